//
// Generated by NVIDIA NVVM Compiler
//
// Compiler Build ID: CL-36424714
// Cuda compilation tools, release 13.0, V13.0.88
// Based on NVVM 20.0.0
//

.version 9.0
.target sm_100
.address_size 64

	// .globl	_Z31dvc_ScaLBL_Solid_Dirichlet_D3Q7PdS_PiS0_i

.visible .entry _Z31dvc_ScaLBL_Solid_Dirichlet_D3Q7PdS_PiS0_i(
	.param .u64 .ptr .align 1 _Z31dvc_ScaLBL_Solid_Dirichlet_D3Q7PdS_PiS0_i_param_0,
	.param .u64 .ptr .align 1 _Z31dvc_ScaLBL_Solid_Dirichlet_D3Q7PdS_PiS0_i_param_1,
	.param .u64 .ptr .align 1 _Z31dvc_ScaLBL_Solid_Dirichlet_D3Q7PdS_PiS0_i_param_2,
	.param .u64 .ptr .align 1 _Z31dvc_ScaLBL_Solid_Dirichlet_D3Q7PdS_PiS0_i_param_3,
	.param .u32 _Z31dvc_ScaLBL_Solid_Dirichlet_D3Q7PdS_PiS0_i_param_4
)
{
	.reg .pred 	%p<2>;
	.reg .b32 	%r<8>;
	.reg .b64 	%rd<16>;
	.reg .b64 	%fd<5>;

	ld.param.u64 	%rd1, [_Z31dvc_ScaLBL_Solid_Dirichlet_D3Q7PdS_PiS0_i_param_0];
	ld.param.u64 	%rd2, [_Z31dvc_ScaLBL_Solid_Dirichlet_D3Q7PdS_PiS0_i_param_1];
	ld.param.u64 	%rd3, [_Z31dvc_ScaLBL_Solid_Dirichlet_D3Q7PdS_PiS0_i_param_2];
	ld.param.u64 	%rd4, [_Z31dvc_ScaLBL_Solid_Dirichlet_D3Q7PdS_PiS0_i_param_3];
	ld.param.u32 	%r2, [_Z31dvc_ScaLBL_Solid_Dirichlet_D3Q7PdS_PiS0_i_param_4];
	mov.u32 	%r3, %ctaid.x;
	mov.u32 	%r4, %ntid.x;
	mov.u32 	%r5, %tid.x;
	mad.lo.s32 	%r1, %r3, %r4, %r5;
	setp.ge.s32 	%p1, %r1, %r2;
	@%p1 bra 	$L__BB0_2;
	cvta.to.global.u64 	%rd5, %rd3;
	cvta.to.global.u64 	%rd6, %rd4;
	cvta.to.global.u64 	%rd7, %rd2;
	cvta.to.global.u64 	%rd8, %rd1;
	mul.wide.s32 	%rd9, %r1, 4;
	add.s64 	%rd10, %rd5, %rd9;
	ld.global.u32 	%r6, [%rd10];
	add.s64 	%rd11, %rd6, %rd9;
	ld.global.u32 	%r7, [%rd11];
	mul.wide.s32 	%rd12, %r7, 8;
	add.s64 	%rd13, %rd7, %rd12;
	ld.global.f64 	%fd1, [%rd13];
	mul.wide.s32 	%rd14, %r6, 8;
	add.s64 	%rd15, %rd8, %rd14;
	ld.global.f64 	%fd2, [%rd15];
	mul.f64 	%fd3, %fd1, 0d3FD0000000000000;
	sub.f64 	%fd4, %fd3, %fd2;
	st.global.f64 	[%rd15], %fd4;
$L__BB0_2:
	ret;

}
	// .globl	_Z29dvc_ScaLBL_Solid_Neumann_D3Q7PdS_PiS0_i
.visible .entry _Z29dvc_ScaLBL_Solid_Neumann_D3Q7PdS_PiS0_i(
	.param .u64 .ptr .align 1 _Z29dvc_ScaLBL_Solid_Neumann_D3Q7PdS_PiS0_i_param_0,
	.param .u64 .ptr .align 1 _Z29dvc_ScaLBL_Solid_Neumann_D3Q7PdS_PiS0_i_param_1,
	.param .u64 .ptr .align 1 _Z29dvc_ScaLBL_Solid_Neumann_D3Q7PdS_PiS0_i_param_2,
	.param .u64 .ptr .align 1 _Z29dvc_ScaLBL_Solid_Neumann_D3Q7PdS_PiS0_i_param_3,
	.param .u32 _Z29dvc_ScaLBL_Solid_Neumann_D3Q7PdS_PiS0_i_param_4
)
{
	.reg .pred 	%p<2>;
	.reg .b32 	%r<8>;
	.reg .b64 	%rd<16>;
	.reg .b64 	%fd<4>;

	ld.param.u64 	%rd1, [_Z29dvc_ScaLBL_Solid_Neumann_D3Q7PdS_PiS0_i_param_0];
	ld.param.u64 	%rd2, [_Z29dvc_ScaLBL_Solid_Neumann_D3Q7PdS_PiS0_i_param_1];
	ld.param.u64 	%rd3, [_Z29dvc_ScaLBL_Solid_Neumann_D3Q7PdS_PiS0_i_param_2];
	ld.param.u64 	%rd4, [_Z29dvc_ScaLBL_Solid_Neumann_D3Q7PdS_PiS0_i_param_3];
	ld.param.u32 	%r2, [_Z29dvc_ScaLBL_Solid_Neumann_D3Q7PdS_PiS0_i_param_4];
	mov.u32 	%r3, %ctaid.x;
	mov.u32 	%r4, %ntid.x;
	mov.u32 	%r5, %tid.x;
	mad.lo.s32 	%r1, %r3, %r4, %r5;
	setp.ge.s32 	%p1, %r1, %r2;
	@%p1 bra 	$L__BB1_2;
	cvta.to.global.u64 	%rd5, %rd3;
	cvta.to.global.u64 	%rd6, %rd4;
	cvta.to.global.u64 	%rd7, %rd2;
	cvta.to.global.u64 	%rd8, %rd1;
	mul.wide.s32 	%rd9, %r1, 4;
	add.s64 	%rd10, %rd5, %rd9;
	ld.global.u32 	%r6, [%rd10];
	add.s64 	%rd11, %rd6, %rd9;
	ld.global.u32 	%r7, [%rd11];
	mul.wide.s32 	%rd12, %r7, 8;
	add.s64 	%rd13, %rd7, %rd12;
	ld.global.f64 	%fd1, [%rd13];
	mul.wide.s32 	%rd14, %r6, 8;
	add.s64 	%rd15, %rd8, %rd14;
	ld.global.f64 	%fd2, [%rd15];
	add.f64 	%fd3, %fd1, %fd2;
	st.global.f64 	[%rd15], %fd3;
$L__BB1_2:
	ret;

}
	// .globl	_Z41dvc_ScaLBL_Solid_DirichletAndNeumann_D3Q7PdS_PiS0_S0_i
.visible .entry _Z41dvc_ScaLBL_Solid_DirichletAndNeumann_D3Q7PdS_PiS0_S0_i(
	.param .u64 .ptr .align 1 _Z41dvc_ScaLBL_Solid_DirichletAndNeumann_D3Q7PdS_PiS0_S0_i_param_0,
	.param .u64 .ptr .align 1 _Z41dvc_ScaLBL_Solid_DirichletAndNeumann_D3Q7PdS_PiS0_S0_i_param_1,
	.param .u64 .ptr .align 1 _Z41dvc_ScaLBL_Solid_DirichletAndNeumann_D3Q7PdS_PiS0_S0_i_param_2,
	.param .u64 .ptr .align 1 _Z41dvc_ScaLBL_Solid_DirichletAndNeumann_D3Q7PdS_PiS0_S0_i_param_3,
	.param .u64 .ptr .align 1 _Z41dvc_ScaLBL_Solid_DirichletAndNeumann_D3Q7PdS_PiS0_S0_i_param_4,
	.param .u32 _Z41dvc_ScaLBL_Solid_DirichletAndNeumann_D3Q7PdS_PiS0_S0_i_param_5
)
{
	.reg .pred 	%p<4>;
	.reg .b32 	%r<9>;
	.reg .b64 	%rd<20>;
	.reg .b64 	%fd<6>;

	ld.param.u64 	%rd2, [_Z41dvc_ScaLBL_Solid_DirichletAndNeumann_D3Q7PdS_PiS0_S0_i_param_0];
	ld.param.u64 	%rd3, [_Z41dvc_ScaLBL_Solid_DirichletAndNeumann_D3Q7PdS_PiS0_S0_i_param_1];
	ld.param.u64 	%rd4, [_Z41dvc_ScaLBL_Solid_DirichletAndNeumann_D3Q7PdS_PiS0_S0_i_param_2];
	ld.param.u64 	%rd5, [_Z41dvc_ScaLBL_Solid_DirichletAndNeumann_D3Q7PdS_PiS0_S0_i_param_3];
	ld.param.u64 	%rd6, [_Z41dvc_ScaLBL_Solid_DirichletAndNeumann_D3Q7PdS_PiS0_S0_i_param_4];
	ld.param.u32 	%r2, [_Z41dvc_ScaLBL_Solid_DirichletAndNeumann_D3Q7PdS_PiS0_S0_i_param_5];
	mov.u32 	%r3, %ctaid.x;
	mov.u32 	%r4, %ntid.x;
	mov.u32 	%r5, %tid.x;
	mad.lo.s32 	%r1, %r3, %r4, %r5;
	setp.ge.s32 	%p1, %r1, %r2;
	@%p1 bra 	$L__BB2_5;
	cvta.to.global.u64 	%rd7, %rd2;
	cvta.to.global.u64 	%rd8, %rd5;
	cvta.to.global.u64 	%rd9, %rd6;
	cvta.to.global.u64 	%rd10, %rd3;
	cvta.to.global.u64 	%rd11, %rd4;
	mul.wide.s32 	%rd12, %r1, 4;
	add.s64 	%rd13, %rd8, %rd12;
	ld.global.u32 	%r7, [%rd13];
	add.s64 	%rd14, %rd9, %rd12;
	ld.global.u32 	%r8, [%rd14];
	mul.wide.s32 	%rd15, %r8, 8;
	add.s64 	%rd16, %rd10, %rd15;
	ld.global.f64 	%fd1, [%rd16];
	mul.wide.s32 	%rd17, %r8, 4;
	add.s64 	%rd18, %rd11, %rd17;
	ld.global.u32 	%r6, [%rd18];
	mul.wide.s32 	%rd19, %r7, 8;
	add.s64 	%rd1, %rd7, %rd19;
	ld.global.f64 	%fd2, [%rd1];
	setp.eq.s32 	%p2, %r6, 2;
	@%p2 bra 	$L__BB2_4;
	setp.ne.s32 	%p3, %r6, 1;
	@%p3 bra 	$L__BB2_5;
	mul.f64 	%fd4, %fd1, 0d3FD0000000000000;
	sub.f64 	%fd5, %fd4, %fd2;
	st.global.f64 	[%rd1], %fd5;
	bra.uni 	$L__BB2_5;
$L__BB2_4:
	add.f64 	%fd3, %fd1, %fd2;
	st.global.f64 	[%rd1], %fd3;
$L__BB2_5:
	ret;

}
	// .globl	_Z41dvc_ScaLBL_Solid_SlippingVelocityBC_D3Q19PdS_S_S_ddddddPiS0_S0_S_PfS1_S1_ii
.visible .entry _Z41dvc_ScaLBL_Solid_SlippingVelocityBC_D3Q19PdS_S_S_ddddddPiS0_S0_S_PfS1_S1_ii(
	.param .u64 .ptr .align 1 _Z41dvc_ScaLBL_Solid_SlippingVelocityBC_D3Q19PdS_S_S_ddddddPiS0_S0_S_PfS1_S1_ii_param_0,
	.param .u64 .ptr .align 1 _Z41dvc_ScaLBL_Solid_SlippingVelocityBC_D3Q19PdS_S_S_ddddddPiS0_S0_S_PfS1_S1_ii_param_1,
	.param .u64 .ptr .align 1 _Z41dvc_ScaLBL_Solid_SlippingVelocityBC_D3Q19PdS_S_S_ddddddPiS0_S0_S_PfS1_S1_ii_param_2,
	.param .u64 .ptr .align 1 _Z41dvc_ScaLBL_Solid_SlippingVelocityBC_D3Q19PdS_S_S_ddddddPiS0_S0_S_PfS1_S1_ii_param_3,
	.param .f64 _Z41dvc_ScaLBL_Solid_SlippingVelocityBC_D3Q19PdS_S_S_ddddddPiS0_S0_S_PfS1_S1_ii_param_4,
	.param .f64 _Z41dvc_ScaLBL_Solid_SlippingVelocityBC_D3Q19PdS_S_S_ddddddPiS0_S0_S_PfS1_S1_ii_param_5,
	.param .f64 _Z41dvc_ScaLBL_Solid_SlippingVelocityBC_D3Q19PdS_S_S_ddddddPiS0_S0_S_PfS1_S1_ii_param_6,
	.param .f64 _Z41dvc_ScaLBL_Solid_SlippingVelocityBC_D3Q19PdS_S_S_ddddddPiS0_S0_S_PfS1_S1_ii_param_7,
	.param .f64 _Z41dvc_ScaLBL_Solid_SlippingVelocityBC_D3Q19PdS_S_S_ddddddPiS0_S0_S_PfS1_S1_ii_param_8,
	.param .f64 _Z41dvc_ScaLBL_Solid_SlippingVelocityBC_D3Q19PdS_S_S_ddddddPiS0_S0_S_PfS1_S1_ii_param_9,
	.param .u64 .ptr .align 1 _Z41dvc_ScaLBL_Solid_SlippingVelocityBC_D3Q19PdS_S_S_ddddddPiS0_S0_S_PfS1_S1_ii_param_10,
	.param .u64 .ptr .align 1 _Z41dvc_ScaLBL_Solid_SlippingVelocityBC_D3Q19PdS_S_S_ddddddPiS0_S0_S_PfS1_S1_ii_param_11,
	.param .u64 .ptr .align 1 _Z41dvc_ScaLBL_Solid_SlippingVelocityBC_D3Q19PdS_S_S_ddddddPiS0_S0_S_PfS1_S1_ii_param_12,
	.param .u64 .ptr .align 1 _Z41dvc_ScaLBL_Solid_SlippingVelocityBC_D3Q19PdS_S_S_ddddddPiS0_S0_S_PfS1_S1_ii_param_13,
	.param .u64 .ptr .align 1 _Z41dvc_ScaLBL_Solid_SlippingVelocityBC_D3Q19PdS_S_S_ddddddPiS0_S0_S_PfS1_S1_ii_param_14,
	.param .u64 .ptr .align 1 _Z41dvc_ScaLBL_Solid_SlippingVelocityBC_D3Q19PdS_S_S_ddddddPiS0_S0_S_PfS1_S1_ii_param_15,
	.param .u64 .ptr .align 1 _Z41dvc_ScaLBL_Solid_SlippingVelocityBC_D3Q19PdS_S_S_ddddddPiS0_S0_S_PfS1_S1_ii_param_16,
	.param .u32 _Z41dvc_ScaLBL_Solid_SlippingVelocityBC_D3Q19PdS_S_S_ddddddPiS0_S0_S_PfS1_S1_ii_param_17,
	.param .u32 _Z41dvc_ScaLBL_Solid_SlippingVelocityBC_D3Q19PdS_S_S_ddddddPiS0_S0_S_PfS1_S1_ii_param_18
)
{
	.reg .pred 	%p<2>;
	.reg .b32 	%r<10>;
	.reg .b32 	%f<4>;
	.reg .b64 	%rd<47>;
	.reg .b64 	%fd<62>;

	ld.param.u64 	%rd2, [_Z41dvc_ScaLBL_Solid_SlippingVelocityBC_D3Q19PdS_S_S_ddddddPiS0_S0_S_PfS1_S1_ii_param_1];
	ld.param.u64 	%rd4, [_Z41dvc_ScaLBL_Solid_SlippingVelocityBC_D3Q19PdS_S_S_ddddddPiS0_S0_S_PfS1_S1_ii_param_3];
	ld.param.f64 	%fd1, [_Z41dvc_ScaLBL_Solid_SlippingVelocityBC_D3Q19PdS_S_S_ddddddPiS0_S0_S_PfS1_S1_ii_param_4];
	ld.param.f64 	%fd2, [_Z41dvc_ScaLBL_Solid_SlippingVelocityBC_D3Q19PdS_S_S_ddddddPiS0_S0_S_PfS1_S1_ii_param_5];
	ld.param.f64 	%fd4, [_Z41dvc_ScaLBL_Solid_SlippingVelocityBC_D3Q19PdS_S_S_ddddddPiS0_S0_S_PfS1_S1_ii_param_7];
	ld.param.f64 	%fd5, [_Z41dvc_ScaLBL_Solid_SlippingVelocityBC_D3Q19PdS_S_S_ddddddPiS0_S0_S_PfS1_S1_ii_param_8];
	ld.param.f64 	%fd6, [_Z41dvc_ScaLBL_Solid_SlippingVelocityBC_D3Q19PdS_S_S_ddddddPiS0_S0_S_PfS1_S1_ii_param_9];
	ld.param.u64 	%rd5, [_Z41dvc_ScaLBL_Solid_SlippingVelocityBC_D3Q19PdS_S_S_ddddddPiS0_S0_S_PfS1_S1_ii_param_10];
	ld.param.u64 	%rd6, [_Z41dvc_ScaLBL_Solid_SlippingVelocityBC_D3Q19PdS_S_S_ddddddPiS0_S0_S_PfS1_S1_ii_param_11];
	ld.param.u64 	%rd7, [_Z41dvc_ScaLBL_Solid_SlippingVelocityBC_D3Q19PdS_S_S_ddddddPiS0_S0_S_PfS1_S1_ii_param_12];
	ld.param.u64 	%rd8, [_Z41dvc_ScaLBL_Solid_SlippingVelocityBC_D3Q19PdS_S_S_ddddddPiS0_S0_S_PfS1_S1_ii_param_13];
	ld.param.u64 	%rd10, [_Z41dvc_ScaLBL_Solid_SlippingVelocityBC_D3Q19PdS_S_S_ddddddPiS0_S0_S_PfS1_S1_ii_param_15];
	ld.param.u64 	%rd11, [_Z41dvc_ScaLBL_Solid_SlippingVelocityBC_D3Q19PdS_S_S_ddddddPiS0_S0_S_PfS1_S1_ii_param_16];
	ld.param.u32 	%r3, [_Z41dvc_ScaLBL_Solid_SlippingVelocityBC_D3Q19PdS_S_S_ddddddPiS0_S0_S_PfS1_S1_ii_param_17];
	ld.param.u32 	%r2, [_Z41dvc_ScaLBL_Solid_SlippingVelocityBC_D3Q19PdS_S_S_ddddddPiS0_S0_S_PfS1_S1_ii_param_18];
	mov.u32 	%r4, %ctaid.x;
	mov.u32 	%r5, %ntid.x;
	mov.u32 	%r6, %tid.x;
	mad.lo.s32 	%r1, %r4, %r5, %r6;
	setp.ge.s32 	%p1, %r1, %r3;
	@%p1 bra 	$L__BB3_2;
	ld.param.u64 	%rd46, [_Z41dvc_ScaLBL_Solid_SlippingVelocityBC_D3Q19PdS_S_S_ddddddPiS0_S0_S_PfS1_S1_ii_param_14];
	ld.param.f64 	%fd61, [_Z41dvc_ScaLBL_Solid_SlippingVelocityBC_D3Q19PdS_S_S_ddddddPiS0_S0_S_PfS1_S1_ii_param_6];
	ld.param.u64 	%rd45, [_Z41dvc_ScaLBL_Solid_SlippingVelocityBC_D3Q19PdS_S_S_ddddddPiS0_S0_S_PfS1_S1_ii_param_2];
	ld.param.u64 	%rd44, [_Z41dvc_ScaLBL_Solid_SlippingVelocityBC_D3Q19PdS_S_S_ddddddPiS0_S0_S_PfS1_S1_ii_param_0];
	cvta.to.global.u64 	%rd12, %rd5;
	cvta.to.global.u64 	%rd13, %rd6;
	cvta.to.global.u64 	%rd14, %rd7;
	cvta.to.global.u64 	%rd15, %rd2;
	cvta.to.global.u64 	%rd16, %rd44;
	cvta.to.global.u64 	%rd17, %rd45;
	cvta.to.global.u64 	%rd18, %rd4;
	cvta.to.global.u64 	%rd19, %rd8;
	cvta.to.global.u64 	%rd20, %rd46;
	cvta.to.global.u64 	%rd21, %rd10;
	cvta.to.global.u64 	%rd22, %rd11;
	add.f64 	%fd7, %fd2, 0dBFE0000000000000;
	div.rn.f64 	%fd8, %fd7, 0d4008000000000000;
	mul.wide.s32 	%rd23, %r1, 4;
	add.s64 	%rd24, %rd12, %rd23;
	ld.global.u32 	%r7, [%rd24];
	add.s64 	%rd25, %rd13, %rd23;
	ld.global.u32 	%r8, [%rd25];
	add.s64 	%rd26, %rd14, %rd23;
	ld.global.u32 	%r9, [%rd26];
	mul.wide.s32 	%rd27, %r8, 8;
	add.s64 	%rd28, %rd15, %rd27;
	ld.global.f64 	%fd9, [%rd28];
	mul.wide.s32 	%rd29, %r7, 8;
	add.s64 	%rd30, %rd16, %rd29;
	ld.global.f64 	%fd10, [%rd30];
	mul.wide.s32 	%rd31, %r9, 8;
	add.s64 	%rd32, %rd17, %rd31;
	ld.global.f64 	%fd11, [%rd32];
	mul.wide.s32 	%rd33, %r2, 8;
	add.s64 	%rd34, %rd32, %rd33;
	ld.global.f64 	%fd12, [%rd34];
	add.s64 	%rd35, %rd34, %rd33;
	ld.global.f64 	%fd13, [%rd35];
	add.s64 	%rd36, %rd18, %rd31;
	ld.global.f64 	%fd14, [%rd36];
	add.s64 	%rd37, %rd36, %rd33;
	ld.global.f64 	%fd15, [%rd37];
	add.s64 	%rd38, %rd37, %rd33;
	ld.global.f64 	%fd16, [%rd38];
	mul.f64 	%fd17, %fd12, %fd15;
	fma.rn.f64 	%fd18, %fd11, %fd14, %fd17;
	fma.rn.f64 	%fd19, %fd13, %fd16, %fd18;
	mul.f64 	%fd20, %fd14, %fd19;
	sub.f64 	%fd21, %fd11, %fd20;
	mul.f64 	%fd22, %fd15, %fd19;
	sub.f64 	%fd23, %fd12, %fd22;
	mul.f64 	%fd24, %fd16, %fd19;
	sub.f64 	%fd25, %fd13, %fd24;
	neg.f64 	%fd26, %fd1;
	mul.f64 	%fd27, %fd9, %fd26;
	mul.f64 	%fd28, %fd27, %fd21;
	mul.f64 	%fd29, %fd61, %fd8;
	div.rn.f64 	%fd30, %fd28, %fd29;
	mul.f64 	%fd31, %fd6, %fd30;
	mul.f64 	%fd32, %fd6, %fd31;
	mul.f64 	%fd33, %fd5, %fd5;
	mul.f64 	%fd34, %fd33, 0d3D719799812DEA11;
	div.rn.f64 	%fd35, %fd32, %fd34;
	div.rn.f64 	%fd36, %fd35, %fd4;
	mul.f64 	%fd37, %fd27, %fd23;
	div.rn.f64 	%fd38, %fd37, %fd29;
	mul.f64 	%fd39, %fd6, %fd38;
	mul.f64 	%fd40, %fd6, %fd39;
	div.rn.f64 	%fd41, %fd40, %fd34;
	div.rn.f64 	%fd42, %fd41, %fd4;
	mul.f64 	%fd43, %fd27, %fd25;
	div.rn.f64 	%fd44, %fd43, %fd29;
	mul.f64 	%fd45, %fd6, %fd44;
	mul.f64 	%fd46, %fd6, %fd45;
	div.rn.f64 	%fd47, %fd46, %fd34;
	div.rn.f64 	%fd48, %fd47, %fd4;
	mul.wide.s32 	%rd39, %r1, 8;
	add.s64 	%rd40, %rd19, %rd39;
	ld.global.f64 	%fd49, [%rd40];
	add.s64 	%rd41, %rd20, %rd23;
	ld.global.f32 	%f1, [%rd41];
	add.s64 	%rd42, %rd21, %rd23;
	ld.global.f32 	%f2, [%rd42];
	add.s64 	%rd43, %rd22, %rd23;
	ld.global.f32 	%f3, [%rd43];
	add.f64 	%fd50, %fd49, %fd49;
	mul.f64 	%fd51, %fd61, %fd50;
	mul.f64 	%fd52, %fd51, 0d4008000000000000;
	cvt.f64.f32 	%fd53, %f1;
	cvt.f64.f32 	%fd54, %f2;
	mul.f64 	%fd55, %fd42, %fd54;
	fma.rn.f64 	%fd56, %fd36, %fd53, %fd55;
	cvt.f64.f32 	%fd57, %f3;
	fma.rn.f64 	%fd58, %fd48, %fd57, %fd56;
	mul.f64 	%fd59, %fd52, %fd58;
	sub.f64 	%fd60, %fd10, %fd59;
	st.global.f64 	[%rd30], %fd60;
$L__BB3_2:
	ret;

}
	// .globl	_Z45dvc_ScaLBL_D3Q7_AAeven_Poisson_Potential_BC_zPiPddii
.visible .entry _Z45dvc_ScaLBL_D3Q7_AAeven_Poisson_Potential_BC_zPiPddii(
	.param .u64 .ptr .align 1 _Z45dvc_ScaLBL_D3Q7_AAeven_Poisson_Potential_BC_zPiPddii_param_0,
	.param .u64 .ptr .align 1 _Z45dvc_ScaLBL_D3Q7_AAeven_Poisson_Potential_BC_zPiPddii_param_1,
	.param .f64 _Z45dvc_ScaLBL_D3Q7_AAeven_Poisson_Potential_BC_zPiPddii_param_2,
	.param .u32 _Z45dvc_ScaLBL_D3Q7_AAeven_Poisson_Potential_BC_zPiPddii_param_3,
	.param .u32 _Z45dvc_ScaLBL_D3Q7_AAeven_Poisson_Potential_BC_zPiPddii_param_4
)
{
	.reg .pred 	%p<2>;
	.reg .b32 	%r<12>;
	.reg .b64 	%rd<18>;
	.reg .b64 	%fd<14>;

	ld.param.u64 	%rd1, [_Z45dvc_ScaLBL_D3Q7_AAeven_Poisson_Potential_BC_zPiPddii_param_0];
	ld.param.u64 	%rd2, [_Z45dvc_ScaLBL_D3Q7_AAeven_Poisson_Potential_BC_zPiPddii_param_1];
	ld.param.f64 	%fd1, [_Z45dvc_ScaLBL_D3Q7_AAeven_Poisson_Potential_BC_zPiPddii_param_2];
	ld.param.u32 	%r3, [_Z45dvc_ScaLBL_D3Q7_AAeven_Poisson_Potential_BC_zPiPddii_param_3];
	ld.param.u32 	%r2, [_Z45dvc_ScaLBL_D3Q7_AAeven_Poisson_Potential_BC_zPiPddii_param_4];
	mov.u32 	%r4, %ctaid.x;
	mov.u32 	%r5, %ntid.x;
	mov.u32 	%r6, %tid.x;
	mad.lo.s32 	%r1, %r4, %r5, %r6;
	setp.ge.s32 	%p1, %r1, %r3;
	@%p1 bra 	$L__BB4_2;
	cvta.to.global.u64 	%rd3, %rd1;
	cvta.to.global.u64 	%rd4, %rd2;
	mul.wide.s32 	%rd5, %r1, 4;
	add.s64 	%rd6, %rd3, %rd5;
	ld.global.u32 	%r7, [%rd6];
	mul.wide.s32 	%rd7, %r7, 8;
	add.s64 	%rd8, %rd4, %rd7;
	ld.global.f64 	%fd2, [%rd8];
	shl.b32 	%r8, %r2, 1;
	add.s32 	%r9, %r8, %r7;
	mul.wide.s32 	%rd9, %r8, 8;
	add.s64 	%rd10, %rd8, %rd9;
	ld.global.f64 	%fd3, [%rd10];
	sub.s32 	%r10, %r9, %r2;
	mul.wide.s32 	%rd11, %r2, 8;
	add.s64 	%rd12, %rd8, %rd11;
	ld.global.f64 	%fd4, [%rd12];
	mad.lo.s32 	%r11, %r2, 3, %r10;
	mul.wide.s32 	%rd13, %r11, 8;
	add.s64 	%rd14, %rd4, %rd13;
	ld.global.f64 	%fd5, [%rd14];
	add.s64 	%rd15, %rd10, %rd11;
	ld.global.f64 	%fd6, [%rd15];
	add.s64 	%rd16, %rd14, %rd11;
	ld.global.f64 	%fd7, [%rd16];
	add.f64 	%fd8, %fd2, %fd3;
	add.f64 	%fd9, %fd8, %fd4;
	add.f64 	%fd10, %fd9, %fd5;
	add.f64 	%fd11, %fd10, %fd6;
	add.f64 	%fd12, %fd11, %fd7;
	sub.f64 	%fd13, %fd1, %fd12;
	add.s64 	%rd17, %rd16, %rd11;
	st.global.f64 	[%rd17], %fd13;
$L__BB4_2:
	ret;

}
	// .globl	_Z45dvc_ScaLBL_D3Q7_AAeven_Poisson_Potential_BC_ZPiPddii
.visible .entry _Z45dvc_ScaLBL_D3Q7_AAeven_Poisson_Potential_BC_ZPiPddii(
	.param .u64 .ptr .align 1 _Z45dvc_ScaLBL_D3Q7_AAeven_Poisson_Potential_BC_ZPiPddii_param_0,
	.param .u64 .ptr .align 1 _Z45dvc_ScaLBL_D3Q7_AAeven_Poisson_Potential_BC_ZPiPddii_param_1,
	.param .f64 _Z45dvc_ScaLBL_D3Q7_AAeven_Poisson_Potential_BC_ZPiPddii_param_2,
	.param .u32 _Z45dvc_ScaLBL_D3Q7_AAeven_Poisson_Potential_BC_ZPiPddii_param_3,
	.param .u32 _Z45dvc_ScaLBL_D3Q7_AAeven_Poisson_Potential_BC_ZPiPddii_param_4
)
{
	.reg .pred 	%p<2>;
	.reg .b32 	%r<15>;
	.reg .b64 	%rd<19>;
	.reg .b64 	%fd<14>;

	ld.param.u64 	%rd1, [_Z45dvc_ScaLBL_D3Q7_AAeven_Poisson_Potential_BC_ZPiPddii_param_0];
	ld.param.u64 	%rd2, [_Z45dvc_ScaLBL_D3Q7_AAeven_Poisson_Potential_BC_ZPiPddii_param_1];
	ld.param.f64 	%fd1, [_Z45dvc_ScaLBL_D3Q7_AAeven_Poisson_Potential_BC_ZPiPddii_param_2];
	ld.param.u32 	%r3, [_Z45dvc_ScaLBL_D3Q7_AAeven_Poisson_Potential_BC_ZPiPddii_param_3];
	ld.param.u32 	%r2, [_Z45dvc_ScaLBL_D3Q7_AAeven_Poisson_Potential_BC_ZPiPddii_param_4];
	mov.u32 	%r4, %ctaid.x;
	mov.u32 	%r5, %ntid.x;
	mov.u32 	%r6, %tid.x;
	mad.lo.s32 	%r1, %r4, %r5, %r6;
	setp.ge.s32 	%p1, %r1, %r3;
	@%p1 bra 	$L__BB5_2;
	cvta.to.global.u64 	%rd3, %rd1;
	cvta.to.global.u64 	%rd4, %rd2;
	mul.wide.s32 	%rd5, %r1, 4;
	add.s64 	%rd6, %rd3, %rd5;
	ld.global.u32 	%r7, [%rd6];
	mul.wide.s32 	%rd7, %r7, 8;
	add.s64 	%rd8, %rd4, %rd7;
	ld.global.f64 	%fd2, [%rd8];
	shl.b32 	%r8, %r2, 1;
	add.s32 	%r9, %r8, %r7;
	mul.wide.s32 	%rd9, %r8, 8;
	add.s64 	%rd10, %rd8, %rd9;
	ld.global.f64 	%fd3, [%rd10];
	sub.s32 	%r10, %r9, %r2;
	mul.wide.s32 	%rd11, %r2, 8;
	add.s64 	%rd12, %rd8, %rd11;
	ld.global.f64 	%fd4, [%rd12];
	mul.lo.s32 	%r11, %r2, 3;
	add.s32 	%r12, %r10, %r11;
	mul.wide.s32 	%rd13, %r12, 8;
	add.s64 	%rd14, %rd4, %rd13;
	ld.global.f64 	%fd5, [%rd14];
	add.s32 	%r13, %r9, %r2;
	add.s64 	%rd15, %rd10, %rd11;
	ld.global.f64 	%fd6, [%rd15];
	add.s32 	%r14, %r13, %r11;
	mul.wide.s32 	%rd16, %r14, 8;
	add.s64 	%rd17, %rd4, %rd16;
	ld.global.f64 	%fd7, [%rd17];
	add.f64 	%fd8, %fd2, %fd3;
	add.f64 	%fd9, %fd8, %fd4;
	add.f64 	%fd10, %fd9, %fd5;
	add.f64 	%fd11, %fd10, %fd6;
	add.f64 	%fd12, %fd11, %fd7;
	sub.f64 	%fd13, %fd1, %fd12;
	add.s64 	%rd18, %rd14, %rd11;
	st.global.f64 	[%rd18], %fd13;
$L__BB5_2:
	ret;

}
	// .globl	_Z44dvc_ScaLBL_D3Q7_AAodd_Poisson_Potential_BC_zPiS_Pddii
.visible .entry _Z44dvc_ScaLBL_D3Q7_AAodd_Poisson_Potential_BC_zPiS_Pddii(
	.param .u64 .ptr .align 1 _Z44dvc_ScaLBL_D3Q7_AAodd_Poisson_Potential_BC_zPiS_Pddii_param_0,
	.param .u64 .ptr .align 1 _Z44dvc_ScaLBL_D3Q7_AAodd_Poisson_Potential_BC_zPiS_Pddii_param_1,
	.param .u64 .ptr .align 1 _Z44dvc_ScaLBL_D3Q7_AAodd_Poisson_Potential_BC_zPiS_Pddii_param_2,
	.param .f64 _Z44dvc_ScaLBL_D3Q7_AAodd_Poisson_Potential_BC_zPiS_Pddii_param_3,
	.param .u32 _Z44dvc_ScaLBL_D3Q7_AAodd_Poisson_Potential_BC_zPiS_Pddii_param_4,
	.param .u32 _Z44dvc_ScaLBL_D3Q7_AAodd_Poisson_Potential_BC_zPiS_Pddii_param_5
)
{
	.reg .pred 	%p<2>;
	.reg .b32 	%r<18>;
	.reg .b64 	%rd<33>;
	.reg .b64 	%fd<14>;

	ld.param.u64 	%rd1, [_Z44dvc_ScaLBL_D3Q7_AAodd_Poisson_Potential_BC_zPiS_Pddii_param_0];
	ld.param.u64 	%rd2, [_Z44dvc_ScaLBL_D3Q7_AAodd_Poisson_Potential_BC_zPiS_Pddii_param_1];
	ld.param.u64 	%rd3, [_Z44dvc_ScaLBL_D3Q7_AAodd_Poisson_Potential_BC_zPiS_Pddii_param_2];
	ld.param.f64 	%fd1, [_Z44dvc_ScaLBL_D3Q7_AAodd_Poisson_Potential_BC_zPiS_Pddii_param_3];
	ld.param.u32 	%r3, [_Z44dvc_ScaLBL_D3Q7_AAodd_Poisson_Potential_BC_zPiS_Pddii_param_4];
	ld.param.u32 	%r2, [_Z44dvc_ScaLBL_D3Q7_AAodd_Poisson_Potential_BC_zPiS_Pddii_param_5];
	mov.u32 	%r4, %ctaid.x;
	mov.u32 	%r5, %ntid.x;
	mov.u32 	%r6, %tid.x;
	mad.lo.s32 	%r1, %r4, %r5, %r6;
	setp.ge.s32 	%p1, %r1, %r3;
	@%p1 bra 	$L__BB6_2;
	cvta.to.global.u64 	%rd4, %rd2;
	cvta.to.global.u64 	%rd5, %rd3;
	cvta.to.global.u64 	%rd6, %rd1;
	mul.wide.s32 	%rd7, %r1, 4;
	add.s64 	%rd8, %rd4, %rd7;
	ld.global.u32 	%r7, [%rd8];
	mul.wide.s32 	%rd9, %r7, 8;
	add.s64 	%rd10, %rd5, %rd9;
	ld.global.f64 	%fd2, [%rd10];
	mul.wide.s32 	%rd11, %r7, 4;
	add.s64 	%rd12, %rd6, %rd11;
	ld.global.u32 	%r8, [%rd12];
	mul.wide.s32 	%rd13, %r8, 8;
	add.s64 	%rd14, %rd5, %rd13;
	ld.global.f64 	%fd3, [%rd14];
	shl.b32 	%r9, %r2, 1;
	add.s32 	%r10, %r7, %r9;
	mul.wide.s32 	%rd15, %r9, 4;
	add.s64 	%rd16, %rd12, %rd15;
	ld.global.u32 	%r11, [%rd16];
	mul.wide.s32 	%rd17, %r11, 8;
	add.s64 	%rd18, %rd5, %rd17;
	ld.global.f64 	%fd4, [%rd18];
	mul.wide.s32 	%rd19, %r2, 4;
	add.s64 	%rd20, %rd12, %rd19;
	ld.global.u32 	%r12, [%rd20];
	mul.wide.s32 	%rd21, %r12, 8;
	add.s64 	%rd22, %rd5, %rd21;
	ld.global.f64 	%fd5, [%rd22];
	add.s32 	%r13, %r10, %r2;
	add.s64 	%rd23, %rd16, %rd19;
	ld.global.u32 	%r14, [%rd23];
	mul.wide.s32 	%rd24, %r14, 8;
	add.s64 	%rd25, %rd5, %rd24;
	ld.global.f64 	%fd6, [%rd25];
	add.s32 	%r15, %r13, %r9;
	mul.wide.s32 	%rd26, %r15, 4;
	add.s64 	%rd27, %rd6, %rd26;
	ld.global.u32 	%r16, [%rd27];
	mul.wide.s32 	%rd28, %r16, 8;
	add.s64 	%rd29, %rd5, %rd28;
	ld.global.f64 	%fd7, [%rd29];
	add.s64 	%rd30, %rd23, %rd19;
	ld.global.u32 	%r17, [%rd30];
	add.f64 	%fd8, %fd2, %fd3;
	add.f64 	%fd9, %fd8, %fd5;
	add.f64 	%fd10, %fd4, %fd9;
	add.f64 	%fd11, %fd10, %fd6;
	add.f64 	%fd12, %fd11, %fd7;
	sub.f64 	%fd13, %fd1, %fd12;
	mul.wide.s32 	%rd31, %r17, 8;
	add.s64 	%rd32, %rd5, %rd31;
	st.global.f64 	[%rd32], %fd13;
$L__BB6_2:
	ret;

}
	// .globl	_Z44dvc_ScaLBL_D3Q7_AAodd_Poisson_Potential_BC_ZPiS_Pddii
.visible .entry _Z44dvc_ScaLBL_D3Q7_AAodd_Poisson_Potential_BC_ZPiS_Pddii(
	.param .u64 .ptr .align 1 _Z44dvc_ScaLBL_D3Q7_AAodd_Poisson_Potential_BC_ZPiS_Pddii_param_0,
	.param .u64 .ptr .align 1 _Z44dvc_ScaLBL_D3Q7_AAodd_Poisson_Potential_BC_ZPiS_Pddii_param_1,
	.param .u64 .ptr .align 1 _Z44dvc_ScaLBL_D3Q7_AAodd_Poisson_Potential_BC_ZPiS_Pddii_param_2,
	.param .f64 _Z44dvc_ScaLBL_D3Q7_AAodd_Poisson_Potential_BC_ZPiS_Pddii_param_3,
	.param .u32 _Z44dvc_ScaLBL_D3Q7_AAodd_Poisson_Potential_BC_ZPiS_Pddii_param_4,
	.param .u32 _Z44dvc_ScaLBL_D3Q7_AAodd_Poisson_Potential_BC_ZPiS_Pddii_param_5
)
{
	.reg .pred 	%p<2>;
	.reg .b32 	%r<17>;
	.reg .b64 	%rd<33>;
	.reg .b64 	%fd<14>;

	ld.param.u64 	%rd1, [_Z44dvc_ScaLBL_D3Q7_AAodd_Poisson_Potential_BC_ZPiS_Pddii_param_0];
	ld.param.u64 	%rd2, [_Z44dvc_ScaLBL_D3Q7_AAodd_Poisson_Potential_BC_ZPiS_Pddii_param_1];
	ld.param.u64 	%rd3, [_Z44dvc_ScaLBL_D3Q7_AAodd_Poisson_Potential_BC_ZPiS_Pddii_param_2];
	ld.param.f64 	%fd1, [_Z44dvc_ScaLBL_D3Q7_AAodd_Poisson_Potential_BC_ZPiS_Pddii_param_3];
	ld.param.u32 	%r3, [_Z44dvc_ScaLBL_D3Q7_AAodd_Poisson_Potential_BC_ZPiS_Pddii_param_4];
	ld.param.u32 	%r2, [_Z44dvc_ScaLBL_D3Q7_AAodd_Poisson_Potential_BC_ZPiS_Pddii_param_5];
	mov.u32 	%r4, %ctaid.x;
	mov.u32 	%r5, %ntid.x;
	mov.u32 	%r6, %tid.x;
	mad.lo.s32 	%r1, %r4, %r5, %r6;
	setp.ge.s32 	%p1, %r1, %r3;
	@%p1 bra 	$L__BB7_2;
	cvta.to.global.u64 	%rd4, %rd2;
	cvta.to.global.u64 	%rd5, %rd3;
	cvta.to.global.u64 	%rd6, %rd1;
	mul.wide.s32 	%rd7, %r1, 4;
	add.s64 	%rd8, %rd4, %rd7;
	ld.global.u32 	%r7, [%rd8];
	mul.wide.s32 	%rd9, %r7, 8;
	add.s64 	%rd10, %rd5, %rd9;
	ld.global.f64 	%fd2, [%rd10];
	mul.wide.s32 	%rd11, %r7, 4;
	add.s64 	%rd12, %rd6, %rd11;
	ld.global.u32 	%r8, [%rd12];
	mul.wide.s32 	%rd13, %r8, 8;
	add.s64 	%rd14, %rd5, %rd13;
	ld.global.f64 	%fd3, [%rd14];
	shl.b32 	%r9, %r2, 1;
	mul.wide.s32 	%rd15, %r9, 4;
	add.s64 	%rd16, %rd12, %rd15;
	ld.global.u32 	%r10, [%rd16];
	mul.wide.s32 	%rd17, %r10, 8;
	add.s64 	%rd18, %rd5, %rd17;
	ld.global.f64 	%fd4, [%rd18];
	shl.b32 	%r11, %r2, 2;
	add.s32 	%r12, %r11, %r7;
	mul.wide.s32 	%rd19, %r12, 4;
	add.s64 	%rd20, %rd6, %rd19;
	ld.global.u32 	%r13, [%rd20];
	mul.wide.s32 	%rd21, %r13, 8;
	add.s64 	%rd22, %rd5, %rd21;
	ld.global.f64 	%fd5, [%rd22];
	mul.wide.s32 	%rd23, %r2, 4;
	add.s64 	%rd24, %rd12, %rd23;
	ld.global.u32 	%r14, [%rd24];
	mul.wide.s32 	%rd25, %r14, 8;
	add.s64 	%rd26, %rd5, %rd25;
	ld.global.f64 	%fd6, [%rd26];
	add.s64 	%rd27, %rd16, %rd23;
	ld.global.u32 	%r15, [%rd27];
	mul.wide.s32 	%rd28, %r15, 8;
	add.s64 	%rd29, %rd5, %rd28;
	ld.global.f64 	%fd7, [%rd29];
	add.s64 	%rd30, %rd20, %rd23;
	ld.global.u32 	%r16, [%rd30];
	add.f64 	%fd8, %fd2, %fd3;
	add.f64 	%fd9, %fd8, %fd6;
	add.f64 	%fd10, %fd4, %fd9;
	add.f64 	%fd11, %fd10, %fd7;
	add.f64 	%fd12, %fd5, %fd11;
	sub.f64 	%fd13, %fd1, %fd12;
	mul.wide.s32 	%rd31, %r16, 8;
	add.s64 	%rd32, %rd5, %rd31;
	st.global.f64 	[%rd32], %fd13;
$L__BB7_2:
	ret;

}
	// .globl	_Z28dvc_ScaLBL_Poisson_D3Q7_BC_zPiS_Pddi
.visible .entry _Z28dvc_ScaLBL_Poisson_D3Q7_BC_zPiS_Pddi(
	.param .u64 .ptr .align 1 _Z28dvc_ScaLBL_Poisson_D3Q7_BC_zPiS_Pddi_param_0,
	.param .u64 .ptr .align 1 _Z28dvc_ScaLBL_Poisson_D3Q7_BC_zPiS_Pddi_param_1,
	.param .u64 .ptr .align 1 _Z28dvc_ScaLBL_Poisson_D3Q7_BC_zPiS_Pddi_param_2,
	.param .f64 _Z28dvc_ScaLBL_Poisson_D3Q7_BC_zPiS_Pddi_param_3,
	.param .u32 _Z28dvc_ScaLBL_Poisson_D3Q7_BC_zPiS_Pddi_param_4
)
{
	.reg .pred 	%p<2>;
	.reg .b32 	%r<8>;
	.reg .b64 	%rd<13>;
	.reg .b64 	%fd<2>;

	ld.param.u64 	%rd1, [_Z28dvc_ScaLBL_Poisson_D3Q7_BC_zPiS_Pddi_param_0];
	ld.param.u64 	%rd2, [_Z28dvc_ScaLBL_Poisson_D3Q7_BC_zPiS_Pddi_param_1];
	ld.param.u64 	%rd3, [_Z28dvc_ScaLBL_Poisson_D3Q7_BC_zPiS_Pddi_param_2];
	ld.param.f64 	%fd1, [_Z28dvc_ScaLBL_Poisson_D3Q7_BC_zPiS_Pddi_param_3];
	ld.param.u32 	%r2, [_Z28dvc_ScaLBL_Poisson_D3Q7_BC_zPiS_Pddi_param_4];
	mov.u32 	%r3, %ctaid.x;
	mov.u32 	%r4, %ntid.x;
	mov.u32 	%r5, %tid.x;
	mad.lo.s32 	%r1, %r3, %r4, %r5;
	setp.ge.s32 	%p1, %r1, %r2;
	@%p1 bra 	$L__BB8_2;
	cvta.to.global.u64 	%rd4, %rd1;
	cvta.to.global.u64 	%rd5, %rd2;
	cvta.to.global.u64 	%rd6, %rd3;
	mul.wide.s32 	%rd7, %r1, 4;
	add.s64 	%rd8, %rd4, %rd7;
	ld.global.u32 	%r6, [%rd8];
	mul.wide.s32 	%rd9, %r6, 4;
	add.s64 	%rd10, %rd5, %rd9;
	ld.global.u32 	%r7, [%rd10];
	mul.wide.s32 	%rd11, %r7, 8;
	add.s64 	%rd12, %rd6, %rd11;
	st.global.f64 	[%rd12], %fd1;
$L__BB8_2:
	ret;

}
	// .globl	_Z28dvc_ScaLBL_Poisson_D3Q7_BC_ZPiS_Pddi
.visible .entry _Z28dvc_ScaLBL_Poisson_D3Q7_BC_ZPiS_Pddi(
	.param .u64 .ptr .align 1 _Z28dvc_ScaLBL_Poisson_D3Q7_BC_ZPiS_Pddi_param_0,
	.param .u64 .ptr .align 1 _Z28dvc_ScaLBL_Poisson_D3Q7_BC_ZPiS_Pddi_param_1,
	.param .u64 .ptr .align 1 _Z28dvc_ScaLBL_Poisson_D3Q7_BC_ZPiS_Pddi_param_2,
	.param .f64 _Z28dvc_ScaLBL_Poisson_D3Q7_BC_ZPiS_Pddi_param_3,
	.param .u32 _Z28dvc_ScaLBL_Poisson_D3Q7_BC_ZPiS_Pddi_param_4
)
{
	.reg .pred 	%p<2>;
	.reg .b32 	%r<8>;
	.reg .b64 	%rd<13>;
	.reg .b64 	%fd<2>;

	ld.param.u64 	%rd1, [_Z28dvc_ScaLBL_Poisson_D3Q7_BC_ZPiS_Pddi_param_0];
	ld.param.u64 	%rd2, [_Z28dvc_ScaLBL_Poisson_D3Q7_BC_ZPiS_Pddi_param_1];
	ld.param.u64 	%rd3, [_Z28dvc_ScaLBL_Poisson_D3Q7_BC_ZPiS_Pddi_param_2];
	ld.param.f64 	%fd1, [_Z28dvc_ScaLBL_Poisson_D3Q7_BC_ZPiS_Pddi_param_3];
	ld.param.u32 	%r2, [_Z28dvc_ScaLBL_Poisson_D3Q7_BC_ZPiS_Pddi_param_4];
	mov.u32 	%r3, %ctaid.x;
	mov.u32 	%r4, %ntid.x;
	mov.u32 	%r5, %tid.x;
	mad.lo.s32 	%r1, %r3, %r4, %r5;
	setp.ge.s32 	%p1, %r1, %r2;
	@%p1 bra 	$L__BB9_2;
	cvta.to.global.u64 	%rd4, %rd1;
	cvta.to.global.u64 	%rd5, %rd2;
	cvta.to.global.u64 	%rd6, %rd3;
	mul.wide.s32 	%rd7, %r1, 4;
	add.s64 	%rd8, %rd4, %rd7;
	ld.global.u32 	%r6, [%rd8];
	mul.wide.s32 	%rd9, %r6, 4;
	add.s64 	%rd10, %rd5, %rd9;
	ld.global.u32 	%r7, [%rd10];
	mul.wide.s32 	%rd11, %r7, 8;
	add.s64 	%rd12, %rd6, %rd11;
	st.global.f64 	[%rd12], %fd1;
$L__BB9_2:
	ret;

}
	// .globl	_Z45dvc_ScaLBL_D3Q7_AAeven_Ion_Concentration_BC_zPiPddii
.visible .entry _Z45dvc_ScaLBL_D3Q7_AAeven_Ion_Concentration_BC_zPiPddii(
	.param .u64 .ptr .align 1 _Z45dvc_ScaLBL_D3Q7_AAeven_Ion_Concentration_BC_zPiPddii_param_0,
	.param .u64 .ptr .align 1 _Z45dvc_ScaLBL_D3Q7_AAeven_Ion_Concentration_BC_zPiPddii_param_1,
	.param .f64 _Z45dvc_ScaLBL_D3Q7_AAeven_Ion_Concentration_BC_zPiPddii_param_2,
	.param .u32 _Z45dvc_ScaLBL_D3Q7_AAeven_Ion_Concentration_BC_zPiPddii_param_3,
	.param .u32 _Z45dvc_ScaLBL_D3Q7_AAeven_Ion_Concentration_BC_zPiPddii_param_4
)
{
	.reg .pred 	%p<2>;
	.reg .b32 	%r<12>;
	.reg .b64 	%rd<18>;
	.reg .b64 	%fd<14>;

	ld.param.u64 	%rd1, [_Z45dvc_ScaLBL_D3Q7_AAeven_Ion_Concentration_BC_zPiPddii_param_0];
	ld.param.u64 	%rd2, [_Z45dvc_ScaLBL_D3Q7_AAeven_Ion_Concentration_BC_zPiPddii_param_1];
	ld.param.f64 	%fd1, [_Z45dvc_ScaLBL_D3Q7_AAeven_Ion_Concentration_BC_zPiPddii_param_2];
	ld.param.u32 	%r3, [_Z45dvc_ScaLBL_D3Q7_AAeven_Ion_Concentration_BC_zPiPddii_param_3];
	ld.param.u32 	%r2, [_Z45dvc_ScaLBL_D3Q7_AAeven_Ion_Concentration_BC_zPiPddii_param_4];
	mov.u32 	%r4, %ctaid.x;
	mov.u32 	%r5, %ntid.x;
	mov.u32 	%r6, %tid.x;
	mad.lo.s32 	%r1, %r4, %r5, %r6;
	setp.ge.s32 	%p1, %r1, %r3;
	@%p1 bra 	$L__BB10_2;
	cvta.to.global.u64 	%rd3, %rd1;
	cvta.to.global.u64 	%rd4, %rd2;
	mul.wide.s32 	%rd5, %r1, 4;
	add.s64 	%rd6, %rd3, %rd5;
	ld.global.u32 	%r7, [%rd6];
	mul.wide.s32 	%rd7, %r7, 8;
	add.s64 	%rd8, %rd4, %rd7;
	ld.global.f64 	%fd2, [%rd8];
	shl.b32 	%r8, %r2, 1;
	add.s32 	%r9, %r8, %r7;
	mul.wide.s32 	%rd9, %r8, 8;
	add.s64 	%rd10, %rd8, %rd9;
	ld.global.f64 	%fd3, [%rd10];
	sub.s32 	%r10, %r9, %r2;
	mul.wide.s32 	%rd11, %r2, 8;
	add.s64 	%rd12, %rd8, %rd11;
	ld.global.f64 	%fd4, [%rd12];
	mad.lo.s32 	%r11, %r2, 3, %r10;
	mul.wide.s32 	%rd13, %r11, 8;
	add.s64 	%rd14, %rd4, %rd13;
	ld.global.f64 	%fd5, [%rd14];
	add.s64 	%rd15, %rd10, %rd11;
	ld.global.f64 	%fd6, [%rd15];
	add.s64 	%rd16, %rd14, %rd11;
	ld.global.f64 	%fd7, [%rd16];
	add.f64 	%fd8, %fd2, %fd3;
	add.f64 	%fd9, %fd8, %fd4;
	add.f64 	%fd10, %fd9, %fd5;
	add.f64 	%fd11, %fd10, %fd6;
	add.f64 	%fd12, %fd11, %fd7;
	sub.f64 	%fd13, %fd1, %fd12;
	add.s64 	%rd17, %rd16, %rd11;
	st.global.f64 	[%rd17], %fd13;
$L__BB10_2:
	ret;

}
	// .globl	_Z45dvc_ScaLBL_D3Q7_AAeven_Ion_Concentration_BC_ZPiPddii
.visible .entry _Z45dvc_ScaLBL_D3Q7_AAeven_Ion_Concentration_BC_ZPiPddii(
	.param .u64 .ptr .align 1 _Z45dvc_ScaLBL_D3Q7_AAeven_Ion_Concentration_BC_ZPiPddii_param_0,
	.param .u64 .ptr .align 1 _Z45dvc_ScaLBL_D3Q7_AAeven_Ion_Concentration_BC_ZPiPddii_param_1,
	.param .f64 _Z45dvc_ScaLBL_D3Q7_AAeven_Ion_Concentration_BC_ZPiPddii_param_2,
	.param .u32 _Z45dvc_ScaLBL_D3Q7_AAeven_Ion_Concentration_BC_ZPiPddii_param_3,
	.param .u32 _Z45dvc_ScaLBL_D3Q7_AAeven_Ion_Concentration_BC_ZPiPddii_param_4
)
{
	.reg .pred 	%p<2>;
	.reg .b32 	%r<15>;
	.reg .b64 	%rd<19>;
	.reg .b64 	%fd<14>;

	ld.param.u64 	%rd1, [_Z45dvc_ScaLBL_D3Q7_AAeven_Ion_Concentration_BC_ZPiPddii_param_0];
	ld.param.u64 	%rd2, [_Z45dvc_ScaLBL_D3Q7_AAeven_Ion_Concentration_BC_ZPiPddii_param_1];
	ld.param.f64 	%fd1, [_Z45dvc_ScaLBL_D3Q7_AAeven_Ion_Concentration_BC_ZPiPddii_param_2];
	ld.param.u32 	%r3, [_Z45dvc_ScaLBL_D3Q7_AAeven_Ion_Concentration_BC_ZPiPddii_param_3];
	ld.param.u32 	%r2, [_Z45dvc_ScaLBL_D3Q7_AAeven_Ion_Concentration_BC_ZPiPddii_param_4];
	mov.u32 	%r4, %ctaid.x;
	mov.u32 	%r5, %ntid.x;
	mov.u32 	%r6, %tid.x;
	mad.lo.s32 	%r1, %r4, %r5, %r6;
	setp.ge.s32 	%p1, %r1, %r3;
	@%p1 bra 	$L__BB11_2;
	cvta.to.global.u64 	%rd3, %rd1;
	cvta.to.global.u64 	%rd4, %rd2;
	mul.wide.s32 	%rd5, %r1, 4;
	add.s64 	%rd6, %rd3, %rd5;
	ld.global.u32 	%r7, [%rd6];
	mul.wide.s32 	%rd7, %r7, 8;
	add.s64 	%rd8, %rd4, %rd7;
	ld.global.f64 	%fd2, [%rd8];
	shl.b32 	%r8, %r2, 1;
	add.s32 	%r9, %r8, %r7;
	mul.wide.s32 	%rd9, %r8, 8;
	add.s64 	%rd10, %rd8, %rd9;
	ld.global.f64 	%fd3, [%rd10];
	sub.s32 	%r10, %r9, %r2;
	mul.wide.s32 	%rd11, %r2, 8;
	add.s64 	%rd12, %rd8, %rd11;
	ld.global.f64 	%fd4, [%rd12];
	mul.lo.s32 	%r11, %r2, 3;
	add.s32 	%r12, %r10, %r11;
	mul.wide.s32 	%rd13, %r12, 8;
	add.s64 	%rd14, %rd4, %rd13;
	ld.global.f64 	%fd5, [%rd14];
	add.s32 	%r13, %r9, %r2;
	add.s64 	%rd15, %rd10, %rd11;
	ld.global.f64 	%fd6, [%rd15];
	add.s32 	%r14, %r13, %r11;
	mul.wide.s32 	%rd16, %r14, 8;
	add.s64 	%rd17, %rd4, %rd16;
	ld.global.f64 	%fd7, [%rd17];
	add.f64 	%fd8, %fd2, %fd3;
	add.f64 	%fd9, %fd8, %fd4;
	add.f64 	%fd10, %fd9, %fd5;
	add.f64 	%fd11, %fd10, %fd6;
	add.f64 	%fd12, %fd11, %fd7;
	sub.f64 	%fd13, %fd1, %fd12;
	add.s64 	%rd18, %rd14, %rd11;
	st.global.f64 	[%rd18], %fd13;
$L__BB11_2:
	ret;

}
	// .globl	_Z44dvc_ScaLBL_D3Q7_AAodd_Ion_Concentration_BC_zPiS_Pddii
.visible .entry _Z44dvc_ScaLBL_D3Q7_AAodd_Ion_Concentration_BC_zPiS_Pddii(
	.param .u64 .ptr .align 1 _Z44dvc_ScaLBL_D3Q7_AAodd_Ion_Concentration_BC_zPiS_Pddii_param_0,
	.param .u64 .ptr .align 1 _Z44dvc_ScaLBL_D3Q7_AAodd_Ion_Concentration_BC_zPiS_Pddii_param_1,
	.param .u64 .ptr .align 1 _Z44dvc_ScaLBL_D3Q7_AAodd_Ion_Concentration_BC_zPiS_Pddii_param_2,
	.param .f64 _Z44dvc_ScaLBL_D3Q7_AAodd_Ion_Concentration_BC_zPiS_Pddii_param_3,
	.param .u32 _Z44dvc_ScaLBL_D3Q7_AAodd_Ion_Concentration_BC_zPiS_Pddii_param_4,
	.param .u32 _Z44dvc_ScaLBL_D3Q7_AAodd_Ion_Concentration_BC_zPiS_Pddii_param_5
)
{
	.reg .pred 	%p<2>;
	.reg .b32 	%r<18>;
	.reg .b64 	%rd<33>;
	.reg .b64 	%fd<14>;

	ld.param.u64 	%rd1, [_Z44dvc_ScaLBL_D3Q7_AAodd_Ion_Concentration_BC_zPiS_Pddii_param_0];
	ld.param.u64 	%rd2, [_Z44dvc_ScaLBL_D3Q7_AAodd_Ion_Concentration_BC_zPiS_Pddii_param_1];
	ld.param.u64 	%rd3, [_Z44dvc_ScaLBL_D3Q7_AAodd_Ion_Concentration_BC_zPiS_Pddii_param_2];
	ld.param.f64 	%fd1, [_Z44dvc_ScaLBL_D3Q7_AAodd_Ion_Concentration_BC_zPiS_Pddii_param_3];
	ld.param.u32 	%r3, [_Z44dvc_ScaLBL_D3Q7_AAodd_Ion_Concentration_BC_zPiS_Pddii_param_4];
	ld.param.u32 	%r2, [_Z44dvc_ScaLBL_D3Q7_AAodd_Ion_Concentration_BC_zPiS_Pddii_param_5];
	mov.u32 	%r4, %ctaid.x;
	mov.u32 	%r5, %ntid.x;
	mov.u32 	%r6, %tid.x;
	mad.lo.s32 	%r1, %r4, %r5, %r6;
	setp.ge.s32 	%p1, %r1, %r3;
	@%p1 bra 	$L__BB12_2;
	cvta.to.global.u64 	%rd4, %rd2;
	cvta.to.global.u64 	%rd5, %rd3;
	cvta.to.global.u64 	%rd6, %rd1;
	mul.wide.s32 	%rd7, %r1, 4;
	add.s64 	%rd8, %rd4, %rd7;
	ld.global.u32 	%r7, [%rd8];
	mul.wide.s32 	%rd9, %r7, 8;
	add.s64 	%rd10, %rd5, %rd9;
	ld.global.f64 	%fd2, [%rd10];
	mul.wide.s32 	%rd11, %r7, 4;
	add.s64 	%rd12, %rd6, %rd11;
	ld.global.u32 	%r8, [%rd12];
	mul.wide.s32 	%rd13, %r8, 8;
	add.s64 	%rd14, %rd5, %rd13;
	ld.global.f64 	%fd3, [%rd14];
	shl.b32 	%r9, %r2, 1;
	add.s32 	%r10, %r7, %r9;
	mul.wide.s32 	%rd15, %r9, 4;
	add.s64 	%rd16, %rd12, %rd15;
	ld.global.u32 	%r11, [%rd16];
	mul.wide.s32 	%rd17, %r11, 8;
	add.s64 	%rd18, %rd5, %rd17;
	ld.global.f64 	%fd4, [%rd18];
	mul.wide.s32 	%rd19, %r2, 4;
	add.s64 	%rd20, %rd12, %rd19;
	ld.global.u32 	%r12, [%rd20];
	mul.wide.s32 	%rd21, %r12, 8;
	add.s64 	%rd22, %rd5, %rd21;
	ld.global.f64 	%fd5, [%rd22];
	add.s32 	%r13, %r10, %r2;
	add.s64 	%rd23, %rd16, %rd19;
	ld.global.u32 	%r14, [%rd23];
	mul.wide.s32 	%rd24, %r14, 8;
	add.s64 	%rd25, %rd5, %rd24;
	ld.global.f64 	%fd6, [%rd25];
	add.s32 	%r15, %r13, %r9;
	mul.wide.s32 	%rd26, %r15, 4;
	add.s64 	%rd27, %rd6, %rd26;
	ld.global.u32 	%r16, [%rd27];
	mul.wide.s32 	%rd28, %r16, 8;
	add.s64 	%rd29, %rd5, %rd28;
	ld.global.f64 	%fd7, [%rd29];
	add.s64 	%rd30, %rd23, %rd19;
	ld.global.u32 	%r17, [%rd30];
	add.f64 	%fd8, %fd2, %fd3;
	add.f64 	%fd9, %fd8, %fd5;
	add.f64 	%fd10, %fd4, %fd9;
	add.f64 	%fd11, %fd10, %fd6;
	add.f64 	%fd12, %fd11, %fd7;
	sub.f64 	%fd13, %fd1, %fd12;
	mul.wide.s32 	%rd31, %r17, 8;
	add.s64 	%rd32, %rd5, %rd31;
	st.global.f64 	[%rd32], %fd13;
$L__BB12_2:
	ret;

}
	// .globl	_Z44dvc_ScaLBL_D3Q7_AAodd_Ion_Concentration_BC_ZPiS_Pddii
.visible .entry _Z44dvc_ScaLBL_D3Q7_AAodd_Ion_Concentration_BC_ZPiS_Pddii(
	.param .u64 .ptr .align 1 _Z44dvc_ScaLBL_D3Q7_AAodd_Ion_Concentration_BC_ZPiS_Pddii_param_0,
	.param .u64 .ptr .align 1 _Z44dvc_ScaLBL_D3Q7_AAodd_Ion_Concentration_BC_ZPiS_Pddii_param_1,
	.param .u64 .ptr .align 1 _Z44dvc_ScaLBL_D3Q7_AAodd_Ion_Concentration_BC_ZPiS_Pddii_param_2,
	.param .f64 _Z44dvc_ScaLBL_D3Q7_AAodd_Ion_Concentration_BC_ZPiS_Pddii_param_3,
	.param .u32 _Z44dvc_ScaLBL_D3Q7_AAodd_Ion_Concentration_BC_ZPiS_Pddii_param_4,
	.param .u32 _Z44dvc_ScaLBL_D3Q7_AAodd_Ion_Concentration_BC_ZPiS_Pddii_param_5
)
{
	.reg .pred 	%p<2>;
	.reg .b32 	%r<17>;
	.reg .b64 	%rd<33>;
	.reg .b64 	%fd<14>;

	ld.param.u64 	%rd1, [_Z44dvc_ScaLBL_D3Q7_AAodd_Ion_Concentration_BC_ZPiS_Pddii_param_0];
	ld.param.u64 	%rd2, [_Z44dvc_ScaLBL_D3Q7_AAodd_Ion_Concentration_BC_ZPiS_Pddii_param_1];
	ld.param.u64 	%rd3, [_Z44dvc_ScaLBL_D3Q7_AAodd_Ion_Concentration_BC_ZPiS_Pddii_param_2];
	ld.param.f64 	%fd1, [_Z44dvc_ScaLBL_D3Q7_AAodd_Ion_Concentration_BC_ZPiS_Pddii_param_3];
	ld.param.u32 	%r3, [_Z44dvc_ScaLBL_D3Q7_AAodd_Ion_Concentration_BC_ZPiS_Pddii_param_4];
	ld.param.u32 	%r2, [_Z44dvc_ScaLBL_D3Q7_AAodd_Ion_Concentration_BC_ZPiS_Pddii_param_5];
	mov.u32 	%r4, %ctaid.x;
	mov.u32 	%r5, %ntid.x;
	mov.u32 	%r6, %tid.x;
	mad.lo.s32 	%r1, %r4, %r5, %r6;
	setp.ge.s32 	%p1, %r1, %r3;
	@%p1 bra 	$L__BB13_2;
	cvta.to.global.u64 	%rd4, %rd2;
	cvta.to.global.u64 	%rd5, %rd3;
	cvta.to.global.u64 	%rd6, %rd1;
	mul.wide.s32 	%rd7, %r1, 4;
	add.s64 	%rd8, %rd4, %rd7;
	ld.global.u32 	%r7, [%rd8];
	mul.wide.s32 	%rd9, %r7, 8;
	add.s64 	%rd10, %rd5, %rd9;
	ld.global.f64 	%fd2, [%rd10];
	mul.wide.s32 	%rd11, %r7, 4;
	add.s64 	%rd12, %rd6, %rd11;
	ld.global.u32 	%r8, [%rd12];
	mul.wide.s32 	%rd13, %r8, 8;
	add.s64 	%rd14, %rd5, %rd13;
	ld.global.f64 	%fd3, [%rd14];
	shl.b32 	%r9, %r2, 1;
	mul.wide.s32 	%rd15, %r9, 4;
	add.s64 	%rd16, %rd12, %rd15;
	ld.global.u32 	%r10, [%rd16];
	mul.wide.s32 	%rd17, %r10, 8;
	add.s64 	%rd18, %rd5, %rd17;
	ld.global.f64 	%fd4, [%rd18];
	shl.b32 	%r11, %r2, 2;
	add.s32 	%r12, %r11, %r7;
	mul.wide.s32 	%rd19, %r12, 4;
	add.s64 	%rd20, %rd6, %rd19;
	ld.global.u32 	%r13, [%rd20];
	mul.wide.s32 	%rd21, %r13, 8;
	add.s64 	%rd22, %rd5, %rd21;
	ld.global.f64 	%fd5, [%rd22];
	mul.wide.s32 	%rd23, %r2, 4;
	add.s64 	%rd24, %rd12, %rd23;
	ld.global.u32 	%r14, [%rd24];
	mul.wide.s32 	%rd25, %r14, 8;
	add.s64 	%rd26, %rd5, %rd25;
	ld.global.f64 	%fd6, [%rd26];
	add.s64 	%rd27, %rd16, %rd23;
	ld.global.u32 	%r15, [%rd27];
	mul.wide.s32 	%rd28, %r15, 8;
	add.s64 	%rd29, %rd5, %rd28;
	ld.global.f64 	%fd7, [%rd29];
	add.s64 	%rd30, %rd20, %rd23;
	ld.global.u32 	%r16, [%rd30];
	add.f64 	%fd8, %fd2, %fd3;
	add.f64 	%fd9, %fd8, %fd6;
	add.f64 	%fd10, %fd4, %fd9;
	add.f64 	%fd11, %fd10, %fd7;
	add.f64 	%fd12, %fd5, %fd11;
	sub.f64 	%fd13, %fd1, %fd12;
	mul.wide.s32 	%rd31, %r16, 8;
	add.s64 	%rd32, %rd5, %rd31;
	st.global.f64 	[%rd32], %fd13;
$L__BB13_2:
	ret;

}
	// .globl	_Z41dvc_ScaLBL_D3Q7_AAeven_Ion_Flux_Diff_BC_zPiPdddS0_ii
.visible .entry _Z41dvc_ScaLBL_D3Q7_AAeven_Ion_Flux_Diff_BC_zPiPdddS0_ii(
	.param .u64 .ptr .align 1 _Z41dvc_ScaLBL_D3Q7_AAeven_Ion_Flux_Diff_BC_zPiPdddS0_ii_param_0,
	.param .u64 .ptr .align 1 _Z41dvc_ScaLBL_D3Q7_AAeven_Ion_Flux_Diff_BC_zPiPdddS0_ii_param_1,
	.param .f64 _Z41dvc_ScaLBL_D3Q7_AAeven_Ion_Flux_Diff_BC_zPiPdddS0_ii_param_2,
	.param .f64 _Z41dvc_ScaLBL_D3Q7_AAeven_Ion_Flux_Diff_BC_zPiPdddS0_ii_param_3,
	.param .u64 .ptr .align 1 _Z41dvc_ScaLBL_D3Q7_AAeven_Ion_Flux_Diff_BC_zPiPdddS0_ii_param_4,
	.param .u32 _Z41dvc_ScaLBL_D3Q7_AAeven_Ion_Flux_Diff_BC_zPiPdddS0_ii_param_5,
	.param .u32 _Z41dvc_ScaLBL_D3Q7_AAeven_Ion_Flux_Diff_BC_zPiPdddS0_ii_param_6
)
{
	.reg .pred 	%p<2>;
	.reg .b32 	%r<12>;
	.reg .b64 	%rd<22>;
	.reg .b64 	%fd<24>;

	ld.param.u64 	%rd2, [_Z41dvc_ScaLBL_D3Q7_AAeven_Ion_Flux_Diff_BC_zPiPdddS0_ii_param_1];
	ld.param.f64 	%fd1, [_Z41dvc_ScaLBL_D3Q7_AAeven_Ion_Flux_Diff_BC_zPiPdddS0_ii_param_2];
	ld.param.f64 	%fd2, [_Z41dvc_ScaLBL_D3Q7_AAeven_Ion_Flux_Diff_BC_zPiPdddS0_ii_param_3];
	ld.param.u64 	%rd3, [_Z41dvc_ScaLBL_D3Q7_AAeven_Ion_Flux_Diff_BC_zPiPdddS0_ii_param_4];
	ld.param.u32 	%r3, [_Z41dvc_ScaLBL_D3Q7_AAeven_Ion_Flux_Diff_BC_zPiPdddS0_ii_param_5];
	ld.param.u32 	%r2, [_Z41dvc_ScaLBL_D3Q7_AAeven_Ion_Flux_Diff_BC_zPiPdddS0_ii_param_6];
	mov.u32 	%r4, %ctaid.x;
	mov.u32 	%r5, %ntid.x;
	mov.u32 	%r6, %tid.x;
	mad.lo.s32 	%r1, %r4, %r5, %r6;
	setp.ge.s32 	%p1, %r1, %r3;
	@%p1 bra 	$L__BB14_2;
	ld.param.u64 	%rd21, [_Z41dvc_ScaLBL_D3Q7_AAeven_Ion_Flux_Diff_BC_zPiPdddS0_ii_param_0];
	cvta.to.global.u64 	%rd4, %rd21;
	cvta.to.global.u64 	%rd5, %rd2;
	cvta.to.global.u64 	%rd6, %rd3;
	mul.wide.s32 	%rd7, %r1, 4;
	add.s64 	%rd8, %rd4, %rd7;
	ld.global.u32 	%r7, [%rd8];
	mul.wide.s32 	%rd9, %r7, 8;
	add.s64 	%rd10, %rd5, %rd9;
	ld.global.f64 	%fd3, [%rd10];
	shl.b32 	%r8, %r2, 1;
	add.s32 	%r9, %r8, %r7;
	mul.wide.s32 	%rd11, %r8, 8;
	add.s64 	%rd12, %rd10, %rd11;
	ld.global.f64 	%fd4, [%rd12];
	sub.s32 	%r10, %r9, %r2;
	mul.wide.s32 	%rd13, %r2, 8;
	add.s64 	%rd14, %rd10, %rd13;
	ld.global.f64 	%fd5, [%rd14];
	mad.lo.s32 	%r11, %r2, 3, %r10;
	mul.wide.s32 	%rd15, %r11, 8;
	add.s64 	%rd16, %rd5, %rd15;
	ld.global.f64 	%fd6, [%rd16];
	add.s64 	%rd17, %rd12, %rd13;
	ld.global.f64 	%fd7, [%rd17];
	add.s64 	%rd18, %rd16, %rd13;
	ld.global.f64 	%fd8, [%rd18];
	add.f64 	%fd9, %fd3, %fd4;
	add.f64 	%fd10, %fd9, %fd5;
	add.f64 	%fd11, %fd10, %fd6;
	add.f64 	%fd12, %fd11, %fd7;
	add.f64 	%fd13, %fd12, %fd8;
	add.s64 	%rd19, %rd6, %rd9;
	ld.global.f64 	%fd14, [%rd19];
	mov.f64 	%fd15, 0dBFE0000000000000;
	div.rn.f64 	%fd16, %fd15, %fd2;
	add.f64 	%fd17, %fd16, 0d3FF0000000000000;
	fma.rn.f64 	%fd18, %fd14, %fd13, %fd8;
	fma.rn.f64 	%fd19, %fd17, %fd18, %fd1;
	div.rn.f64 	%fd20, %fd19, %fd17;
	mov.f64 	%fd21, 0d3FF0000000000000;
	sub.f64 	%fd22, %fd21, %fd14;
	div.rn.f64 	%fd23, %fd20, %fd22;
	add.s64 	%rd20, %rd18, %rd13;
	st.global.f64 	[%rd20], %fd23;
$L__BB14_2:
	ret;

}
	// .globl	_Z41dvc_ScaLBL_D3Q7_AAeven_Ion_Flux_Diff_BC_ZPiPdddS0_ii
.visible .entry _Z41dvc_ScaLBL_D3Q7_AAeven_Ion_Flux_Diff_BC_ZPiPdddS0_ii(
	.param .u64 .ptr .align 1 _Z41dvc_ScaLBL_D3Q7_AAeven_Ion_Flux_Diff_BC_ZPiPdddS0_ii_param_0,
	.param .u64 .ptr .align 1 _Z41dvc_ScaLBL_D3Q7_AAeven_Ion_Flux_Diff_BC_ZPiPdddS0_ii_param_1,
	.param .f64 _Z41dvc_ScaLBL_D3Q7_AAeven_Ion_Flux_Diff_BC_ZPiPdddS0_ii_param_2,
	.param .f64 _Z41dvc_ScaLBL_D3Q7_AAeven_Ion_Flux_Diff_BC_ZPiPdddS0_ii_param_3,
	.param .u64 .ptr .align 1 _Z41dvc_ScaLBL_D3Q7_AAeven_Ion_Flux_Diff_BC_ZPiPdddS0_ii_param_4,
	.param .u32 _Z41dvc_ScaLBL_D3Q7_AAeven_Ion_Flux_Diff_BC_ZPiPdddS0_ii_param_5,
	.param .u32 _Z41dvc_ScaLBL_D3Q7_AAeven_Ion_Flux_Diff_BC_ZPiPdddS0_ii_param_6
)
{
	.reg .pred 	%p<2>;
	.reg .b32 	%r<15>;
	.reg .b64 	%rd<23>;
	.reg .b64 	%fd<25>;

	ld.param.u64 	%rd2, [_Z41dvc_ScaLBL_D3Q7_AAeven_Ion_Flux_Diff_BC_ZPiPdddS0_ii_param_1];
	ld.param.f64 	%fd2, [_Z41dvc_ScaLBL_D3Q7_AAeven_Ion_Flux_Diff_BC_ZPiPdddS0_ii_param_3];
	ld.param.u64 	%rd3, [_Z41dvc_ScaLBL_D3Q7_AAeven_Ion_Flux_Diff_BC_ZPiPdddS0_ii_param_4];
	ld.param.u32 	%r3, [_Z41dvc_ScaLBL_D3Q7_AAeven_Ion_Flux_Diff_BC_ZPiPdddS0_ii_param_5];
	ld.param.u32 	%r2, [_Z41dvc_ScaLBL_D3Q7_AAeven_Ion_Flux_Diff_BC_ZPiPdddS0_ii_param_6];
	mov.u32 	%r4, %ctaid.x;
	mov.u32 	%r5, %ntid.x;
	mov.u32 	%r6, %tid.x;
	mad.lo.s32 	%r1, %r4, %r5, %r6;
	setp.ge.s32 	%p1, %r1, %r3;
	@%p1 bra 	$L__BB15_2;
	ld.param.f64 	%fd24, [_Z41dvc_ScaLBL_D3Q7_AAeven_Ion_Flux_Diff_BC_ZPiPdddS0_ii_param_2];
	ld.param.u64 	%rd22, [_Z41dvc_ScaLBL_D3Q7_AAeven_Ion_Flux_Diff_BC_ZPiPdddS0_ii_param_0];
	cvta.to.global.u64 	%rd4, %rd22;
	cvta.to.global.u64 	%rd5, %rd2;
	cvta.to.global.u64 	%rd6, %rd3;
	mul.wide.s32 	%rd7, %r1, 4;
	add.s64 	%rd8, %rd4, %rd7;
	ld.global.u32 	%r7, [%rd8];
	mul.wide.s32 	%rd9, %r7, 8;
	add.s64 	%rd10, %rd5, %rd9;
	ld.global.f64 	%fd3, [%rd10];
	shl.b32 	%r8, %r2, 1;
	add.s32 	%r9, %r8, %r7;
	mul.wide.s32 	%rd11, %r8, 8;
	add.s64 	%rd12, %rd10, %rd11;
	ld.global.f64 	%fd4, [%rd12];
	sub.s32 	%r10, %r9, %r2;
	mul.wide.s32 	%rd13, %r2, 8;
	add.s64 	%rd14, %rd10, %rd13;
	ld.global.f64 	%fd5, [%rd14];
	mul.lo.s32 	%r11, %r2, 3;
	add.s32 	%r12, %r10, %r11;
	mul.wide.s32 	%rd15, %r12, 8;
	add.s64 	%rd16, %rd5, %rd15;
	ld.global.f64 	%fd6, [%rd16];
	add.s32 	%r13, %r9, %r2;
	add.s64 	%rd17, %rd12, %rd13;
	ld.global.f64 	%fd7, [%rd17];
	add.s32 	%r14, %r13, %r11;
	mul.wide.s32 	%rd18, %r14, 8;
	add.s64 	%rd19, %rd5, %rd18;
	ld.global.f64 	%fd8, [%rd19];
	add.f64 	%fd9, %fd3, %fd4;
	add.f64 	%fd10, %fd9, %fd5;
	add.f64 	%fd11, %fd10, %fd6;
	add.f64 	%fd12, %fd11, %fd7;
	add.f64 	%fd13, %fd12, %fd8;
	add.s64 	%rd20, %rd6, %rd9;
	ld.global.f64 	%fd14, [%rd20];
	mov.f64 	%fd15, 0dBFE0000000000000;
	div.rn.f64 	%fd16, %fd15, %fd2;
	add.f64 	%fd17, %fd16, 0d3FF0000000000000;
	mul.f64 	%fd18, %fd14, %fd13;
	sub.f64 	%fd19, %fd8, %fd18;
	fma.rn.f64 	%fd20, %fd17, %fd19, %fd24;
	div.rn.f64 	%fd21, %fd20, %fd17;
	add.f64 	%fd22, %fd14, 0d3FF0000000000000;
	div.rn.f64 	%fd23, %fd21, %fd22;
	add.s64 	%rd21, %rd16, %rd13;
	st.global.f64 	[%rd21], %fd23;
$L__BB15_2:
	ret;

}
	// .globl	_Z40dvc_ScaLBL_D3Q7_AAodd_Ion_Flux_Diff_BC_zPiS_PdddS0_ii
.visible .entry _Z40dvc_ScaLBL_D3Q7_AAodd_Ion_Flux_Diff_BC_zPiS_PdddS0_ii(
	.param .u64 .ptr .align 1 _Z40dvc_ScaLBL_D3Q7_AAodd_Ion_Flux_Diff_BC_zPiS_PdddS0_ii_param_0,
	.param .u64 .ptr .align 1 _Z40dvc_ScaLBL_D3Q7_AAodd_Ion_Flux_Diff_BC_zPiS_PdddS0_ii_param_1,
	.param .u64 .ptr .align 1 _Z40dvc_ScaLBL_D3Q7_AAodd_Ion_Flux_Diff_BC_zPiS_PdddS0_ii_param_2,
	.param .f64 _Z40dvc_ScaLBL_D3Q7_AAodd_Ion_Flux_Diff_BC_zPiS_PdddS0_ii_param_3,
	.param .f64 _Z40dvc_ScaLBL_D3Q7_AAodd_Ion_Flux_Diff_BC_zPiS_PdddS0_ii_param_4,
	.param .u64 .ptr .align 1 _Z40dvc_ScaLBL_D3Q7_AAodd_Ion_Flux_Diff_BC_zPiS_PdddS0_ii_param_5,
	.param .u32 _Z40dvc_ScaLBL_D3Q7_AAodd_Ion_Flux_Diff_BC_zPiS_PdddS0_ii_param_6,
	.param .u32 _Z40dvc_ScaLBL_D3Q7_AAodd_Ion_Flux_Diff_BC_zPiS_PdddS0_ii_param_7
)
{
	.reg .pred 	%p<2>;
	.reg .b32 	%r<18>;
	.reg .b64 	%rd<40>;
	.reg .b64 	%fd<24>;

	ld.param.f64 	%fd1, [_Z40dvc_ScaLBL_D3Q7_AAodd_Ion_Flux_Diff_BC_zPiS_PdddS0_ii_param_3];
	ld.param.f64 	%fd2, [_Z40dvc_ScaLBL_D3Q7_AAodd_Ion_Flux_Diff_BC_zPiS_PdddS0_ii_param_4];
	ld.param.u32 	%r3, [_Z40dvc_ScaLBL_D3Q7_AAodd_Ion_Flux_Diff_BC_zPiS_PdddS0_ii_param_6];
	ld.param.u32 	%r2, [_Z40dvc_ScaLBL_D3Q7_AAodd_Ion_Flux_Diff_BC_zPiS_PdddS0_ii_param_7];
	mov.u32 	%r4, %ctaid.x;
	mov.u32 	%r5, %ntid.x;
	mov.u32 	%r6, %tid.x;
	mad.lo.s32 	%r1, %r4, %r5, %r6;
	setp.ge.s32 	%p1, %r1, %r3;
	@%p1 bra 	$L__BB16_2;
	ld.param.u64 	%rd39, [_Z40dvc_ScaLBL_D3Q7_AAodd_Ion_Flux_Diff_BC_zPiS_PdddS0_ii_param_5];
	ld.param.u64 	%rd38, [_Z40dvc_ScaLBL_D3Q7_AAodd_Ion_Flux_Diff_BC_zPiS_PdddS0_ii_param_2];
	ld.param.u64 	%rd37, [_Z40dvc_ScaLBL_D3Q7_AAodd_Ion_Flux_Diff_BC_zPiS_PdddS0_ii_param_1];
	ld.param.u64 	%rd36, [_Z40dvc_ScaLBL_D3Q7_AAodd_Ion_Flux_Diff_BC_zPiS_PdddS0_ii_param_0];
	cvta.to.global.u64 	%rd5, %rd37;
	cvta.to.global.u64 	%rd6, %rd38;
	cvta.to.global.u64 	%rd7, %rd36;
	cvta.to.global.u64 	%rd8, %rd39;
	mul.wide.s32 	%rd9, %r1, 4;
	add.s64 	%rd10, %rd5, %rd9;
	ld.global.u32 	%r7, [%rd10];
	mul.wide.s32 	%rd11, %r7, 8;
	add.s64 	%rd12, %rd6, %rd11;
	ld.global.f64 	%fd3, [%rd12];
	mul.wide.s32 	%rd13, %r7, 4;
	add.s64 	%rd14, %rd7, %rd13;
	ld.global.u32 	%r8, [%rd14];
	mul.wide.s32 	%rd15, %r8, 8;
	add.s64 	%rd16, %rd6, %rd15;
	ld.global.f64 	%fd4, [%rd16];
	shl.b32 	%r9, %r2, 1;
	add.s32 	%r10, %r7, %r9;
	mul.wide.s32 	%rd17, %r9, 4;
	add.s64 	%rd18, %rd14, %rd17;
	ld.global.u32 	%r11, [%rd18];
	mul.wide.s32 	%rd19, %r11, 8;
	add.s64 	%rd20, %rd6, %rd19;
	ld.global.f64 	%fd5, [%rd20];
	mul.wide.s32 	%rd21, %r2, 4;
	add.s64 	%rd22, %rd14, %rd21;
	ld.global.u32 	%r12, [%rd22];
	mul.wide.s32 	%rd23, %r12, 8;
	add.s64 	%rd24, %rd6, %rd23;
	ld.global.f64 	%fd6, [%rd24];
	add.s32 	%r13, %r10, %r2;
	add.s64 	%rd25, %rd18, %rd21;
	ld.global.u32 	%r14, [%rd25];
	mul.wide.s32 	%rd26, %r14, 8;
	add.s64 	%rd27, %rd6, %rd26;
	ld.global.f64 	%fd7, [%rd27];
	add.s32 	%r15, %r13, %r9;
	mul.wide.s32 	%rd28, %r15, 4;
	add.s64 	%rd29, %rd7, %rd28;
	ld.global.u32 	%r16, [%rd29];
	mul.wide.s32 	%rd30, %r16, 8;
	add.s64 	%rd31, %rd6, %rd30;
	ld.global.f64 	%fd8, [%rd31];
	add.f64 	%fd9, %fd3, %fd4;
	add.f64 	%fd10, %fd9, %fd6;
	add.f64 	%fd11, %fd5, %fd10;
	add.f64 	%fd12, %fd11, %fd7;
	add.f64 	%fd13, %fd12, %fd8;
	add.s64 	%rd32, %rd8, %rd11;
	ld.global.f64 	%fd14, [%rd32];
	mov.f64 	%fd15, 0dBFE0000000000000;
	div.rn.f64 	%fd16, %fd15, %fd2;
	add.f64 	%fd17, %fd16, 0d3FF0000000000000;
	fma.rn.f64 	%fd18, %fd14, %fd13, %fd8;
	fma.rn.f64 	%fd19, %fd17, %fd18, %fd1;
	div.rn.f64 	%fd20, %fd19, %fd17;
	mov.f64 	%fd21, 0d3FF0000000000000;
	sub.f64 	%fd22, %fd21, %fd14;
	div.rn.f64 	%fd23, %fd20, %fd22;
	add.s64 	%rd33, %rd25, %rd21;
	ld.global.u32 	%r17, [%rd33];
	mul.wide.s32 	%rd34, %r17, 8;
	add.s64 	%rd35, %rd6, %rd34;
	st.global.f64 	[%rd35], %fd23;
$L__BB16_2:
	ret;

}
	// .globl	_Z40dvc_ScaLBL_D3Q7_AAodd_Ion_Flux_Diff_BC_ZPiS_PdddS0_ii
.visible .entry _Z40dvc_ScaLBL_D3Q7_AAodd_Ion_Flux_Diff_BC_ZPiS_PdddS0_ii(
	.param .u64 .ptr .align 1 _Z40dvc_ScaLBL_D3Q7_AAodd_Ion_Flux_Diff_BC_ZPiS_PdddS0_ii_param_0,
	.param .u64 .ptr .align 1 _Z40dvc_ScaLBL_D3Q7_AAodd_Ion_Flux_Diff_BC_ZPiS_PdddS0_ii_param_1,
	.param .u64 .ptr .align 1 _Z40dvc_ScaLBL_D3Q7_AAodd_Ion_Flux_Diff_BC_ZPiS_PdddS0_ii_param_2,
	.param .f64 _Z40dvc_ScaLBL_D3Q7_AAodd_Ion_Flux_Diff_BC_ZPiS_PdddS0_ii_param_3,
	.param .f64 _Z40dvc_ScaLBL_D3Q7_AAodd_Ion_Flux_Diff_BC_ZPiS_PdddS0_ii_param_4,
	.param .u64 .ptr .align 1 _Z40dvc_ScaLBL_D3Q7_AAodd_Ion_Flux_Diff_BC_ZPiS_PdddS0_ii_param_5,
	.param .u32 _Z40dvc_ScaLBL_D3Q7_AAodd_Ion_Flux_Diff_BC_ZPiS_PdddS0_ii_param_6,
	.param .u32 _Z40dvc_ScaLBL_D3Q7_AAodd_Ion_Flux_Diff_BC_ZPiS_PdddS0_ii_param_7
)
{
	.reg .pred 	%p<2>;
	.reg .b32 	%r<17>;
	.reg .b64 	%rd<39>;
	.reg .b64 	%fd<24>;

	ld.param.u64 	%rd2, [_Z40dvc_ScaLBL_D3Q7_AAodd_Ion_Flux_Diff_BC_ZPiS_PdddS0_ii_param_1];
	ld.param.f64 	%fd1, [_Z40dvc_ScaLBL_D3Q7_AAodd_Ion_Flux_Diff_BC_ZPiS_PdddS0_ii_param_3];
	ld.param.f64 	%fd2, [_Z40dvc_ScaLBL_D3Q7_AAodd_Ion_Flux_Diff_BC_ZPiS_PdddS0_ii_param_4];
	ld.param.u32 	%r3, [_Z40dvc_ScaLBL_D3Q7_AAodd_Ion_Flux_Diff_BC_ZPiS_PdddS0_ii_param_6];
	ld.param.u32 	%r2, [_Z40dvc_ScaLBL_D3Q7_AAodd_Ion_Flux_Diff_BC_ZPiS_PdddS0_ii_param_7];
	mov.u32 	%r4, %ctaid.x;
	mov.u32 	%r5, %ntid.x;
	mov.u32 	%r6, %tid.x;
	mad.lo.s32 	%r1, %r4, %r5, %r6;
	setp.ge.s32 	%p1, %r1, %r3;
	@%p1 bra 	$L__BB17_2;
	ld.param.u64 	%rd38, [_Z40dvc_ScaLBL_D3Q7_AAodd_Ion_Flux_Diff_BC_ZPiS_PdddS0_ii_param_5];
	ld.param.u64 	%rd37, [_Z40dvc_ScaLBL_D3Q7_AAodd_Ion_Flux_Diff_BC_ZPiS_PdddS0_ii_param_2];
	ld.param.u64 	%rd36, [_Z40dvc_ScaLBL_D3Q7_AAodd_Ion_Flux_Diff_BC_ZPiS_PdddS0_ii_param_0];
	cvta.to.global.u64 	%rd5, %rd2;
	cvta.to.global.u64 	%rd6, %rd37;
	cvta.to.global.u64 	%rd7, %rd36;
	cvta.to.global.u64 	%rd8, %rd38;
	mul.wide.s32 	%rd9, %r1, 4;
	add.s64 	%rd10, %rd5, %rd9;
	ld.global.u32 	%r7, [%rd10];
	mul.wide.s32 	%rd11, %r7, 8;
	add.s64 	%rd12, %rd6, %rd11;
	ld.global.f64 	%fd3, [%rd12];
	mul.wide.s32 	%rd13, %r7, 4;
	add.s64 	%rd14, %rd7, %rd13;
	ld.global.u32 	%r8, [%rd14];
	mul.wide.s32 	%rd15, %r8, 8;
	add.s64 	%rd16, %rd6, %rd15;
	ld.global.f64 	%fd4, [%rd16];
	shl.b32 	%r9, %r2, 1;
	mul.wide.s32 	%rd17, %r9, 4;
	add.s64 	%rd18, %rd14, %rd17;
	ld.global.u32 	%r10, [%rd18];
	mul.wide.s32 	%rd19, %r10, 8;
	add.s64 	%rd20, %rd6, %rd19;
	ld.global.f64 	%fd5, [%rd20];
	shl.b32 	%r11, %r2, 2;
	add.s32 	%r12, %r11, %r7;
	mul.wide.s32 	%rd21, %r12, 4;
	add.s64 	%rd22, %rd7, %rd21;
	ld.global.u32 	%r13, [%rd22];
	mul.wide.s32 	%rd23, %r13, 8;
	add.s64 	%rd24, %rd6, %rd23;
	ld.global.f64 	%fd6, [%rd24];
	mul.wide.s32 	%rd25, %r2, 4;
	add.s64 	%rd26, %rd14, %rd25;
	ld.global.u32 	%r14, [%rd26];
	mul.wide.s32 	%rd27, %r14, 8;
	add.s64 	%rd28, %rd6, %rd27;
	ld.global.f64 	%fd7, [%rd28];
	add.s64 	%rd29, %rd18, %rd25;
	ld.global.u32 	%r15, [%rd29];
	mul.wide.s32 	%rd30, %r15, 8;
	add.s64 	%rd31, %rd6, %rd30;
	ld.global.f64 	%fd8, [%rd31];
	add.f64 	%fd9, %fd3, %fd4;
	add.f64 	%fd10, %fd9, %fd7;
	add.f64 	%fd11, %fd5, %fd10;
	add.f64 	%fd12, %fd11, %fd8;
	add.f64 	%fd13, %fd6, %fd12;
	add.s64 	%rd32, %rd8, %rd11;
	ld.global.f64 	%fd14, [%rd32];
	mov.f64 	%fd15, 0dBFE0000000000000;
	div.rn.f64 	%fd16, %fd15, %fd2;
	add.f64 	%fd17, %fd16, 0d3FF0000000000000;
	mul.f64 	%fd18, %fd14, %fd13;
	sub.f64 	%fd19, %fd6, %fd18;
	fma.rn.f64 	%fd20, %fd17, %fd19, %fd1;
	div.rn.f64 	%fd21, %fd20, %fd17;
	add.f64 	%fd22, %fd14, 0d3FF0000000000000;
	div.rn.f64 	%fd23, %fd21, %fd22;
	add.s64 	%rd33, %rd22, %rd25;
	ld.global.u32 	%r16, [%rd33];
	mul.wide.s32 	%rd34, %r16, 8;
	add.s64 	%rd35, %rd6, %rd34;
	st.global.f64 	[%rd35], %fd23;
$L__BB17_2:
	ret;

}
	// .globl	_Z45dvc_ScaLBL_D3Q7_AAeven_Ion_Flux_DiffAdvc_BC_zPiPdddS0_ii
.visible .entry _Z45dvc_ScaLBL_D3Q7_AAeven_Ion_Flux_DiffAdvc_BC_zPiPdddS0_ii(
	.param .u64 .ptr .align 1 _Z45dvc_ScaLBL_D3Q7_AAeven_Ion_Flux_DiffAdvc_BC_zPiPdddS0_ii_param_0,
	.param .u64 .ptr .align 1 _Z45dvc_ScaLBL_D3Q7_AAeven_Ion_Flux_DiffAdvc_BC_zPiPdddS0_ii_param_1,
	.param .f64 _Z45dvc_ScaLBL_D3Q7_AAeven_Ion_Flux_DiffAdvc_BC_zPiPdddS0_ii_param_2,
	.param .f64 _Z45dvc_ScaLBL_D3Q7_AAeven_Ion_Flux_DiffAdvc_BC_zPiPdddS0_ii_param_3,
	.param .u64 .ptr .align 1 _Z45dvc_ScaLBL_D3Q7_AAeven_Ion_Flux_DiffAdvc_BC_zPiPdddS0_ii_param_4,
	.param .u32 _Z45dvc_ScaLBL_D3Q7_AAeven_Ion_Flux_DiffAdvc_BC_zPiPdddS0_ii_param_5,
	.param .u32 _Z45dvc_ScaLBL_D3Q7_AAeven_Ion_Flux_DiffAdvc_BC_zPiPdddS0_ii_param_6
)
{
	.reg .pred 	%p<2>;
	.reg .b32 	%r<12>;
	.reg .b64 	%rd<22>;
	.reg .b64 	%fd<27>;

	ld.param.u64 	%rd2, [_Z45dvc_ScaLBL_D3Q7_AAeven_Ion_Flux_DiffAdvc_BC_zPiPdddS0_ii_param_1];
	ld.param.f64 	%fd1, [_Z45dvc_ScaLBL_D3Q7_AAeven_Ion_Flux_DiffAdvc_BC_zPiPdddS0_ii_param_2];
	ld.param.f64 	%fd2, [_Z45dvc_ScaLBL_D3Q7_AAeven_Ion_Flux_DiffAdvc_BC_zPiPdddS0_ii_param_3];
	ld.param.u64 	%rd3, [_Z45dvc_ScaLBL_D3Q7_AAeven_Ion_Flux_DiffAdvc_BC_zPiPdddS0_ii_param_4];
	ld.param.u32 	%r3, [_Z45dvc_ScaLBL_D3Q7_AAeven_Ion_Flux_DiffAdvc_BC_zPiPdddS0_ii_param_5];
	ld.param.u32 	%r2, [_Z45dvc_ScaLBL_D3Q7_AAeven_Ion_Flux_DiffAdvc_BC_zPiPdddS0_ii_param_6];
	mov.u32 	%r4, %ctaid.x;
	mov.u32 	%r5, %ntid.x;
	mov.u32 	%r6, %tid.x;
	mad.lo.s32 	%r1, %r4, %r5, %r6;
	setp.ge.s32 	%p1, %r1, %r3;
	@%p1 bra 	$L__BB18_2;
	ld.param.u64 	%rd21, [_Z45dvc_ScaLBL_D3Q7_AAeven_Ion_Flux_DiffAdvc_BC_zPiPdddS0_ii_param_0];
	cvta.to.global.u64 	%rd4, %rd21;
	cvta.to.global.u64 	%rd5, %rd2;
	cvta.to.global.u64 	%rd6, %rd3;
	mul.wide.s32 	%rd7, %r1, 4;
	add.s64 	%rd8, %rd4, %rd7;
	ld.global.u32 	%r7, [%rd8];
	mul.wide.s32 	%rd9, %r7, 8;
	add.s64 	%rd10, %rd5, %rd9;
	ld.global.f64 	%fd3, [%rd10];
	shl.b32 	%r8, %r2, 1;
	add.s32 	%r9, %r8, %r7;
	mul.wide.s32 	%rd11, %r8, 8;
	add.s64 	%rd12, %rd10, %rd11;
	ld.global.f64 	%fd4, [%rd12];
	sub.s32 	%r10, %r9, %r2;
	mul.wide.s32 	%rd13, %r2, 8;
	add.s64 	%rd14, %rd10, %rd13;
	ld.global.f64 	%fd5, [%rd14];
	mad.lo.s32 	%r11, %r2, 3, %r10;
	mul.wide.s32 	%rd15, %r11, 8;
	add.s64 	%rd16, %rd5, %rd15;
	ld.global.f64 	%fd6, [%rd16];
	add.s64 	%rd17, %rd12, %rd13;
	ld.global.f64 	%fd7, [%rd17];
	add.s64 	%rd18, %rd16, %rd13;
	ld.global.f64 	%fd8, [%rd18];
	add.f64 	%fd9, %fd3, %fd4;
	add.f64 	%fd10, %fd9, %fd5;
	add.f64 	%fd11, %fd10, %fd6;
	add.f64 	%fd12, %fd11, %fd7;
	add.f64 	%fd13, %fd12, %fd8;
	add.s64 	%rd19, %rd6, %rd9;
	ld.global.f64 	%fd14, [%rd19];
	mov.f64 	%fd15, 0d3FE0000000000000;
	div.rn.f64 	%fd16, %fd15, %fd2;
	mov.f64 	%fd17, 0d3FF0000000000000;
	sub.f64 	%fd18, %fd17, %fd16;
	fma.rn.f64 	%fd19, %fd18, %fd8, %fd1;
	mul.f64 	%fd20, %fd14, 0d3FE0000000000000;
	mul.f64 	%fd21, %fd13, %fd20;
	div.rn.f64 	%fd22, %fd21, %fd2;
	sub.f64 	%fd23, %fd19, %fd22;
	div.rn.f64 	%fd24, %fd20, %fd2;
	add.f64 	%fd25, %fd18, %fd24;
	div.rn.f64 	%fd26, %fd23, %fd25;
	add.s64 	%rd20, %rd18, %rd13;
	st.global.f64 	[%rd20], %fd26;
$L__BB18_2:
	ret;

}
	// .globl	_Z45dvc_ScaLBL_D3Q7_AAeven_Ion_Flux_DiffAdvc_BC_ZPiPdddS0_ii
.visible .entry _Z45dvc_ScaLBL_D3Q7_AAeven_Ion_Flux_DiffAdvc_BC_ZPiPdddS0_ii(
	.param .u64 .ptr .align 1 _Z45dvc_ScaLBL_D3Q7_AAeven_Ion_Flux_DiffAdvc_BC_ZPiPdddS0_ii_param_0,
	.param .u64 .ptr .align 1 _Z45dvc_ScaLBL_D3Q7_AAeven_Ion_Flux_DiffAdvc_BC_ZPiPdddS0_ii_param_1,
	.param .f64 _Z45dvc_ScaLBL_D3Q7_AAeven_Ion_Flux_DiffAdvc_BC_ZPiPdddS0_ii_param_2,
	.param .f64 _Z45dvc_ScaLBL_D3Q7_AAeven_Ion_Flux_DiffAdvc_BC_ZPiPdddS0_ii_param_3,
	.param .u64 .ptr .align 1 _Z45dvc_ScaLBL_D3Q7_AAeven_Ion_Flux_DiffAdvc_BC_ZPiPdddS0_ii_param_4,
	.param .u32 _Z45dvc_ScaLBL_D3Q7_AAeven_Ion_Flux_DiffAdvc_BC_ZPiPdddS0_ii_param_5,
	.param .u32 _Z45dvc_ScaLBL_D3Q7_AAeven_Ion_Flux_DiffAdvc_BC_ZPiPdddS0_ii_param_6
)
{
	.reg .pred 	%p<2>;
	.reg .b32 	%r<15>;
	.reg .b64 	%rd<23>;
	.reg .b64 	%fd<28>;

	ld.param.u64 	%rd2, [_Z45dvc_ScaLBL_D3Q7_AAeven_Ion_Flux_DiffAdvc_BC_ZPiPdddS0_ii_param_1];
	ld.param.f64 	%fd2, [_Z45dvc_ScaLBL_D3Q7_AAeven_Ion_Flux_DiffAdvc_BC_ZPiPdddS0_ii_param_3];
	ld.param.u64 	%rd3, [_Z45dvc_ScaLBL_D3Q7_AAeven_Ion_Flux_DiffAdvc_BC_ZPiPdddS0_ii_param_4];
	ld.param.u32 	%r3, [_Z45dvc_ScaLBL_D3Q7_AAeven_Ion_Flux_DiffAdvc_BC_ZPiPdddS0_ii_param_5];
	ld.param.u32 	%r2, [_Z45dvc_ScaLBL_D3Q7_AAeven_Ion_Flux_DiffAdvc_BC_ZPiPdddS0_ii_param_6];
	mov.u32 	%r4, %ctaid.x;
	mov.u32 	%r5, %ntid.x;
	mov.u32 	%r6, %tid.x;
	mad.lo.s32 	%r1, %r4, %r5, %r6;
	setp.ge.s32 	%p1, %r1, %r3;
	@%p1 bra 	$L__BB19_2;
	ld.param.f64 	%fd27, [_Z45dvc_ScaLBL_D3Q7_AAeven_Ion_Flux_DiffAdvc_BC_ZPiPdddS0_ii_param_2];
	ld.param.u64 	%rd22, [_Z45dvc_ScaLBL_D3Q7_AAeven_Ion_Flux_DiffAdvc_BC_ZPiPdddS0_ii_param_0];
	cvta.to.global.u64 	%rd4, %rd22;
	cvta.to.global.u64 	%rd5, %rd2;
	cvta.to.global.u64 	%rd6, %rd3;
	mul.wide.s32 	%rd7, %r1, 4;
	add.s64 	%rd8, %rd4, %rd7;
	ld.global.u32 	%r7, [%rd8];
	mul.wide.s32 	%rd9, %r7, 8;
	add.s64 	%rd10, %rd5, %rd9;
	ld.global.f64 	%fd3, [%rd10];
	shl.b32 	%r8, %r2, 1;
	add.s32 	%r9, %r8, %r7;
	mul.wide.s32 	%rd11, %r8, 8;
	add.s64 	%rd12, %rd10, %rd11;
	ld.global.f64 	%fd4, [%rd12];
	sub.s32 	%r10, %r9, %r2;
	mul.wide.s32 	%rd13, %r2, 8;
	add.s64 	%rd14, %rd10, %rd13;
	ld.global.f64 	%fd5, [%rd14];
	mul.lo.s32 	%r11, %r2, 3;
	add.s32 	%r12, %r10, %r11;
	mul.wide.s32 	%rd15, %r12, 8;
	add.s64 	%rd16, %rd5, %rd15;
	ld.global.f64 	%fd6, [%rd16];
	add.s32 	%r13, %r9, %r2;
	add.s64 	%rd17, %rd12, %rd13;
	ld.global.f64 	%fd7, [%rd17];
	add.s32 	%r14, %r13, %r11;
	mul.wide.s32 	%rd18, %r14, 8;
	add.s64 	%rd19, %rd5, %rd18;
	ld.global.f64 	%fd8, [%rd19];
	add.f64 	%fd9, %fd3, %fd4;
	add.f64 	%fd10, %fd9, %fd5;
	add.f64 	%fd11, %fd10, %fd6;
	add.f64 	%fd12, %fd11, %fd7;
	add.f64 	%fd13, %fd12, %fd8;
	add.s64 	%rd20, %rd6, %rd9;
	ld.global.f64 	%fd14, [%rd20];
	mov.f64 	%fd15, 0d3FE0000000000000;
	div.rn.f64 	%fd16, %fd15, %fd2;
	mov.f64 	%fd17, 0d3FF0000000000000;
	sub.f64 	%fd18, %fd17, %fd16;
	fma.rn.f64 	%fd19, %fd18, %fd8, %fd27;
	mul.f64 	%fd20, %fd14, 0d3FE0000000000000;
	mul.f64 	%fd21, %fd13, %fd20;
	div.rn.f64 	%fd22, %fd21, %fd2;
	add.f64 	%fd23, %fd19, %fd22;
	div.rn.f64 	%fd24, %fd20, %fd2;
	sub.f64 	%fd25, %fd18, %fd24;
	div.rn.f64 	%fd26, %fd23, %fd25;
	add.s64 	%rd21, %rd16, %rd13;
	st.global.f64 	[%rd21], %fd26;
$L__BB19_2:
	ret;

}
	// .globl	_Z44dvc_ScaLBL_D3Q7_AAodd_Ion_Flux_DiffAdvc_BC_zPiS_PdddS0_ii
.visible .entry _Z44dvc_ScaLBL_D3Q7_AAodd_Ion_Flux_DiffAdvc_BC_zPiS_PdddS0_ii(
	.param .u64 .ptr .align 1 _Z44dvc_ScaLBL_D3Q7_AAodd_Ion_Flux_DiffAdvc_BC_zPiS_PdddS0_ii_param_0,
	.param .u64 .ptr .align 1 _Z44dvc_ScaLBL_D3Q7_AAodd_Ion_Flux_DiffAdvc_BC_zPiS_PdddS0_ii_param_1,
	.param .u64 .ptr .align 1 _Z44dvc_ScaLBL_D3Q7_AAodd_Ion_Flux_DiffAdvc_BC_zPiS_PdddS0_ii_param_2,
	.param .f64 _Z44dvc_ScaLBL_D3Q7_AAodd_Ion_Flux_DiffAdvc_BC_zPiS_PdddS0_ii_param_3,
	.param .f64 _Z44dvc_ScaLBL_D3Q7_AAodd_Ion_Flux_DiffAdvc_BC_zPiS_PdddS0_ii_param_4,
	.param .u64 .ptr .align 1 _Z44dvc_ScaLBL_D3Q7_AAodd_Ion_Flux_DiffAdvc_BC_zPiS_PdddS0_ii_param_5,
	.param .u32 _Z44dvc_ScaLBL_D3Q7_AAodd_Ion_Flux_DiffAdvc_BC_zPiS_PdddS0_ii_param_6,
	.param .u32 _Z44dvc_ScaLBL_D3Q7_AAodd_Ion_Flux_DiffAdvc_BC_zPiS_PdddS0_ii_param_7
)
{
	.reg .pred 	%p<2>;
	.reg .b32 	%r<18>;
	.reg .b64 	%rd<40>;
	.reg .b64 	%fd<27>;

	ld.param.f64 	%fd1, [_Z44dvc_ScaLBL_D3Q7_AAodd_Ion_Flux_DiffAdvc_BC_zPiS_PdddS0_ii_param_3];
	ld.param.f64 	%fd2, [_Z44dvc_ScaLBL_D3Q7_AAodd_Ion_Flux_DiffAdvc_BC_zPiS_PdddS0_ii_param_4];
	ld.param.u32 	%r3, [_Z44dvc_ScaLBL_D3Q7_AAodd_Ion_Flux_DiffAdvc_BC_zPiS_PdddS0_ii_param_6];
	ld.param.u32 	%r2, [_Z44dvc_ScaLBL_D3Q7_AAodd_Ion_Flux_DiffAdvc_BC_zPiS_PdddS0_ii_param_7];
	mov.u32 	%r4, %ctaid.x;
	mov.u32 	%r5, %ntid.x;
	mov.u32 	%r6, %tid.x;
	mad.lo.s32 	%r1, %r4, %r5, %r6;
	setp.ge.s32 	%p1, %r1, %r3;
	@%p1 bra 	$L__BB20_2;
	ld.param.u64 	%rd39, [_Z44dvc_ScaLBL_D3Q7_AAodd_Ion_Flux_DiffAdvc_BC_zPiS_PdddS0_ii_param_5];
	ld.param.u64 	%rd38, [_Z44dvc_ScaLBL_D3Q7_AAodd_Ion_Flux_DiffAdvc_BC_zPiS_PdddS0_ii_param_2];
	ld.param.u64 	%rd37, [_Z44dvc_ScaLBL_D3Q7_AAodd_Ion_Flux_DiffAdvc_BC_zPiS_PdddS0_ii_param_1];
	ld.param.u64 	%rd36, [_Z44dvc_ScaLBL_D3Q7_AAodd_Ion_Flux_DiffAdvc_BC_zPiS_PdddS0_ii_param_0];
	cvta.to.global.u64 	%rd5, %rd37;
	cvta.to.global.u64 	%rd6, %rd38;
	cvta.to.global.u64 	%rd7, %rd36;
	cvta.to.global.u64 	%rd8, %rd39;
	mul.wide.s32 	%rd9, %r1, 4;
	add.s64 	%rd10, %rd5, %rd9;
	ld.global.u32 	%r7, [%rd10];
	mul.wide.s32 	%rd11, %r7, 8;
	add.s64 	%rd12, %rd6, %rd11;
	ld.global.f64 	%fd3, [%rd12];
	mul.wide.s32 	%rd13, %r7, 4;
	add.s64 	%rd14, %rd7, %rd13;
	ld.global.u32 	%r8, [%rd14];
	mul.wide.s32 	%rd15, %r8, 8;
	add.s64 	%rd16, %rd6, %rd15;
	ld.global.f64 	%fd4, [%rd16];
	shl.b32 	%r9, %r2, 1;
	add.s32 	%r10, %r7, %r9;
	mul.wide.s32 	%rd17, %r9, 4;
	add.s64 	%rd18, %rd14, %rd17;
	ld.global.u32 	%r11, [%rd18];
	mul.wide.s32 	%rd19, %r11, 8;
	add.s64 	%rd20, %rd6, %rd19;
	ld.global.f64 	%fd5, [%rd20];
	mul.wide.s32 	%rd21, %r2, 4;
	add.s64 	%rd22, %rd14, %rd21;
	ld.global.u32 	%r12, [%rd22];
	mul.wide.s32 	%rd23, %r12, 8;
	add.s64 	%rd24, %rd6, %rd23;
	ld.global.f64 	%fd6, [%rd24];
	add.s32 	%r13, %r10, %r2;
	add.s64 	%rd25, %rd18, %rd21;
	ld.global.u32 	%r14, [%rd25];
	mul.wide.s32 	%rd26, %r14, 8;
	add.s64 	%rd27, %rd6, %rd26;
	ld.global.f64 	%fd7, [%rd27];
	add.s32 	%r15, %r13, %r9;
	mul.wide.s32 	%rd28, %r15, 4;
	add.s64 	%rd29, %rd7, %rd28;
	ld.global.u32 	%r16, [%rd29];
	mul.wide.s32 	%rd30, %r16, 8;
	add.s64 	%rd31, %rd6, %rd30;
	ld.global.f64 	%fd8, [%rd31];
	add.f64 	%fd9, %fd3, %fd4;
	add.f64 	%fd10, %fd9, %fd6;
	add.f64 	%fd11, %fd5, %fd10;
	add.f64 	%fd12, %fd11, %fd7;
	add.f64 	%fd13, %fd12, %fd8;
	add.s64 	%rd32, %rd8, %rd11;
	ld.global.f64 	%fd14, [%rd32];
	mov.f64 	%fd15, 0d3FE0000000000000;
	div.rn.f64 	%fd16, %fd15, %fd2;
	mov.f64 	%fd17, 0d3FF0000000000000;
	sub.f64 	%fd18, %fd17, %fd16;
	fma.rn.f64 	%fd19, %fd18, %fd8, %fd1;
	mul.f64 	%fd20, %fd14, 0d3FE0000000000000;
	mul.f64 	%fd21, %fd13, %fd20;
	div.rn.f64 	%fd22, %fd21, %fd2;
	sub.f64 	%fd23, %fd19, %fd22;
	div.rn.f64 	%fd24, %fd20, %fd2;
	add.f64 	%fd25, %fd18, %fd24;
	div.rn.f64 	%fd26, %fd23, %fd25;
	add.s64 	%rd33, %rd25, %rd21;
	ld.global.u32 	%r17, [%rd33];
	mul.wide.s32 	%rd34, %r17, 8;
	add.s64 	%rd35, %rd6, %rd34;
	st.global.f64 	[%rd35], %fd26;
$L__BB20_2:
	ret;

}
	// .globl	_Z44dvc_ScaLBL_D3Q7_AAodd_Ion_Flux_DiffAdvc_BC_ZPiS_PdddS0_ii
.visible .entry _Z44dvc_ScaLBL_D3Q7_AAodd_Ion_Flux_DiffAdvc_BC_ZPiS_PdddS0_ii(
	.param .u64 .ptr .align 1 _Z44dvc_ScaLBL_D3Q7_AAodd_Ion_Flux_DiffAdvc_BC_ZPiS_PdddS0_ii_param_0,
	.param .u64 .ptr .align 1 _Z44dvc_ScaLBL_D3Q7_AAodd_Ion_Flux_DiffAdvc_BC_ZPiS_PdddS0_ii_param_1,
	.param .u64 .ptr .align 1 _Z44dvc_ScaLBL_D3Q7_AAodd_Ion_Flux_DiffAdvc_BC_ZPiS_PdddS0_ii_param_2,
	.param .f64 _Z44dvc_ScaLBL_D3Q7_AAodd_Ion_Flux_DiffAdvc_BC_ZPiS_PdddS0_ii_param_3,
	.param .f64 _Z44dvc_ScaLBL_D3Q7_AAodd_Ion_Flux_DiffAdvc_BC_ZPiS_PdddS0_ii_param_4,
	.param .u64 .ptr .align 1 _Z44dvc_ScaLBL_D3Q7_AAodd_Ion_Flux_DiffAdvc_BC_ZPiS_PdddS0_ii_param_5,
	.param .u32 _Z44dvc_ScaLBL_D3Q7_AAodd_Ion_Flux_DiffAdvc_BC_ZPiS_PdddS0_ii_param_6,
	.param .u32 _Z44dvc_ScaLBL_D3Q7_AAodd_Ion_Flux_DiffAdvc_BC_ZPiS_PdddS0_ii_param_7
)
{
	.reg .pred 	%p<2>;
	.reg .b32 	%r<17>;
	.reg .b64 	%rd<39>;
	.reg .b64 	%fd<27>;

	ld.param.u64 	%rd2, [_Z44dvc_ScaLBL_D3Q7_AAodd_Ion_Flux_DiffAdvc_BC_ZPiS_PdddS0_ii_param_1];
	ld.param.f64 	%fd1, [_Z44dvc_ScaLBL_D3Q7_AAodd_Ion_Flux_DiffAdvc_BC_ZPiS_PdddS0_ii_param_3];
	ld.param.f64 	%fd2, [_Z44dvc_ScaLBL_D3Q7_AAodd_Ion_Flux_DiffAdvc_BC_ZPiS_PdddS0_ii_param_4];
	ld.param.u32 	%r3, [_Z44dvc_ScaLBL_D3Q7_AAodd_Ion_Flux_DiffAdvc_BC_ZPiS_PdddS0_ii_param_6];
	ld.param.u32 	%r2, [_Z44dvc_ScaLBL_D3Q7_AAodd_Ion_Flux_DiffAdvc_BC_ZPiS_PdddS0_ii_param_7];
	mov.u32 	%r4, %ctaid.x;
	mov.u32 	%r5, %ntid.x;
	mov.u32 	%r6, %tid.x;
	mad.lo.s32 	%r1, %r4, %r5, %r6;
	setp.ge.s32 	%p1, %r1, %r3;
	@%p1 bra 	$L__BB21_2;
	ld.param.u64 	%rd38, [_Z44dvc_ScaLBL_D3Q7_AAodd_Ion_Flux_DiffAdvc_BC_ZPiS_PdddS0_ii_param_5];
	ld.param.u64 	%rd37, [_Z44dvc_ScaLBL_D3Q7_AAodd_Ion_Flux_DiffAdvc_BC_ZPiS_PdddS0_ii_param_2];
	ld.param.u64 	%rd36, [_Z44dvc_ScaLBL_D3Q7_AAodd_Ion_Flux_DiffAdvc_BC_ZPiS_PdddS0_ii_param_0];
	cvta.to.global.u64 	%rd5, %rd2;
	cvta.to.global.u64 	%rd6, %rd37;
	cvta.to.global.u64 	%rd7, %rd36;
	cvta.to.global.u64 	%rd8, %rd38;
	mul.wide.s32 	%rd9, %r1, 4;
	add.s64 	%rd10, %rd5, %rd9;
	ld.global.u32 	%r7, [%rd10];
	mul.wide.s32 	%rd11, %r7, 8;
	add.s64 	%rd12, %rd6, %rd11;
	ld.global.f64 	%fd3, [%rd12];
	mul.wide.s32 	%rd13, %r7, 4;
	add.s64 	%rd14, %rd7, %rd13;
	ld.global.u32 	%r8, [%rd14];
	mul.wide.s32 	%rd15, %r8, 8;
	add.s64 	%rd16, %rd6, %rd15;
	ld.global.f64 	%fd4, [%rd16];
	shl.b32 	%r9, %r2, 1;
	mul.wide.s32 	%rd17, %r9, 4;
	add.s64 	%rd18, %rd14, %rd17;
	ld.global.u32 	%r10, [%rd18];
	mul.wide.s32 	%rd19, %r10, 8;
	add.s64 	%rd20, %rd6, %rd19;
	ld.global.f64 	%fd5, [%rd20];
	shl.b32 	%r11, %r2, 2;
	add.s32 	%r12, %r11, %r7;
	mul.wide.s32 	%rd21, %r12, 4;
	add.s64 	%rd22, %rd7, %rd21;
	ld.global.u32 	%r13, [%rd22];
	mul.wide.s32 	%rd23, %r13, 8;
	add.s64 	%rd24, %rd6, %rd23;
	ld.global.f64 	%fd6, [%rd24];
	mul.wide.s32 	%rd25, %r2, 4;
	add.s64 	%rd26, %rd14, %rd25;
	ld.global.u32 	%r14, [%rd26];
	mul.wide.s32 	%rd27, %r14, 8;
	add.s64 	%rd28, %rd6, %rd27;
	ld.global.f64 	%fd7, [%rd28];
	add.s64 	%rd29, %rd18, %rd25;
	ld.global.u32 	%r15, [%rd29];
	mul.wide.s32 	%rd30, %r15, 8;
	add.s64 	%rd31, %rd6, %rd30;
	ld.global.f64 	%fd8, [%rd31];
	add.f64 	%fd9, %fd3, %fd4;
	add.f64 	%fd10, %fd9, %fd7;
	add.f64 	%fd11, %fd5, %fd10;
	add.f64 	%fd12, %fd11, %fd8;
	add.f64 	%fd13, %fd6, %fd12;
	add.s64 	%rd32, %rd8, %rd11;
	ld.global.f64 	%fd14, [%rd32];
	mov.f64 	%fd15, 0d3FE0000000000000;
	div.rn.f64 	%fd16, %fd15, %fd2;
	mov.f64 	%fd17, 0d3FF0000000000000;
	sub.f64 	%fd18, %fd17, %fd16;
	fma.rn.f64 	%fd19, %fd18, %fd6, %fd1;
	mul.f64 	%fd20, %fd14, 0d3FE0000000000000;
	mul.f64 	%fd21, %fd20, %fd13;
	div.rn.f64 	%fd22, %fd21, %fd2;
	add.f64 	%fd23, %fd19, %fd22;
	div.rn.f64 	%fd24, %fd20, %fd2;
	sub.f64 	%fd25, %fd18, %fd24;
	div.rn.f64 	%fd26, %fd23, %fd25;
	add.s64 	%rd33, %rd22, %rd25;
	ld.global.u32 	%r16, [%rd33];
	mul.wide.s32 	%rd34, %r16, 8;
	add.s64 	%rd35, %rd6, %rd34;
	st.global.f64 	[%rd35], %fd26;
$L__BB21_2:
	ret;

}
	// .globl	_Z49dvc_ScaLBL_D3Q7_AAeven_Ion_Flux_DiffAdvcElec_BC_zPiPdddS0_S0_dddii
.visible .entry _Z49dvc_ScaLBL_D3Q7_AAeven_Ion_Flux_DiffAdvcElec_BC_zPiPdddS0_S0_dddii(
	.param .u64 .ptr .align 1 _Z49dvc_ScaLBL_D3Q7_AAeven_Ion_Flux_DiffAdvcElec_BC_zPiPdddS0_S0_dddii_param_0,
	.param .u64 .ptr .align 1 _Z49dvc_ScaLBL_D3Q7_AAeven_Ion_Flux_DiffAdvcElec_BC_zPiPdddS0_S0_dddii_param_1,
	.param .f64 _Z49dvc_ScaLBL_D3Q7_AAeven_Ion_Flux_DiffAdvcElec_BC_zPiPdddS0_S0_dddii_param_2,
	.param .f64 _Z49dvc_ScaLBL_D3Q7_AAeven_Ion_Flux_DiffAdvcElec_BC_zPiPdddS0_S0_dddii_param_3,
	.param .u64 .ptr .align 1 _Z49dvc_ScaLBL_D3Q7_AAeven_Ion_Flux_DiffAdvcElec_BC_zPiPdddS0_S0_dddii_param_4,
	.param .u64 .ptr .align 1 _Z49dvc_ScaLBL_D3Q7_AAeven_Ion_Flux_DiffAdvcElec_BC_zPiPdddS0_S0_dddii_param_5,
	.param .f64 _Z49dvc_ScaLBL_D3Q7_AAeven_Ion_Flux_DiffAdvcElec_BC_zPiPdddS0_S0_dddii_param_6,
	.param .f64 _Z49dvc_ScaLBL_D3Q7_AAeven_Ion_Flux_DiffAdvcElec_BC_zPiPdddS0_S0_dddii_param_7,
	.param .f64 _Z49dvc_ScaLBL_D3Q7_AAeven_Ion_Flux_DiffAdvcElec_BC_zPiPdddS0_S0_dddii_param_8,
	.param .u32 _Z49dvc_ScaLBL_D3Q7_AAeven_Ion_Flux_DiffAdvcElec_BC_zPiPdddS0_S0_dddii_param_9,
	.param .u32 _Z49dvc_ScaLBL_D3Q7_AAeven_Ion_Flux_DiffAdvcElec_BC_zPiPdddS0_S0_dddii_param_10
)
{
	.reg .pred 	%p<2>;
	.reg .b32 	%r<12>;
	.reg .b64 	%rd<25>;
	.reg .b64 	%fd<35>;

	ld.param.u64 	%rd2, [_Z49dvc_ScaLBL_D3Q7_AAeven_Ion_Flux_DiffAdvcElec_BC_zPiPdddS0_S0_dddii_param_1];
	ld.param.f64 	%fd2, [_Z49dvc_ScaLBL_D3Q7_AAeven_Ion_Flux_DiffAdvcElec_BC_zPiPdddS0_S0_dddii_param_3];
	ld.param.u64 	%rd3, [_Z49dvc_ScaLBL_D3Q7_AAeven_Ion_Flux_DiffAdvcElec_BC_zPiPdddS0_S0_dddii_param_4];
	ld.param.u64 	%rd4, [_Z49dvc_ScaLBL_D3Q7_AAeven_Ion_Flux_DiffAdvcElec_BC_zPiPdddS0_S0_dddii_param_5];
	ld.param.f64 	%fd3, [_Z49dvc_ScaLBL_D3Q7_AAeven_Ion_Flux_DiffAdvcElec_BC_zPiPdddS0_S0_dddii_param_6];
	ld.param.f64 	%fd4, [_Z49dvc_ScaLBL_D3Q7_AAeven_Ion_Flux_DiffAdvcElec_BC_zPiPdddS0_S0_dddii_param_7];
	ld.param.f64 	%fd5, [_Z49dvc_ScaLBL_D3Q7_AAeven_Ion_Flux_DiffAdvcElec_BC_zPiPdddS0_S0_dddii_param_8];
	ld.param.u32 	%r3, [_Z49dvc_ScaLBL_D3Q7_AAeven_Ion_Flux_DiffAdvcElec_BC_zPiPdddS0_S0_dddii_param_9];
	ld.param.u32 	%r2, [_Z49dvc_ScaLBL_D3Q7_AAeven_Ion_Flux_DiffAdvcElec_BC_zPiPdddS0_S0_dddii_param_10];
	mov.u32 	%r4, %ctaid.x;
	mov.u32 	%r5, %ntid.x;
	mov.u32 	%r6, %tid.x;
	mad.lo.s32 	%r1, %r4, %r5, %r6;
	setp.ge.s32 	%p1, %r1, %r3;
	@%p1 bra 	$L__BB22_2;
	ld.param.f64 	%fd34, [_Z49dvc_ScaLBL_D3Q7_AAeven_Ion_Flux_DiffAdvcElec_BC_zPiPdddS0_S0_dddii_param_2];
	ld.param.u64 	%rd24, [_Z49dvc_ScaLBL_D3Q7_AAeven_Ion_Flux_DiffAdvcElec_BC_zPiPdddS0_S0_dddii_param_0];
	cvta.to.global.u64 	%rd5, %rd24;
	cvta.to.global.u64 	%rd6, %rd2;
	cvta.to.global.u64 	%rd7, %rd3;
	cvta.to.global.u64 	%rd8, %rd4;
	mul.wide.s32 	%rd9, %r1, 4;
	add.s64 	%rd10, %rd5, %rd9;
	ld.global.u32 	%r7, [%rd10];
	mul.wide.s32 	%rd11, %r7, 8;
	add.s64 	%rd12, %rd6, %rd11;
	ld.global.f64 	%fd6, [%rd12];
	shl.b32 	%r8, %r2, 1;
	add.s32 	%r9, %r8, %r7;
	mul.wide.s32 	%rd13, %r8, 8;
	add.s64 	%rd14, %rd12, %rd13;
	ld.global.f64 	%fd7, [%rd14];
	sub.s32 	%r10, %r9, %r2;
	mul.wide.s32 	%rd15, %r2, 8;
	add.s64 	%rd16, %rd12, %rd15;
	ld.global.f64 	%fd8, [%rd16];
	mad.lo.s32 	%r11, %r2, 3, %r10;
	mul.wide.s32 	%rd17, %r11, 8;
	add.s64 	%rd18, %rd6, %rd17;
	ld.global.f64 	%fd9, [%rd18];
	add.s64 	%rd19, %rd14, %rd15;
	ld.global.f64 	%fd10, [%rd19];
	add.s64 	%rd20, %rd18, %rd15;
	ld.global.f64 	%fd11, [%rd20];
	add.f64 	%fd12, %fd6, %fd7;
	add.f64 	%fd13, %fd12, %fd8;
	add.f64 	%fd14, %fd13, %fd9;
	add.f64 	%fd15, %fd14, %fd10;
	add.f64 	%fd16, %fd15, %fd11;
	add.s64 	%rd21, %rd7, %rd11;
	ld.global.f64 	%fd17, [%rd21];
	add.s64 	%rd22, %rd8, %rd11;
	ld.global.f64 	%fd18, [%rd22];
	mul.f64 	%fd19, %fd3, %fd4;
	div.rn.f64 	%fd20, %fd19, %fd5;
	mov.f64 	%fd21, 0d3FE0000000000000;
	div.rn.f64 	%fd22, %fd21, %fd2;
	mov.f64 	%fd23, 0d3FF0000000000000;
	sub.f64 	%fd24, %fd23, %fd22;
	fma.rn.f64 	%fd25, %fd24, %fd11, %fd34;
	mul.f64 	%fd26, %fd17, 0d3FE0000000000000;
	div.rn.f64 	%fd27, %fd26, %fd2;
	fma.rn.f64 	%fd28, %fd20, %fd18, %fd27;
	mul.f64 	%fd29, %fd16, %fd28;
	sub.f64 	%fd30, %fd25, %fd29;
	add.f64 	%fd31, %fd24, %fd27;
	fma.rn.f64 	%fd32, %fd20, %fd18, %fd31;
	div.rn.f64 	%fd33, %fd30, %fd32;
	add.s64 	%rd23, %rd20, %rd15;
	st.global.f64 	[%rd23], %fd33;
$L__BB22_2:
	ret;

}
	// .globl	_Z49dvc_ScaLBL_D3Q7_AAeven_Ion_Flux_DiffAdvcElec_BC_ZPiPdddS0_S0_dddii
.visible .entry _Z49dvc_ScaLBL_D3Q7_AAeven_Ion_Flux_DiffAdvcElec_BC_ZPiPdddS0_S0_dddii(
	.param .u64 .ptr .align 1 _Z49dvc_ScaLBL_D3Q7_AAeven_Ion_Flux_DiffAdvcElec_BC_ZPiPdddS0_S0_dddii_param_0,
	.param .u64 .ptr .align 1 _Z49dvc_ScaLBL_D3Q7_AAeven_Ion_Flux_DiffAdvcElec_BC_ZPiPdddS0_S0_dddii_param_1,
	.param .f64 _Z49dvc_ScaLBL_D3Q7_AAeven_Ion_Flux_DiffAdvcElec_BC_ZPiPdddS0_S0_dddii_param_2,
	.param .f64 _Z49dvc_ScaLBL_D3Q7_AAeven_Ion_Flux_DiffAdvcElec_BC_ZPiPdddS0_S0_dddii_param_3,
	.param .u64 .ptr .align 1 _Z49dvc_ScaLBL_D3Q7_AAeven_Ion_Flux_DiffAdvcElec_BC_ZPiPdddS0_S0_dddii_param_4,
	.param .u64 .ptr .align 1 _Z49dvc_ScaLBL_D3Q7_AAeven_Ion_Flux_DiffAdvcElec_BC_ZPiPdddS0_S0_dddii_param_5,
	.param .f64 _Z49dvc_ScaLBL_D3Q7_AAeven_Ion_Flux_DiffAdvcElec_BC_ZPiPdddS0_S0_dddii_param_6,
	.param .f64 _Z49dvc_ScaLBL_D3Q7_AAeven_Ion_Flux_DiffAdvcElec_BC_ZPiPdddS0_S0_dddii_param_7,
	.param .f64 _Z49dvc_ScaLBL_D3Q7_AAeven_Ion_Flux_DiffAdvcElec_BC_ZPiPdddS0_S0_dddii_param_8,
	.param .u32 _Z49dvc_ScaLBL_D3Q7_AAeven_Ion_Flux_DiffAdvcElec_BC_ZPiPdddS0_S0_dddii_param_9,
	.param .u32 _Z49dvc_ScaLBL_D3Q7_AAeven_Ion_Flux_DiffAdvcElec_BC_ZPiPdddS0_S0_dddii_param_10
)
{
	.reg .pred 	%p<2>;
	.reg .b32 	%r<15>;
	.reg .b64 	%rd<26>;
	.reg .b64 	%fd<36>;

	ld.param.u64 	%rd2, [_Z49dvc_ScaLBL_D3Q7_AAeven_Ion_Flux_DiffAdvcElec_BC_ZPiPdddS0_S0_dddii_param_1];
	ld.param.f64 	%fd2, [_Z49dvc_ScaLBL_D3Q7_AAeven_Ion_Flux_DiffAdvcElec_BC_ZPiPdddS0_S0_dddii_param_3];
	ld.param.u64 	%rd3, [_Z49dvc_ScaLBL_D3Q7_AAeven_Ion_Flux_DiffAdvcElec_BC_ZPiPdddS0_S0_dddii_param_4];
	ld.param.u64 	%rd4, [_Z49dvc_ScaLBL_D3Q7_AAeven_Ion_Flux_DiffAdvcElec_BC_ZPiPdddS0_S0_dddii_param_5];
	ld.param.f64 	%fd4, [_Z49dvc_ScaLBL_D3Q7_AAeven_Ion_Flux_DiffAdvcElec_BC_ZPiPdddS0_S0_dddii_param_7];
	ld.param.f64 	%fd5, [_Z49dvc_ScaLBL_D3Q7_AAeven_Ion_Flux_DiffAdvcElec_BC_ZPiPdddS0_S0_dddii_param_8];
	ld.param.u32 	%r3, [_Z49dvc_ScaLBL_D3Q7_AAeven_Ion_Flux_DiffAdvcElec_BC_ZPiPdddS0_S0_dddii_param_9];
	ld.param.u32 	%r2, [_Z49dvc_ScaLBL_D3Q7_AAeven_Ion_Flux_DiffAdvcElec_BC_ZPiPdddS0_S0_dddii_param_10];
	mov.u32 	%r4, %ctaid.x;
	mov.u32 	%r5, %ntid.x;
	mov.u32 	%r6, %tid.x;
	mad.lo.s32 	%r1, %r4, %r5, %r6;
	setp.ge.s32 	%p1, %r1, %r3;
	@%p1 bra 	$L__BB23_2;
	ld.param.f64 	%fd35, [_Z49dvc_ScaLBL_D3Q7_AAeven_Ion_Flux_DiffAdvcElec_BC_ZPiPdddS0_S0_dddii_param_6];
	ld.param.f64 	%fd34, [_Z49dvc_ScaLBL_D3Q7_AAeven_Ion_Flux_DiffAdvcElec_BC_ZPiPdddS0_S0_dddii_param_2];
	ld.param.u64 	%rd25, [_Z49dvc_ScaLBL_D3Q7_AAeven_Ion_Flux_DiffAdvcElec_BC_ZPiPdddS0_S0_dddii_param_0];
	cvta.to.global.u64 	%rd5, %rd25;
	cvta.to.global.u64 	%rd6, %rd2;
	cvta.to.global.u64 	%rd7, %rd3;
	cvta.to.global.u64 	%rd8, %rd4;
	mul.wide.s32 	%rd9, %r1, 4;
	add.s64 	%rd10, %rd5, %rd9;
	ld.global.u32 	%r7, [%rd10];
	mul.wide.s32 	%rd11, %r7, 8;
	add.s64 	%rd12, %rd6, %rd11;
	ld.global.f64 	%fd6, [%rd12];
	shl.b32 	%r8, %r2, 1;
	add.s32 	%r9, %r8, %r7;
	mul.wide.s32 	%rd13, %r8, 8;
	add.s64 	%rd14, %rd12, %rd13;
	ld.global.f64 	%fd7, [%rd14];
	sub.s32 	%r10, %r9, %r2;
	mul.wide.s32 	%rd15, %r2, 8;
	add.s64 	%rd16, %rd12, %rd15;
	ld.global.f64 	%fd8, [%rd16];
	mul.lo.s32 	%r11, %r2, 3;
	add.s32 	%r12, %r10, %r11;
	mul.wide.s32 	%rd17, %r12, 8;
	add.s64 	%rd18, %rd6, %rd17;
	ld.global.f64 	%fd9, [%rd18];
	add.s32 	%r13, %r9, %r2;
	add.s64 	%rd19, %rd14, %rd15;
	ld.global.f64 	%fd10, [%rd19];
	add.s32 	%r14, %r13, %r11;
	mul.wide.s32 	%rd20, %r14, 8;
	add.s64 	%rd21, %rd6, %rd20;
	ld.global.f64 	%fd11, [%rd21];
	add.f64 	%fd12, %fd6, %fd7;
	add.f64 	%fd13, %fd12, %fd8;
	add.f64 	%fd14, %fd13, %fd9;
	add.f64 	%fd15, %fd14, %fd10;
	add.f64 	%fd16, %fd15, %fd11;
	add.s64 	%rd22, %rd7, %rd11;
	ld.global.f64 	%fd17, [%rd22];
	add.s64 	%rd23, %rd8, %rd11;
	ld.global.f64 	%fd18, [%rd23];
	mul.f64 	%fd19, %fd35, %fd4;
	div.rn.f64 	%fd20, %fd19, %fd5;
	mul.f64 	%fd21, %fd20, %fd18;
	mov.f64 	%fd22, 0d3FE0000000000000;
	div.rn.f64 	%fd23, %fd22, %fd2;
	mov.f64 	%fd24, 0d3FF0000000000000;
	sub.f64 	%fd25, %fd24, %fd23;
	fma.rn.f64 	%fd26, %fd25, %fd11, %fd34;
	mul.f64 	%fd27, %fd17, 0d3FE0000000000000;
	div.rn.f64 	%fd28, %fd27, %fd2;
	add.f64 	%fd29, %fd28, %fd21;
	fma.rn.f64 	%fd30, %fd16, %fd29, %fd26;
	sub.f64 	%fd31, %fd25, %fd28;
	sub.f64 	%fd32, %fd31, %fd21;
	div.rn.f64 	%fd33, %fd30, %fd32;
	add.s64 	%rd24, %rd18, %rd15;
	st.global.f64 	[%rd24], %fd33;
$L__BB23_2:
	ret;

}
	// .globl	_Z48dvc_ScaLBL_D3Q7_AAodd_Ion_Flux_DiffAdvcElec_BC_zPiS_PdddS0_S0_dddii
.visible .entry _Z48dvc_ScaLBL_D3Q7_AAodd_Ion_Flux_DiffAdvcElec_BC_zPiS_PdddS0_S0_dddii(
	.param .u64 .ptr .align 1 _Z48dvc_ScaLBL_D3Q7_AAodd_Ion_Flux_DiffAdvcElec_BC_zPiS_PdddS0_S0_dddii_param_0,
	.param .u64 .ptr .align 1 _Z48dvc_ScaLBL_D3Q7_AAodd_Ion_Flux_DiffAdvcElec_BC_zPiS_PdddS0_S0_dddii_param_1,
	.param .u64 .ptr .align 1 _Z48dvc_ScaLBL_D3Q7_AAodd_Ion_Flux_DiffAdvcElec_BC_zPiS_PdddS0_S0_dddii_param_2,
	.param .f64 _Z48dvc_ScaLBL_D3Q7_AAodd_Ion_Flux_DiffAdvcElec_BC_zPiS_PdddS0_S0_dddii_param_3,
	.param .f64 _Z48dvc_ScaLBL_D3Q7_AAodd_Ion_Flux_DiffAdvcElec_BC_zPiS_PdddS0_S0_dddii_param_4,
	.param .u64 .ptr .align 1 _Z48dvc_ScaLBL_D3Q7_AAodd_Ion_Flux_DiffAdvcElec_BC_zPiS_PdddS0_S0_dddii_param_5,
	.param .u64 .ptr .align 1 _Z48dvc_ScaLBL_D3Q7_AAodd_Ion_Flux_DiffAdvcElec_BC_zPiS_PdddS0_S0_dddii_param_6,
	.param .f64 _Z48dvc_ScaLBL_D3Q7_AAodd_Ion_Flux_DiffAdvcElec_BC_zPiS_PdddS0_S0_dddii_param_7,
	.param .f64 _Z48dvc_ScaLBL_D3Q7_AAodd_Ion_Flux_DiffAdvcElec_BC_zPiS_PdddS0_S0_dddii_param_8,
	.param .f64 _Z48dvc_ScaLBL_D3Q7_AAodd_Ion_Flux_DiffAdvcElec_BC_zPiS_PdddS0_S0_dddii_param_9,
	.param .u32 _Z48dvc_ScaLBL_D3Q7_AAodd_Ion_Flux_DiffAdvcElec_BC_zPiS_PdddS0_S0_dddii_param_10,
	.param .u32 _Z48dvc_ScaLBL_D3Q7_AAodd_Ion_Flux_DiffAdvcElec_BC_zPiS_PdddS0_S0_dddii_param_11
)
{
	.reg .pred 	%p<2>;
	.reg .b32 	%r<18>;
	.reg .b64 	%rd<43>;
	.reg .b64 	%fd<35>;

	ld.param.u64 	%rd2, [_Z48dvc_ScaLBL_D3Q7_AAodd_Ion_Flux_DiffAdvcElec_BC_zPiS_PdddS0_S0_dddii_param_1];
	ld.param.f64 	%fd1, [_Z48dvc_ScaLBL_D3Q7_AAodd_Ion_Flux_DiffAdvcElec_BC_zPiS_PdddS0_S0_dddii_param_3];
	ld.param.f64 	%fd2, [_Z48dvc_ScaLBL_D3Q7_AAodd_Ion_Flux_DiffAdvcElec_BC_zPiS_PdddS0_S0_dddii_param_4];
	ld.param.f64 	%fd3, [_Z48dvc_ScaLBL_D3Q7_AAodd_Ion_Flux_DiffAdvcElec_BC_zPiS_PdddS0_S0_dddii_param_7];
	ld.param.f64 	%fd4, [_Z48dvc_ScaLBL_D3Q7_AAodd_Ion_Flux_DiffAdvcElec_BC_zPiS_PdddS0_S0_dddii_param_8];
	ld.param.u32 	%r3, [_Z48dvc_ScaLBL_D3Q7_AAodd_Ion_Flux_DiffAdvcElec_BC_zPiS_PdddS0_S0_dddii_param_10];
	ld.param.u32 	%r2, [_Z48dvc_ScaLBL_D3Q7_AAodd_Ion_Flux_DiffAdvcElec_BC_zPiS_PdddS0_S0_dddii_param_11];
	mov.u32 	%r4, %ctaid.x;
	mov.u32 	%r5, %ntid.x;
	mov.u32 	%r6, %tid.x;
	mad.lo.s32 	%r1, %r4, %r5, %r6;
	setp.ge.s32 	%p1, %r1, %r3;
	@%p1 bra 	$L__BB24_2;
	ld.param.f64 	%fd34, [_Z48dvc_ScaLBL_D3Q7_AAodd_Ion_Flux_DiffAdvcElec_BC_zPiS_PdddS0_S0_dddii_param_9];
	ld.param.u64 	%rd42, [_Z48dvc_ScaLBL_D3Q7_AAodd_Ion_Flux_DiffAdvcElec_BC_zPiS_PdddS0_S0_dddii_param_6];
	ld.param.u64 	%rd41, [_Z48dvc_ScaLBL_D3Q7_AAodd_Ion_Flux_DiffAdvcElec_BC_zPiS_PdddS0_S0_dddii_param_5];
	ld.param.u64 	%rd40, [_Z48dvc_ScaLBL_D3Q7_AAodd_Ion_Flux_DiffAdvcElec_BC_zPiS_PdddS0_S0_dddii_param_2];
	ld.param.u64 	%rd39, [_Z48dvc_ScaLBL_D3Q7_AAodd_Ion_Flux_DiffAdvcElec_BC_zPiS_PdddS0_S0_dddii_param_0];
	cvta.to.global.u64 	%rd6, %rd2;
	cvta.to.global.u64 	%rd7, %rd40;
	cvta.to.global.u64 	%rd8, %rd39;
	cvta.to.global.u64 	%rd9, %rd41;
	cvta.to.global.u64 	%rd10, %rd42;
	mul.wide.s32 	%rd11, %r1, 4;
	add.s64 	%rd12, %rd6, %rd11;
	ld.global.u32 	%r7, [%rd12];
	mul.wide.s32 	%rd13, %r7, 8;
	add.s64 	%rd14, %rd7, %rd13;
	ld.global.f64 	%fd6, [%rd14];
	mul.wide.s32 	%rd15, %r7, 4;
	add.s64 	%rd16, %rd8, %rd15;
	ld.global.u32 	%r8, [%rd16];
	mul.wide.s32 	%rd17, %r8, 8;
	add.s64 	%rd18, %rd7, %rd17;
	ld.global.f64 	%fd7, [%rd18];
	shl.b32 	%r9, %r2, 1;
	add.s32 	%r10, %r7, %r9;
	mul.wide.s32 	%rd19, %r9, 4;
	add.s64 	%rd20, %rd16, %rd19;
	ld.global.u32 	%r11, [%rd20];
	mul.wide.s32 	%rd21, %r11, 8;
	add.s64 	%rd22, %rd7, %rd21;
	ld.global.f64 	%fd8, [%rd22];
	mul.wide.s32 	%rd23, %r2, 4;
	add.s64 	%rd24, %rd16, %rd23;
	ld.global.u32 	%r12, [%rd24];
	mul.wide.s32 	%rd25, %r12, 8;
	add.s64 	%rd26, %rd7, %rd25;
	ld.global.f64 	%fd9, [%rd26];
	add.s32 	%r13, %r10, %r2;
	add.s64 	%rd27, %rd20, %rd23;
	ld.global.u32 	%r14, [%rd27];
	mul.wide.s32 	%rd28, %r14, 8;
	add.s64 	%rd29, %rd7, %rd28;
	ld.global.f64 	%fd10, [%rd29];
	add.s32 	%r15, %r13, %r9;
	mul.wide.s32 	%rd30, %r15, 4;
	add.s64 	%rd31, %rd8, %rd30;
	ld.global.u32 	%r16, [%rd31];
	mul.wide.s32 	%rd32, %r16, 8;
	add.s64 	%rd33, %rd7, %rd32;
	ld.global.f64 	%fd11, [%rd33];
	add.f64 	%fd12, %fd6, %fd7;
	add.f64 	%fd13, %fd12, %fd9;
	add.f64 	%fd14, %fd8, %fd13;
	add.f64 	%fd15, %fd14, %fd10;
	add.f64 	%fd16, %fd15, %fd11;
	add.s64 	%rd34, %rd9, %rd13;
	ld.global.f64 	%fd17, [%rd34];
	add.s64 	%rd35, %rd10, %rd13;
	ld.global.f64 	%fd18, [%rd35];
	mul.f64 	%fd19, %fd3, %fd4;
	div.rn.f64 	%fd20, %fd19, %fd34;
	mov.f64 	%fd21, 0d3FE0000000000000;
	div.rn.f64 	%fd22, %fd21, %fd2;
	mov.f64 	%fd23, 0d3FF0000000000000;
	sub.f64 	%fd24, %fd23, %fd22;
	fma.rn.f64 	%fd25, %fd24, %fd11, %fd1;
	mul.f64 	%fd26, %fd17, 0d3FE0000000000000;
	div.rn.f64 	%fd27, %fd26, %fd2;
	fma.rn.f64 	%fd28, %fd20, %fd18, %fd27;
	mul.f64 	%fd29, %fd16, %fd28;
	sub.f64 	%fd30, %fd25, %fd29;
	add.f64 	%fd31, %fd24, %fd27;
	fma.rn.f64 	%fd32, %fd20, %fd18, %fd31;
	div.rn.f64 	%fd33, %fd30, %fd32;
	add.s64 	%rd36, %rd27, %rd23;
	ld.global.u32 	%r17, [%rd36];
	mul.wide.s32 	%rd37, %r17, 8;
	add.s64 	%rd38, %rd7, %rd37;
	st.global.f64 	[%rd38], %fd33;
$L__BB24_2:
	ret;

}
	// .globl	_Z48dvc_ScaLBL_D3Q7_AAodd_Ion_Flux_DiffAdvcElec_BC_ZPiS_PdddS0_S0_dddii
.visible .entry _Z48dvc_ScaLBL_D3Q7_AAodd_Ion_Flux_DiffAdvcElec_BC_ZPiS_PdddS0_S0_dddii(
	.param .u64 .ptr .align 1 _Z48dvc_ScaLBL_D3Q7_AAodd_Ion_Flux_DiffAdvcElec_BC_ZPiS_PdddS0_S0_dddii_param_0,
	.param .u64 .ptr .align 1 _Z48dvc_ScaLBL_D3Q7_AAodd_Ion_Flux_DiffAdvcElec_BC_ZPiS_PdddS0_S0_dddii_param_1,
	.param .u64 .ptr .align 1 _Z48dvc_ScaLBL_D3Q7_AAodd_Ion_Flux_DiffAdvcElec_BC_ZPiS_PdddS0_S0_dddii_param_2,
	.param .f64 _Z48dvc_ScaLBL_D3Q7_AAodd_Ion_Flux_DiffAdvcElec_BC_ZPiS_PdddS0_S0_dddii_param_3,
	.param .f64 _Z48dvc_ScaLBL_D3Q7_AAodd_Ion_Flux_DiffAdvcElec_BC_ZPiS_PdddS0_S0_dddii_param_4,
	.param .u64 .ptr .align 1 _Z48dvc_ScaLBL_D3Q7_AAodd_Ion_Flux_DiffAdvcElec_BC_ZPiS_PdddS0_S0_dddii_param_5,
	.param .u64 .ptr .align 1 _Z48dvc_ScaLBL_D3Q7_AAodd_Ion_Flux_DiffAdvcElec_BC_ZPiS_PdddS0_S0_dddii_param_6,
	.param .f64 _Z48dvc_ScaLBL_D3Q7_AAodd_Ion_Flux_DiffAdvcElec_BC_ZPiS_PdddS0_S0_dddii_param_7,
	.param .f64 _Z48dvc_ScaLBL_D3Q7_AAodd_Ion_Flux_DiffAdvcElec_BC_ZPiS_PdddS0_S0_dddii_param_8,
	.param .f64 _Z48dvc_ScaLBL_D3Q7_AAodd_Ion_Flux_DiffAdvcElec_BC_ZPiS_PdddS0_S0_dddii_param_9,
	.param .u32 _Z48dvc_ScaLBL_D3Q7_AAodd_Ion_Flux_DiffAdvcElec_BC_ZPiS_PdddS0_S0_dddii_param_10,
	.param .u32 _Z48dvc_ScaLBL_D3Q7_AAodd_Ion_Flux_DiffAdvcElec_BC_ZPiS_PdddS0_S0_dddii_param_11
)
{
	.reg .pred 	%p<2>;
	.reg .b32 	%r<17>;
	.reg .b64 	%rd<43>;
	.reg .b64 	%fd<34>;

	ld.param.u64 	%rd2, [_Z48dvc_ScaLBL_D3Q7_AAodd_Ion_Flux_DiffAdvcElec_BC_ZPiS_PdddS0_S0_dddii_param_1];
	ld.param.f64 	%fd1, [_Z48dvc_ScaLBL_D3Q7_AAodd_Ion_Flux_DiffAdvcElec_BC_ZPiS_PdddS0_S0_dddii_param_3];
	ld.param.f64 	%fd2, [_Z48dvc_ScaLBL_D3Q7_AAodd_Ion_Flux_DiffAdvcElec_BC_ZPiS_PdddS0_S0_dddii_param_4];
	ld.param.f64 	%fd3, [_Z48dvc_ScaLBL_D3Q7_AAodd_Ion_Flux_DiffAdvcElec_BC_ZPiS_PdddS0_S0_dddii_param_7];
	ld.param.f64 	%fd4, [_Z48dvc_ScaLBL_D3Q7_AAodd_Ion_Flux_DiffAdvcElec_BC_ZPiS_PdddS0_S0_dddii_param_8];
	ld.param.f64 	%fd5, [_Z48dvc_ScaLBL_D3Q7_AAodd_Ion_Flux_DiffAdvcElec_BC_ZPiS_PdddS0_S0_dddii_param_9];
	ld.param.u32 	%r3, [_Z48dvc_ScaLBL_D3Q7_AAodd_Ion_Flux_DiffAdvcElec_BC_ZPiS_PdddS0_S0_dddii_param_10];
	ld.param.u32 	%r2, [_Z48dvc_ScaLBL_D3Q7_AAodd_Ion_Flux_DiffAdvcElec_BC_ZPiS_PdddS0_S0_dddii_param_11];
	mov.u32 	%r4, %ctaid.x;
	mov.u32 	%r5, %ntid.x;
	mov.u32 	%r6, %tid.x;
	mad.lo.s32 	%r1, %r4, %r5, %r6;
	setp.ge.s32 	%p1, %r1, %r3;
	@%p1 bra 	$L__BB25_2;
	ld.param.u64 	%rd42, [_Z48dvc_ScaLBL_D3Q7_AAodd_Ion_Flux_DiffAdvcElec_BC_ZPiS_PdddS0_S0_dddii_param_6];
	ld.param.u64 	%rd41, [_Z48dvc_ScaLBL_D3Q7_AAodd_Ion_Flux_DiffAdvcElec_BC_ZPiS_PdddS0_S0_dddii_param_5];
	ld.param.u64 	%rd40, [_Z48dvc_ScaLBL_D3Q7_AAodd_Ion_Flux_DiffAdvcElec_BC_ZPiS_PdddS0_S0_dddii_param_2];
	ld.param.u64 	%rd39, [_Z48dvc_ScaLBL_D3Q7_AAodd_Ion_Flux_DiffAdvcElec_BC_ZPiS_PdddS0_S0_dddii_param_0];
	cvta.to.global.u64 	%rd6, %rd2;
	cvta.to.global.u64 	%rd7, %rd40;
	cvta.to.global.u64 	%rd8, %rd39;
	cvta.to.global.u64 	%rd9, %rd41;
	cvta.to.global.u64 	%rd10, %rd42;
	mul.wide.s32 	%rd11, %r1, 4;
	add.s64 	%rd12, %rd6, %rd11;
	ld.global.u32 	%r7, [%rd12];
	mul.wide.s32 	%rd13, %r7, 8;
	add.s64 	%rd14, %rd7, %rd13;
	ld.global.f64 	%fd6, [%rd14];
	mul.wide.s32 	%rd15, %r7, 4;
	add.s64 	%rd16, %rd8, %rd15;
	ld.global.u32 	%r8, [%rd16];
	mul.wide.s32 	%rd17, %r8, 8;
	add.s64 	%rd18, %rd7, %rd17;
	ld.global.f64 	%fd7, [%rd18];
	shl.b32 	%r9, %r2, 1;
	mul.wide.s32 	%rd19, %r9, 4;
	add.s64 	%rd20, %rd16, %rd19;
	ld.global.u32 	%r10, [%rd20];
	mul.wide.s32 	%rd21, %r10, 8;
	add.s64 	%rd22, %rd7, %rd21;
	ld.global.f64 	%fd8, [%rd22];
	shl.b32 	%r11, %r2, 2;
	add.s32 	%r12, %r11, %r7;
	mul.wide.s32 	%rd23, %r12, 4;
	add.s64 	%rd24, %rd8, %rd23;
	ld.global.u32 	%r13, [%rd24];
	mul.wide.s32 	%rd25, %r13, 8;
	add.s64 	%rd26, %rd7, %rd25;
	ld.global.f64 	%fd9, [%rd26];
	mul.wide.s32 	%rd27, %r2, 4;
	add.s64 	%rd28, %rd16, %rd27;
	ld.global.u32 	%r14, [%rd28];
	mul.wide.s32 	%rd29, %r14, 8;
	add.s64 	%rd30, %rd7, %rd29;
	ld.global.f64 	%fd10, [%rd30];
	add.s64 	%rd31, %rd20, %rd27;
	ld.global.u32 	%r15, [%rd31];
	mul.wide.s32 	%rd32, %r15, 8;
	add.s64 	%rd33, %rd7, %rd32;
	ld.global.f64 	%fd11, [%rd33];
	add.f64 	%fd12, %fd6, %fd7;
	add.f64 	%fd13, %fd12, %fd10;
	add.f64 	%fd14, %fd8, %fd13;
	add.f64 	%fd15, %fd14, %fd11;
	add.f64 	%fd16, %fd9, %fd15;
	add.s64 	%rd34, %rd9, %rd13;
	ld.global.f64 	%fd17, [%rd34];
	add.s64 	%rd35, %rd10, %rd13;
	ld.global.f64 	%fd18, [%rd35];
	mul.f64 	%fd19, %fd3, %fd4;
	div.rn.f64 	%fd20, %fd19, %fd5;
	mul.f64 	%fd21, %fd20, %fd18;
	mov.f64 	%fd22, 0d3FE0000000000000;
	div.rn.f64 	%fd23, %fd22, %fd2;
	mov.f64 	%fd24, 0d3FF0000000000000;
	sub.f64 	%fd25, %fd24, %fd23;
	fma.rn.f64 	%fd26, %fd25, %fd9, %fd1;
	mul.f64 	%fd27, %fd17, 0d3FE0000000000000;
	div.rn.f64 	%fd28, %fd27, %fd2;
	add.f64 	%fd29, %fd28, %fd21;
	fma.rn.f64 	%fd30, %fd16, %fd29, %fd26;
	sub.f64 	%fd31, %fd25, %fd28;
	sub.f64 	%fd32, %fd31, %fd21;
	div.rn.f64 	%fd33, %fd30, %fd32;
	add.s64 	%rd36, %rd24, %rd27;
	ld.global.u32 	%r16, [%rd36];
	mul.wide.s32 	%rd37, %r16, 8;
	add.s64 	%rd38, %rd7, %rd37;
	st.global.f64 	[%rd38], %fd33;
$L__BB25_2:
	ret;

}


// ===== COMPILED SASS (sm_100) =====

	.target	sm_100

	.elftype	@"ET_EXEC"


//--------------------- .note.nv.tkinfo           --------------------------
	.section	.note.nv.tkinfo,"",@"SHT_NOTE"
	.sectionflags	@"SHF_NOTE_NV_TKINFO"
	.tkinfo
        /*0018*/ 	.word	0x00000002
        /*0030*/ 	.string	""
        /*0030*/ 	.string	"ptxas"
        /*0030*/ 	.string	"Cuda compilation tools, release 13.0, V13.0.88"
        /*0030*/ 	.string	"Build cuda_13.0.r13.0/compiler.36424714_0"
        /*0030*/ 	.string	"-arch sm_100 -m 64 "



//--------------------- .note.nv.cuinfo           --------------------------
	.section	.note.nv.cuinfo,"",@"SHT_NOTE"
	.sectionflags	@"SHF_NOTE_NV_CUINFO"
        /*0018*/ 	.short	0x0002
        /*001a*/ 	.short	0x0064
        /*001c*/ 	.short	0x0082
	.zero		2


//--------------------- .nv.info                  --------------------------
	.section	.nv.info,"",@"SHT_CUDA_INFO"
	.align	4


	//----- nvinfo : EIATTR_REGCOUNT
	.align		4
        /*0000*/ 	.byte	0x04, 0x2f
        /*0002*/ 	.short	(.L_1 - .L_0)
	.align		4
.L_0:
        /*0004*/ 	.word	index@(_Z31dvc_ScaLBL_Solid_Dirichlet_D3Q7PdS_PiS0_i)
        /*0008*/ 	.word	0x0000000e


	//----- nvinfo : EIATTR_FRAME_SIZE
	.align		4
.L_1:
        /*000c*/ 	.byte	0x04, 0x11
        /*000e*/ 	.short	(.L_3 - .L_2)
	.align		4
.L_2:
        /*0010*/ 	.word	index@(_Z31dvc_ScaLBL_Solid_Dirichlet_D3Q7PdS_PiS0_i)
        /*0014*/ 	.word	0x00000000


	//----- nvinfo : EIATTR_REGCOUNT
	.align		4
.L_3:
        /*0018*/ 	.byte	0x04, 0x2f
        /*001a*/ 	.short	(.L_5 - .L_4)
	.align		4
.L_4:
        /*001c*/ 	.word	index@(_Z29dvc_ScaLBL_Solid_Neumann_D3Q7PdS_PiS0_i)
        /*0020*/ 	.word	0x0000000e


	//----- nvinfo : EIATTR_FRAME_SIZE
	.align		4
.L_5:
        /*0024*/ 	.byte	0x04, 0x11
        /*0026*/ 	.short	(.L_7 - .L_6)
	.align		4
.L_6:
        /*0028*/ 	.word	index@(_Z29dvc_ScaLBL_Solid_Neumann_D3Q7PdS_PiS0_i)
        /*002c*/ 	.word	0x00000000


	//----- nvinfo : EIATTR_REGCOUNT
	.align		4
.L_7:
        /*0030*/ 	.byte	0x04, 0x2f
        /*0032*/ 	.short	(.L_9 - .L_8)
	.align		4
.L_8:
        /*0034*/ 	.word	index@(_Z41dvc_ScaLBL_Solid_DirichletAndNeumann_D3Q7PdS_PiS0_S0_i)
        /*0038*/ 	.word	0x0000000e


	//----- nvinfo : EIATTR_FRAME_SIZE
	.align		4
.L_9:
        /*003c*/ 	.byte	0x04, 0x11
        /*003e*/ 	.short	(.L_11 - .L_10)
	.align		4
.L_10:
        /*0040*/ 	.word	index@(_Z41dvc_ScaLBL_Solid_DirichletAndNeumann_D3Q7PdS_PiS0_S0_i)
        /*0044*/ 	.word	0x00000000


	//----- nvinfo : EIATTR_REGCOUNT
	.align		4
.L_11:
        /*0048*/ 	.byte	0x04, 0x2f
        /*004a*/ 	.short	(.L_13 - .L_12)
	.align		4
.L_12:
        /*004c*/ 	.word	index@(_Z41dvc_ScaLBL_Solid_SlippingVelocityBC_D3Q19PdS_S_S_ddddddPiS0_S0_S_PfS1_S1_ii)
        /*0050*/ 	.word	0x00000027


	//----- nvinfo : EIATTR_FRAME_SIZE
	.align		4
.L_13:
        /*0054*/ 	.byte	0x04, 0x11
        /*0056*/ 	.short	(.L_15 - .L_14)
	.align		4
.L_14:
        /*0058*/ 	.word	index@($__internal_12_$__cuda_sm20_div_rn_f64_full)
        /*005c*/ 	.word	0x00000000


	//----- nvinfo : EIATTR_FRAME_SIZE
	.align		4
.L_15:
        /*0060*/ 	.byte	0x04, 0x11
        /*0062*/ 	.short	(.L_17 - .L_16)
	.align		4
.L_16:
        /*0064*/ 	.word	index@(_Z41dvc_ScaLBL_Solid_SlippingVelocityBC_D3Q19PdS_S_S_ddddddPiS0_S0_S_PfS1_S1_ii)
        /*0068*/ 	.word	0x00000000


	//----- nvinfo : EIATTR_REGCOUNT
	.align		4
.L_17:
        /*006c*/ 	.byte	0x04, 0x2f
        /*006e*/ 	.short	(.L_19 - .L_18)
	.align		4
.L_18:
        /*0070*/ 	.word	index@(_Z45dvc_ScaLBL_D3Q7_AAeven_Poisson_Potential_BC_zPiPddii)
        /*0074*/ 	.word	0x00000016


	//----- nvinfo : EIATTR_FRAME_SIZE
	.align		4
.L_19:
        /*0078*/ 	.byte	0x04, 0x11
        /*007a*/ 	.short	(.L_21 - .L_20)
	.align		4
.L_20:
        /*007c*/ 	.word	index@(_Z45dvc_ScaLBL_D3Q7_AAeven_Poisson_Potential_BC_zPiPddii)
        /*0080*/ 	.word	0x00000000


	//----- nvinfo : EIATTR_REGCOUNT
	.align		4
.L_21:
        /*0084*/ 	.byte	0x04, 0x2f
        /*0086*/ 	.short	(.L_23 - .L_22)
	.align		4
.L_22:
        /*0088*/ 	.word	index@(_Z45dvc_ScaLBL_D3Q7_AAeven_Poisson_Potential_BC_ZPiPddii)
        /*008c*/ 	.word	0x00000018


	//----- nvinfo : EIATTR_FRAME_SIZE
	.align		4
.L_23:
        /*0090*/ 	.byte	0x04, 0x11
        /*0092*/ 	.short	(.L_25 - .L_24)
	.align		4
.L_24:
        /*0094*/ 	.word	index@(_Z45dvc_ScaLBL_D3Q7_AAeven_Poisson_Potential_BC_ZPiPddii)
        /*0098*/ 	.word	0x00000000


	//----- nvinfo : EIATTR_REGCOUNT
	.align		4
.L_25:
        /*009c*/ 	.byte	0x04, 0x2f
        /*009e*/ 	.short	(.L_27 - .L_26)
	.align		4
.L_26:
        /*00a0*/ 	.word	index@(_Z44dvc_ScaLBL_D3Q7_AAodd_Poisson_Potential_BC_zPiS_Pddii)
        /*00a4*/ 	.word	0x0000001c


	//----- nvinfo : EIATTR_FRAME_SIZE
	.align		4
.L_27:
        /*00a8*/ 	.byte	0x04, 0x11
        /*00aa*/ 	.short	(.L_29 - .L_28)
	.align		4
.L_28:
        /*00ac*/ 	.word	index@(_Z44dvc_ScaLBL_D3Q7_AAodd_Poisson_Potential_BC_zPiS_Pddii)
        /*00b0*/ 	.word	0x00000000


	//----- nvinfo : EIATTR_REGCOUNT
	.align		4
.L_29:
        /*00b4*/ 	.byte	0x04, 0x2f
        /*00b6*/ 	.short	(.L_31 - .L_30)
	.align		4
.L_30:
        /*00b8*/ 	.word	index@(_Z44dvc_ScaLBL_D3Q7_AAodd_Poisson_Potential_BC_ZPiS_Pddii)
        /*00bc*/ 	.word	0x0000001a


	//----- nvinfo : EIATTR_FRAME_SIZE
	.align		4
.L_31:
        /*00c0*/ 	.byte	0x04, 0x11
        /*00c2*/ 	.short	(.L_33 - .L_32)
	.align		4
.L_32:
        /*00c4*/ 	.word	index@(_Z44dvc_ScaLBL_D3Q7_AAodd_Poisson_Potential_BC_ZPiS_Pddii)
        /*00c8*/ 	.word	0x00000000


	//----- nvinfo : EIATTR_REGCOUNT
	.align		4
.L_33:
        /*00cc*/ 	.byte	0x04, 0x2f
        /*00ce*/ 	.short	(.L_35 - .L_34)
	.align		4
.L_34:
        /*00d0*/ 	.word	index@(_Z28dvc_ScaLBL_Poisson_D3Q7_BC_zPiS_Pddi)
        /*00d4*/ 	.word	0x0000000c


	//----- nvinfo : EIATTR_FRAME_SIZE
	.align		4
.L_35:
        /*00d8*/ 	.byte	0x04, 0x11
        /*00da*/ 	.short	(.L_37 - .L_36)
	.align		4
.L_36:
        /*00dc*/ 	.word	index@(_Z28dvc_ScaLBL_Poisson_D3Q7_BC_zPiS_Pddi)
        /*00e0*/ 	.word	0x00000000


	//----- nvinfo : EIATTR_REGCOUNT
	.align		4
.L_37:
        /*00e4*/ 	.byte	0x04, 0x2f
        /*00e6*/ 	.short	(.L_39 - .L_38)
	.align		4
.L_38:
        /*00e8*/ 	.word	index@(_Z28dvc_ScaLBL_Poisson_D3Q7_BC_ZPiS_Pddi)
        /*00ec*/ 	.word	0x0000000c


	//----- nvinfo : EIATTR_FRAME_SIZE
	.align		4
.L_39:
        /*00f0*/ 	.byte	0x04, 0x11
        /*00f2*/ 	.short	(.L_41 - .L_40)
	.align		4
.L_40:
        /*00f4*/ 	.word	index@(_Z28dvc_ScaLBL_Poisson_D3Q7_BC_ZPiS_Pddi)
        /*00f8*/ 	.word	0x00000000


	//----- nvinfo : EIATTR_REGCOUNT
	.align		4
.L_41:
        /*00fc*/ 	.byte	0x04, 0x2f
        /*00fe*/ 	.short	(.L_43 - .L_42)
	.align		4
.L_42:
        /*0100*/ 	.word	index@(_Z45dvc_ScaLBL_D3Q7_AAeven_Ion_Concentration_BC_zPiPddii)
        /*0104*/ 	.word	0x00000016


	//----- nvinfo : EIATTR_FRAME_SIZE
	.align		4
.L_43:
        /*0108*/ 	.byte	0x04, 0x11
        /*010a*/ 	.short	(.L_45 - .L_44)
	.align		4
.L_44:
        /*010c*/ 	.word	index@(_Z45dvc_ScaLBL_D3Q7_AAeven_Ion_Concentration_BC_zPiPddii)
        /*0110*/ 	.word	0x00000000


	//----- nvinfo : EIATTR_REGCOUNT
	.align		4
.L_45:
        /*0114*/ 	.byte	0x04, 0x2f
        /*0116*/ 	.short	(.L_47 - .L_46)
	.align		4
.L_46:
        /*0118*/ 	.word	index@(_Z45dvc_ScaLBL_D3Q7_AAeven_Ion_Concentration_BC_ZPiPddii)
        /*011c*/ 	.word	0x00000018


	//----- nvinfo : EIATTR_FRAME_SIZE
	.align		4
.L_47:
        /*0120*/ 	.byte	0x04, 0x11
        /*0122*/ 	.short	(.L_49 - .L_48)
	.align		4
.L_48:
        /*0124*/ 	.word	index@(_Z45dvc_ScaLBL_D3Q7_AAeven_Ion_Concentration_BC_ZPiPddii)
        /*0128*/ 	.word	0x00000000


	//----- nvinfo : EIATTR_REGCOUNT
	.align		4
.L_49:
        /*012c*/ 	.byte	0x04, 0x2f
        /*012e*/ 	.short	(.L_51 - .L_50)
	.align		4
.L_50:
        /*0130*/ 	.word	index@(_Z44dvc_ScaLBL_D3Q7_AAodd_Ion_Concentration_BC_zPiS_Pddii)
        /*0134*/ 	.word	0x0000001c


	//----- nvinfo : EIATTR_FRAME_SIZE
	.align		4
.L_51:
        /*0138*/ 	.byte	0x04, 0x11
        /*013a*/ 	.short	(.L_53 - .L_52)
	.align		4
.L_52:
        /*013c*/ 	.word	index@(_Z44dvc_ScaLBL_D3Q7_AAodd_Ion_Concentration_BC_zPiS_Pddii)
        /*0140*/ 	.word	0x00000000


	//----- nvinfo : EIATTR_REGCOUNT
	.align		4
.L_53:
        /*0144*/ 	.byte	0x04, 0x2f
        /*0146*/ 	.short	(.L_55 - .L_54)
	.align		4
.L_54:
        /*0148*/ 	.word	index@(_Z44dvc_ScaLBL_D3Q7_AAodd_Ion_Concentration_BC_ZPiS_Pddii)
        /*014c*/ 	.word	0x0000001a


	//----- nvinfo : EIATTR_FRAME_SIZE
	.align		4
.L_55:
        /*0150*/ 	.byte	0x04, 0x11
        /*0152*/ 	.short	(.L_57 - .L_56)
	.align		4
.L_56:
        /*0154*/ 	.word	index@(_Z44dvc_ScaLBL_D3Q7_AAodd_Ion_Concentration_BC_ZPiS_Pddii)
        /*0158*/ 	.word	0x00000000


	//----- nvinfo : EIATTR_REGCOUNT
	.align		4
.L_57:
        /*015c*/ 	.byte	0x04, 0x2f
        /*015e*/ 	.short	(.L_59 - .L_58)
	.align		4
.L_58:
        /*0160*/ 	.word	index@(_Z41dvc_ScaLBL_D3Q7_AAeven_Ion_Flux_Diff_BC_zPiPdddS0_ii)
        /*0164*/ 	.word	0x0000001e


	//----- nvinfo : EIATTR_FRAME_SIZE
	.align		4
.L_59:
        /*0168*/ 	.byte	0x04, 0x11
        /*016a*/ 	.short	(.L_61 - .L_60)
	.align		4
.L_60:
        /*016c*/ 	.word	index@($__internal_11_$__cuda_sm20_div_rn_f64_full)
        /*0170*/ 	.word	0x00000000


	//----- nvinfo : EIATTR_FRAME_SIZE
	.align		4
.L_61:
        /*0174*/ 	.byte	0x04, 0x11
        /*0176*/ 	.short	(.L_63 - .L_62)
	.align		4
.L_62:
        /*0178*/ 	.word	index@(_Z41dvc_ScaLBL_D3Q7_AAeven_Ion_Flux_Diff_BC_zPiPdddS0_ii)
        /*017c*/ 	.word	0x00000000


	//----- nvinfo : EIATTR_REGCOUNT
	.align		4
.L_63:
        /*0180*/ 	.byte	0x04, 0x2f
        /*0182*/ 	.short	(.L_65 - .L_64)
	.align		4
.L_64:
        /*0184*/ 	.word	index@(_Z41dvc_ScaLBL_D3Q7_AAeven_Ion_Flux_Diff_BC_ZPiPdddS0_ii)
        /*0188*/ 	.word	0x0000001e


	//----- nvinfo : EIATTR_FRAME_SIZE
	.align		4
.L_65:
        /*018c*/ 	.byte	0x04, 0x11
        /*018e*/ 	.short	(.L_67 - .L_66)
	.align		4
.L_66:
        /*0190*/ 	.word	index@($__internal_10_$__cuda_sm20_div_rn_f64_full)
        /*0194*/ 	.word	0x00000000


	//----- nvinfo : EIATTR_FRAME_SIZE
	.align		4
.L_67:
        /*0198*/ 	.byte	0x04, 0x11
        /*019a*/ 	.short	(.L_69 - .L_68)
	.align		4
.L_68:
        /*019c*/ 	.word	index@(_Z41dvc_ScaLBL_D3Q7_AAeven_Ion_Flux_Diff_BC_ZPiPdddS0_ii)
        /*01a0*/ 	.word	0x00000000


	//----- nvinfo : EIATTR_REGCOUNT
	.align		4
.L_69:
        /*01a4*/ 	.byte	0x04, 0x2f
        /*01a6*/ 	.short	(.L_71 - .L_70)
	.align		4
.L_70:
        /*01a8*/ 	.word	index@(_Z40dvc_ScaLBL_D3Q7_AAodd_Ion_Flux_Diff_BC_zPiS_PdddS0_ii)
        /*01ac*/ 	.word	0x0000001e


	//----- nvinfo : EIATTR_FRAME_SIZE
	.align		4
.L_71:
        /*01b0*/ 	.byte	0x04, 0x11
        /*01b2*/ 	.short	(.L_73 - .L_72)
	.align		4
.L_72:
        /*01b4*/ 	.word	index@($__internal_9_$__cuda_sm20_div_rn_f64_full)
        /*01b8*/ 	.word	0x00000000


	//----- nvinfo : EIATTR_FRAME_SIZE
	.align		4
.L_73:
        /*01bc*/ 	.byte	0x04, 0x11
        /*01be*/ 	.short	(.L_75 - .L_74)
	.align		4
.L_74:
        /*01c0*/ 	.word	index@(_Z40dvc_ScaLBL_D3Q7_AAodd_Ion_Flux_Diff_BC_zPiS_PdddS0_ii)
        /*01c4*/ 	.word	0x00000000


	//----- nvinfo : EIATTR_REGCOUNT
	.align		4
.L_75:
        /*01c8*/ 	.byte	0x04, 0x2f
        /*01ca*/ 	.short	(.L_77 - .L_76)
	.align		4
.L_76:
        /*01cc*/ 	.word	index@(_Z40dvc_ScaLBL_D3Q7_AAodd_Ion_Flux_Diff_BC_ZPiS_PdddS0_ii)
        /*01d0*/ 	.word	0x0000001e


	//----- nvinfo : EIATTR_FRAME_SIZE
	.align		4
.L_77:
        /*01d4*/ 	.byte	0x04, 0x11
        /*01d6*/ 	.short	(.L_79 - .L_78)
	.align		4
.L_78:
        /*01d8*/ 	.word	index@($__internal_8_$__cuda_sm20_div_rn_f64_full)
        /*01dc*/ 	.word	0x00000000


	//----- nvinfo : EIATTR_FRAME_SIZE
	.align		4
.L_79:
        /*01e0*/ 	.byte	0x04, 0x11
        /*01e2*/ 	.short	(.L_81 - .L_80)
	.align		4
.L_80:
        /*01e4*/ 	.word	index@(_Z40dvc_ScaLBL_D3Q7_AAodd_Ion_Flux_Diff_BC_ZPiS_PdddS0_ii)
        /*01e8*/ 	.word	0x00000000


	//----- nvinfo : EIATTR_REGCOUNT
	.align		4
.L_81:
        /*01ec*/ 	.byte	0x04, 0x2f
        /*01ee*/ 	.short	(.L_83 - .L_82)
	.align		4
.L_82:
        /*01f0*/ 	.word	index@(_Z45dvc_ScaLBL_D3Q7_AAeven_Ion_Flux_DiffAdvc_BC_zPiPdddS0_ii)
        /*01f4*/ 	.word	0x0000001e


	//----- nvinfo : EIATTR_FRAME_SIZE
	.align		4
.L_83:
        /*01f8*/ 	.byte	0x04, 0x11
        /*01fa*/ 	.short	(.L_85 - .L_84)
	.align		4
.L_84:
        /*01fc*/ 	.word	index@($__internal_7_$__cuda_sm20_div_rn_f64_full)
        /*0200*/ 	.word	0x00000000


	//----- nvinfo : EIATTR_FRAME_SIZE
	.align		4
.L_85:
        /*0204*/ 	.byte	0x04, 0x11
        /*0206*/ 	.short	(.L_87 - .L_86)
	.align		4
.L_86:
        /*0208*/ 	.word	index@(_Z45dvc_ScaLBL_D3Q7_AAeven_Ion_Flux_DiffAdvc_BC_zPiPdddS0_ii)
        /*020c*/ 	.word	0x00000000


	//----- nvinfo : EIATTR_REGCOUNT
	.align		4
.L_87:
        /*0210*/ 	.byte	0x04, 0x2f
        /*0212*/ 	.short	(.L_89 - .L_88)
	.align		4
.L_88:
        /*0214*/ 	.word	index@(_Z45dvc_ScaLBL_D3Q7_AAeven_Ion_Flux_DiffAdvc_BC_ZPiPdddS0_ii)
        /*0218*/ 	.word	0x0000001e


	//----- nvinfo : EIATTR_FRAME_SIZE
	.align		4
.L_89:
        /*021c*/ 	.byte	0x04, 0x11
        /*021e*/ 	.short	(.L_91 - .L_90)
	.align		4
.L_90:
        /*0220*/ 	.word	index@($__internal_6_$__cuda_sm20_div_rn_f64_full)
        /*0224*/ 	.word	0x00000000


	//----- nvinfo : EIATTR_FRAME_SIZE
	.align		4
.L_91:
        /*0228*/ 	.byte	0x04, 0x11
        /*022a*/ 	.short	(.L_93 - .L_92)
	.align		4
.L_92:
        /*022c*/ 	.word	index@(_Z45dvc_ScaLBL_D3Q7_AAeven_Ion_Flux_DiffAdvc_BC_ZPiPdddS0_ii)
        /*0230*/ 	.word	0x00000000


	//----- nvinfo : EIATTR_REGCOUNT
	.align		4
.L_93:
        /*0234*/ 	.byte	0x04, 0x2f
        /*0236*/ 	.short	(.L_95 - .L_94)
	.align		4
.L_94:
        /*0238*/ 	.word	index@(_Z44dvc_ScaLBL_D3Q7_AAodd_Ion_Flux_DiffAdvc_BC_zPiS_PdddS0_ii)
        /*023c*/ 	.word	0x0000001e


	//----- nvinfo : EIATTR_FRAME_SIZE
	.align		4
.L_95:
        /*0240*/ 	.byte	0x04, 0x11
        /*0242*/ 	.short	(.L_97 - .L_96)
	.align		4
.L_96:
        /*0244*/ 	.word	index@($__internal_5_$__cuda_sm20_div_rn_f64_full)
        /*0248*/ 	.word	0x00000000


	//----- nvinfo : EIATTR_FRAME_SIZE
	.align		4
.L_97:
        /*024c*/ 	.byte	0x04, 0x11
        /*024e*/ 	.short	(.L_99 - .L_98)
	.align		4
.L_98:
        /*0250*/ 	.word	index@(_Z44dvc_ScaLBL_D3Q7_AAodd_Ion_Flux_DiffAdvc_BC_zPiS_PdddS0_ii)
        /*0254*/ 	.word	0x00000000


	//----- nvinfo : EIATTR_REGCOUNT
	.align		4
.L_99:
        /*0258*/ 	.byte	0x04, 0x2f
        /*025a*/ 	.short	(.L_101 - .L_100)
	.align		4
.L_100:
        /*025c*/ 	.word	index@(_Z44dvc_ScaLBL_D3Q7_AAodd_Ion_Flux_DiffAdvc_BC_ZPiS_PdddS0_ii)
        /*0260*/ 	.word	0x0000001e


	//----- nvinfo : EIATTR_FRAME_SIZE
	.align		4
.L_101:
        /*0264*/ 	.byte	0x04, 0x11
        /*0266*/ 	.short	(.L_103 - .L_102)
	.align		4
.L_102:
        /*0268*/ 	.word	index@($__internal_4_$__cuda_sm20_div_rn_f64_full)
        /*026c*/ 	.word	0x00000000


	//----- nvinfo : EIATTR_FRAME_SIZE
	.align		4
.L_103:
        /*0270*/ 	.byte	0x04, 0x11
        /*0272*/ 	.short	(.L_105 - .L_104)
	.align		4
.L_104:
        /*0274*/ 	.word	index@(_Z44dvc_ScaLBL_D3Q7_AAodd_Ion_Flux_DiffAdvc_BC_ZPiS_PdddS0_ii)
        /*0278*/ 	.word	0x00000000


	//----- nvinfo : EIATTR_REGCOUNT
	.align		4
.L_105:
        /*027c*/ 	.byte	0x04, 0x2f
        /*027e*/ 	.short	(.L_107 - .L_106)
	.align		4
.L_106:
        /*0280*/ 	.word	index@(_Z49dvc_ScaLBL_D3Q7_AAeven_Ion_Flux_DiffAdvcElec_BC_zPiPdddS0_S0_dddii)
        /*0284*/ 	.word	0x00000022


	//----- nvinfo : EIATTR_FRAME_SIZE
	.align		4
.L_107:
        /*0288*/ 	.byte	0x04, 0x11
        /*028a*/ 	.short	(.L_109 - .L_108)
	.align		4
.L_108:
        /*028c*/ 	.word	index@($__internal_3_$__cuda_sm20_div_rn_f64_full)
        /*0290*/ 	.word	0x00000000


	//----- nvinfo : EIATTR_FRAME_SIZE
	.align		4
.L_109:
        /*0294*/ 	.byte	0x04, 0x11
        /*0296*/ 	.short	(.L_111 - .L_110)
	.align		4
.L_110:
        /*0298*/ 	.word	index@(_Z49dvc_ScaLBL_D3Q7_AAeven_Ion_Flux_DiffAdvcElec_BC_zPiPdddS0_S0_dddii)
        /*029c*/ 	.word	0x00000000


	//----- nvinfo : EIATTR_REGCOUNT
	.align		4
.L_111:
        /*02a0*/ 	.byte	0x04, 0x2f
        /*02a2*/ 	.short	(.L_113 - .L_112)
	.align		4
.L_112:
        /*02a4*/ 	.word	index@(_Z49dvc_ScaLBL_D3Q7_AAeven_Ion_Flux_DiffAdvcElec_BC_ZPiPdddS0_S0_dddii)
        /*02a8*/ 	.word	0x00000020


	//----- nvinfo : EIATTR_FRAME_SIZE
	.align		4
.L_113:
        /*02ac*/ 	.byte	0x04, 0x11
        /*02ae*/ 	.short	(.L_115 - .L_114)
	.align		4
.L_114:
        /*02b0*/ 	.word	index@($__internal_2_$__cuda_sm20_div_rn_f64_full)
        /*02b4*/ 	.word	0x00000000


	//----- nvinfo : EIATTR_FRAME_SIZE
	.align		4
.L_115:
        /*02b8*/ 	.byte	0x04, 0x11
        /*02ba*/ 	.short	(.L_117 - .L_116)
	.align		4
.L_116:
        /*02bc*/ 	.word	index@(_Z49dvc_ScaLBL_D3Q7_AAeven_Ion_Flux_DiffAdvcElec_BC_ZPiPdddS0_S0_dddii)
        /*02c0*/ 	.word	0x00000000


	//----- nvinfo : EIATTR_REGCOUNT
	.align		4
.L_117:
        /*02c4*/ 	.byte	0x04, 0x2f
        /*02c6*/ 	.short	(.L_119 - .L_118)
	.align		4
.L_118:
        /*02c8*/ 	.word	index@(_Z48dvc_ScaLBL_D3Q7_AAodd_Ion_Flux_DiffAdvcElec_BC_zPiS_PdddS0_S0_dddii)
        /*02cc*/ 	.word	0x00000024


	//----- nvinfo : EIATTR_FRAME_SIZE
	.align		4
.L_119:
        /*02d0*/ 	.byte	0x04, 0x11
        /*02d2*/ 	.short	(.L_121 - .L_120)
	.align		4
.L_120:
        /*02d4*/ 	.word	index@($__internal_1_$__cuda_sm20_div_rn_f64_full)
        /*02d8*/ 	.word	0x00000000


	//----- nvinfo : EIATTR_FRAME_SIZE
	.align		4
.L_121:
        /*02dc*/ 	.byte	0x04, 0x11
        /*02de*/ 	.short	(.L_123 - .L_122)
	.align		4
.L_122:
        /*02e0*/ 	.word	index@(_Z48dvc_ScaLBL_D3Q7_AAodd_Ion_Flux_DiffAdvcElec_BC_zPiS_PdddS0_S0_dddii)
        /*02e4*/ 	.word	0x00000000


	//----- nvinfo : EIATTR_REGCOUNT
	.align		4
.L_123:
        /*02e8*/ 	.byte	0x04, 0x2f
        /*02ea*/ 	.short	(.L_125 - .L_124)
	.align		4
.L_124:
        /*02ec*/ 	.word	index@(_Z48dvc_ScaLBL_D3Q7_AAodd_Ion_Flux_DiffAdvcElec_BC_ZPiS_PdddS0_S0_dddii)
        /*02f0*/ 	.word	0x00000020


	//----- nvinfo : EIATTR_FRAME_SIZE
	.align		4
.L_125:
        /*02f4*/ 	.byte	0x04, 0x11
        /*02f6*/ 	.short	(.L_127 - .L_126)
	.align		4
.L_126:
        /*02f8*/ 	.word	index@($__internal_0_$__cuda_sm20_div_rn_f64_full)
        /*02fc*/ 	.word	0x00000000


	//----- nvinfo : EIATTR_FRAME_SIZE
	.align		4
.L_127:
        /*0300*/ 	.byte	0x04, 0x11
        /*0302*/ 	.short	(.L_129 - .L_128)
	.align		4
.L_128:
        /*0304*/ 	.word	index@(_Z48dvc_ScaLBL_D3Q7_AAodd_Ion_Flux_DiffAdvcElec_BC_ZPiS_PdddS0_S0_dddii)
        /*0308*/ 	.word	0x00000000


	//----- nvinfo : EIATTR_MIN_STACK_SIZE
	.align		4
.L_129:
        /*030c*/ 	.byte	0x04, 0x12
        /*030e*/ 	.short	(.L_131 - .L_130)
	.align		4
.L_130:
        /*0310*/ 	.word	index@(_Z48dvc_ScaLBL_D3Q7_AAodd_Ion_Flux_DiffAdvcElec_BC_ZPiS_PdddS0_S0_dddii)
        /*0314*/ 	.word	0x00000000


	//----- nvinfo : EIATTR_MIN_STACK_SIZE
	.align		4
.L_131:
        /*0318*/ 	.byte	0x04, 0x12
        /*031a*/ 	.short	(.L_133 - .L_132)
	.align		4
.L_132:
        /*031c*/ 	.word	index@(_Z48dvc_ScaLBL_D3Q7_AAodd_Ion_Flux_DiffAdvcElec_BC_zPiS_PdddS0_S0_dddii)
        /*0320*/ 	.word	0x00000000


	//----- nvinfo : EIATTR_MIN_STACK_SIZE
	.align		4
.L_133:
        /*0324*/ 	.byte	0x04, 0x12
        /*0326*/ 	.short	(.L_135 - .L_134)
	.align		4
.L_134:
        /*0328*/ 	.word	index@(_Z49dvc_ScaLBL_D3Q7_AAeven_Ion_Flux_DiffAdvcElec_BC_ZPiPdddS0_S0_dddii)
        /*032c*/ 	.word	0x00000000


	//----- nvinfo : EIATTR_MIN_STACK_SIZE
	.align		4
.L_135:
        /*0330*/ 	.byte	0x04, 0x12
        /*0332*/ 	.short	(.L_137 - .L_136)
	.align		4
.L_136:
        /*0334*/ 	.word	index@(_Z49dvc_ScaLBL_D3Q7_AAeven_Ion_Flux_DiffAdvcElec_BC_zPiPdddS0_S0_dddii)
        /*0338*/ 	.word	0x00000000


	//----- nvinfo : EIATTR_MIN_STACK_SIZE
	.align		4
.L_137:
        /*033c*/ 	.byte	0x04, 0x12
        /*033e*/ 	.short	(.L_139 - .L_138)
	.align		4
.L_138:
        /*0340*/ 	.word	index@(_Z44dvc_ScaLBL_D3Q7_AAodd_Ion_Flux_DiffAdvc_BC_ZPiS_PdddS0_ii)
        /*0344*/ 	.word	0x00000000


	//----- nvinfo : EIATTR_MIN_STACK_SIZE
	.align		4
.L_139:
        /*0348*/ 	.byte	0x04, 0x12
        /*034a*/ 	.short	(.L_141 - .L_140)
	.align		4
.L_140:
        /*034c*/ 	.word	index@(_Z44dvc_ScaLBL_D3Q7_AAodd_Ion_Flux_DiffAdvc_BC_zPiS_PdddS0_ii)
        /*0350*/ 	.word	0x00000000


	//----- nvinfo : EIATTR_MIN_STACK_SIZE
	.align		4
.L_141:
        /*0354*/ 	.byte	0x04, 0x12
        /*0356*/ 	.short	(.L_143 - .L_142)
	.align		4
.L_142:
        /*0358*/ 	.word	index@(_Z45dvc_ScaLBL_D3Q7_AAeven_Ion_Flux_DiffAdvc_BC_ZPiPdddS0_ii)
        /*035c*/ 	.word	0x00000000


	//----- nvinfo : EIATTR_MIN_STACK_SIZE
	.align		4
.L_143:
        /*0360*/ 	.byte	0x04, 0x12
        /*0362*/ 	.short	(.L_145 - .L_144)
	.align		4
.L_144:
        /*0364*/ 	.word	index@(_Z45dvc_ScaLBL_D3Q7_AAeven_Ion_Flux_DiffAdvc_BC_zPiPdddS0_ii)
        /*0368*/ 	.word	0x00000000


	//----- nvinfo : EIATTR_MIN_STACK_SIZE
	.align		4
.L_145:
        /*036c*/ 	.byte	0x04, 0x12
        /*036e*/ 	.short	(.L_147 - .L_146)
	.align		4
.L_146:
        /*0370*/ 	.word	index@(_Z40dvc_ScaLBL_D3Q7_AAodd_Ion_Flux_Diff_BC_ZPiS_PdddS0_ii)
        /*0374*/ 	.word	0x00000000


	//----- nvinfo : EIATTR_MIN_STACK_SIZE
	.align		4
.L_147:
        /*0378*/ 	.byte	0x04, 0x12
        /*037a*/ 	.short	(.L_149 - .L_148)
	.align		4
.L_148:
        /*037c*/ 	.word	index@(_Z40dvc_ScaLBL_D3Q7_AAodd_Ion_Flux_Diff_BC_zPiS_PdddS0_ii)
        /*0380*/ 	.word	0x00000000


	//----- nvinfo : EIATTR_MIN_STACK_SIZE
	.align		4
.L_149:
        /*0384*/ 	.byte	0x04, 0x12
        /*0386*/ 	.short	(.L_151 - .L_150)
	.align		4
.L_150:
        /*0388*/ 	.word	index@(_Z41dvc_ScaLBL_D3Q7_AAeven_Ion_Flux_Diff_BC_ZPiPdddS0_ii)
        /*038c*/ 	.word	0x00000000


	//----- nvinfo : EIATTR_MIN_STACK_SIZE
	.align		4
.L_151:
        /*0390*/ 	.byte	0x04, 0x12
        /*0392*/ 	.short	(.L_153 - .L_152)
	.align		4
.L_152:
        /*0394*/ 	.word	index@(_Z41dvc_ScaLBL_D3Q7_AAeven_Ion_Flux_Diff_BC_zPiPdddS0_ii)
        /*0398*/ 	.word	0x00000000


	//----- nvinfo : EIATTR_MIN_STACK_SIZE
	.align		4
.L_153:
        /*039c*/ 	.byte	0x04, 0x12
        /*039e*/ 	.short	(.L_155 - .L_154)
	.align		4
.L_154:
        /*03a0*/ 	.word	index@(_Z44dvc_ScaLBL_D3Q7_AAodd_Ion_Concentration_BC_ZPiS_Pddii)
        /*03a4*/ 	.word	0x00000000


	//----- nvinfo : EIATTR_MIN_STACK_SIZE
	.align		4
.L_155:
        /*03a8*/ 	.byte	0x04, 0x12
        /*03aa*/ 	.short	(.L_157 - .L_156)
	.align		4
.L_156:
        /*03ac*/ 	.word	index@(_Z44dvc_ScaLBL_D3Q7_AAodd_Ion_Concentration_BC_zPiS_Pddii)
        /*03b0*/ 	.word	0x00000000


	//----- nvinfo : EIATTR_MIN_STACK_SIZE
	.align		4
.L_157:
        /*03b4*/ 	.byte	0x04, 0x12
        /*03b6*/ 	.short	(.L_159 - .L_158)
	.align		4
.L_158:
        /*03b8*/ 	.word	index@(_Z45dvc_ScaLBL_D3Q7_AAeven_Ion_Concentration_BC_ZPiPddii)
        /*03bc*/ 	.word	0x00000000


	//----- nvinfo : EIATTR_MIN_STACK_SIZE
	.align		4
.L_159:
        /*03c0*/ 	.byte	0x04, 0x12
        /*03c2*/ 	.short	(.L_161 - .L_160)
	.align		4
.L_160:
        /*03c4*/ 	.word	index@(_Z45dvc_ScaLBL_D3Q7_AAeven_Ion_Concentration_BC_zPiPddii)
        /*03c8*/ 	.word	0x00000000


	//----- nvinfo : EIATTR_MIN_STACK_SIZE
	.align		4
.L_161:
        /*03cc*/ 	.byte	0x04, 0x12
        /*03ce*/ 	.short	(.L_163 - .L_162)
	.align		4
.L_162:
        /*03d0*/ 	.word	index@(_Z28dvc_ScaLBL_Poisson_D3Q7_BC_ZPiS_Pddi)
        /*03d4*/ 	.word	0x00000000


	//----- nvinfo : EIATTR_MIN_STACK_SIZE
	.align		4
.L_163:
        /*03d8*/ 	.byte	0x04, 0x12
        /*03da*/ 	.short	(.L_165 - .L_164)
	.align		4
.L_164:
        /*03dc*/ 	.word	index@(_Z28dvc_ScaLBL_Poisson_D3Q7_BC_zPiS_Pddi)
        /*03e0*/ 	.word	0x00000000


	//----- nvinfo : EIATTR_MIN_STACK_SIZE
	.align		4
.L_165:
        /*03e4*/ 	.byte	0x04, 0x12
        /*03e6*/ 	.short	(.L_167 - .L_166)
	.align		4
.L_166:
        /*03e8*/ 	.word	index@(_Z44dvc_ScaLBL_D3Q7_AAodd_Poisson_Potential_BC_ZPiS_Pddii)
        /*03ec*/ 	.word	0x00000000


	//----- nvinfo : EIATTR_MIN_STACK_SIZE
	.align		4
.L_167:
        /*03f0*/ 	.byte	0x04, 0x12
        /*03f2*/ 	.short	(.L_169 - .L_168)
	.align		4
.L_168:
        /*03f4*/ 	.word	index@(_Z44dvc_ScaLBL_D3Q7_AAodd_Poisson_Potential_BC_zPiS_Pddii)
        /*03f8*/ 	.word	0x00000000


	//----- nvinfo : EIATTR_MIN_STACK_SIZE
	.align		4
.L_169:
        /*03fc*/ 	.byte	0x04, 0x12
        /*03fe*/ 	.short	(.L_171 - .L_170)
	.align		4
.L_170:
        /*0400*/ 	.word	index@(_Z45dvc_ScaLBL_D3Q7_AAeven_Poisson_Potential_BC_ZPiPddii)
        /*0404*/ 	.word	0x00000000


	//----- nvinfo : EIATTR_MIN_STACK_SIZE
	.align		4
.L_171:
        /*0408*/ 	.byte	0x04, 0x12
        /*040a*/ 	.short	(.L_173 - .L_172)
	.align		4
.L_172:
        /*040c*/ 	.word	index@(_Z45dvc_ScaLBL_D3Q7_AAeven_Poisson_Potential_BC_zPiPddii)
        /*0410*/ 	.word	0x00000000


	//----- nvinfo : EIATTR_MIN_STACK_SIZE
	.align		4
.L_173:
        /*0414*/ 	.byte	0x04, 0x12
        /*0416*/ 	.short	(.L_175 - .L_174)
	.align		4
.L_174:
        /*0418*/ 	.word	index@(_Z41dvc_ScaLBL_Solid_SlippingVelocityBC_D3Q19PdS_S_S_ddddddPiS0_S0_S_PfS1_S1_ii)
        /*041c*/ 	.word	0x00000000


	//----- nvinfo : EIATTR_MIN_STACK_SIZE
	.align		4
.L_175:
        /*0420*/ 	.byte	0x04, 0x12
        /*0422*/ 	.short	(.L_177 - .L_176)
	.align		4
.L_176:
        /*0424*/ 	.word	index@(_Z41dvc_ScaLBL_Solid_DirichletAndNeumann_D3Q7PdS_PiS0_S0_i)
        /*0428*/ 	.word	0x00000000


	//----- nvinfo : EIATTR_MIN_STACK_SIZE
	.align		4
.L_177:
        /*042c*/ 	.byte	0x04, 0x12
        /*042e*/ 	.short	(.L_179 - .L_178)
	.align		4
.L_178:
        /*0430*/ 	.word	index@(_Z29dvc_ScaLBL_Solid_Neumann_D3Q7PdS_PiS0_i)
        /*0434*/ 	.word	0x00000000


	//----- nvinfo : EIATTR_MIN_STACK_SIZE
	.align		4
.L_179:
        /*0438*/ 	.byte	0x04, 0x12
        /*043a*/ 	.short	(.L_181 - .L_180)
	.align		4
.L_180:
        /*043c*/ 	.word	index@(_Z31dvc_ScaLBL_Solid_Dirichlet_D3Q7PdS_PiS0_i)
        /*0440*/ 	.word	0x00000000
.L_181:


//--------------------- .nv.compat                --------------------------
	.section	.nv.compat,"",@"SHT_CUDA_COMPAT_INFO"
	.align	4
        /*0000*/ 	.byte	0x02, 0x09, 0x00, 0x00, 0x02, 0x02, 0x01, 0x00, 0x02, 0x05, 0x05, 0x00, 0x03, 0x07, 0x01, 0x01
        /*0010*/ 	.byte	0x02, 0x03, 0x00, 0x00, 0x02, 0x06, 0x01, 0x00, 0x04, 0x0b, 0x08, 0x00, 0x01, 0x00, 0x00, 0x00
        /*0020*/ 	.byte	0x00, 0x00, 0x00, 0x00


//--------------------- .nv.info._Z48dvc_ScaLBL_D3Q7_AAodd_Ion_Flux_DiffAdvcElec_BC_ZPiS_PdddS0_S0_dddii --------------------------
	.section	.nv.info._Z48dvc_ScaLBL_D3Q7_AAodd_Ion_Flux_DiffAdvcElec_BC_ZPiS_PdddS0_S0_dddii,"",@"SHT_CUDA_INFO"
	.sectionflags	@""
	.align	4


	//----- nvinfo : EIATTR_CUDA_API_VERSION
	.align		4
        /*0000*/ 	.byte	0x04, 0x37
        /*0002*/ 	.short	(.L_183 - .L_182)
.L_182:
        /*0004*/ 	.word	0x00000082


	//----- nvinfo : EIATTR_KPARAM_INFO
	.align		4
.L_183:
        /*0008*/ 	.byte	0x04, 0x17
        /*000a*/ 	.short	(.L_185 - .L_184)
.L_184:
        /*000c*/ 	.word	0x00000000
        /*0010*/ 	.short	0x000b
        /*0012*/ 	.short	0x0054
        /*0014*/ 	.byte	0x00, 0xf0, 0x11, 0x00


	//----- nvinfo : EIATTR_KPARAM_INFO
	.align		4
.L_185:
        /*0018*/ 	.byte	0x04, 0x17
        /*001a*/ 	.short	(.L_187 - .L_186)
.L_186:
        /*001c*/ 	.word	0x00000000
        /*0020*/ 	.short	0x000a
        /*0022*/ 	.short	0x0050
        /*0024*/ 	.byte	0x00, 0xf0, 0x11, 0x00


	//----- nvinfo : EIATTR_KPARAM_INFO
	.align		4
.L_187:
        /*0028*/ 	.byte	0x04, 0x17
        /*002a*/ 	.short	(.L_189 - .L_188)
.L_188:
        /*002c*/ 	.word	0x00000000
        /*0030*/ 	.short	0x0009
        /*0032*/ 	.short	0x0048
        /*0034*/ 	.byte	0x00, 0xf0, 0x21, 0x00


	//----- nvinfo : EIATTR_KPARAM_INFO
	.align		4
.L_189:
        /*0038*/ 	.byte	0x04, 0x17
        /*003a*/ 	.short	(.L_191 - .L_190)
.L_190:
        /*003c*/ 	.word	0x00000000
        /*0040*/ 	.short	0x0008
        /*0042*/ 	.short	0x0040
        /*0044*/ 	.byte	0x00, 0xf0, 0x21, 0x00


	//----- nvinfo : EIATTR_KPARAM_INFO
	.align		4
.L_191:
        /*0048*/ 	.byte	0x04, 0x17
        /*004a*/ 	.short	(.L_193 - .L_192)
.L_192:
        /*004c*/ 	.word	0x00000000
        /*0050*/ 	.short	0x0007
        /*0052*/ 	.short	0x0038
        /*0054*/ 	.byte	0x00, 0xf0, 0x21, 0x00


	//----- nvinfo : EIATTR_KPARAM_INFO
	.align		4
.L_193:
        /*0058*/ 	.byte	0x04, 0x17
        /*005a*/ 	.short	(.L_195 - .L_194)
.L_194:
        /*005c*/ 	.word	0x00000000
        /*0060*/ 	.short	0x0006
        /*0062*/ 	.short	0x0030
        /*0064*/ 	.byte	0x00, 0xf5, 0x21, 0x00


	//----- nvinfo : EIATTR_KPARAM_INFO
	.align		4
.L_195:
        /*0068*/ 	.byte	0x04, 0x17
        /*006a*/ 	.short	(.L_197 - .L_196)
.L_196:
        /*006c*/ 	.word	0x00000000
        /*0070*/ 	.short	0x0005
        /*0072*/ 	.short	0x0028
        /*0074*/ 	.byte	0x00, 0xf5, 0x21, 0x00


	//----- nvinfo : EIATTR_KPARAM_INFO
	.align		4
.L_197:
        /*0078*/ 	.byte	0x04, 0x17
        /*007a*/ 	.short	(.L_199 - .L_198)
.L_198:
        /*007c*/ 	.word	0x00000000
        /*0080*/ 	.short	0x0004
        /*0082*/ 	.short	0x0020
        /*0084*/ 	.byte	0x00, 0xf0, 0x21, 0x00


	//----- nvinfo : EIATTR_KPARAM_INFO
	.align		4
.L_199:
        /*0088*/ 	.byte	0x04, 0x17
        /*008a*/ 	.short	(.L_201 - .L_200)
.L_200:
        /*008c*/ 	.word	0x00000000
        /*0090*/ 	.short	0x0003
        /*0092*/ 	.short	0x0018
        /*0094*/ 	.byte	0x00, 0xf0, 0x21, 0x00


	//----- nvinfo : EIATTR_KPARAM_INFO
	.align		4
.L_201:
        /*0098*/ 	.byte	0x04, 0x17
        /*009a*/ 	.short	(.L_203 - .L_202)
.L_202:
        /*009c*/ 	.word	0x00000000
        /*00a0*/ 	.short	0x0002
        /*00a2*/ 	.short	0x0010
        /*00a4*/ 	.byte	0x00, 0xf5, 0x21, 0x00


	//----- nvinfo : EIATTR_KPARAM_INFO
	.align		4
.L_203:
        /*00a8*/ 	.byte	0x04, 0x17
        /*00aa*/ 	.short	(.L_205 - .L_204)
.L_204:
        /*00ac*/ 	.word	0x00000000
        /*00b0*/ 	.short	0x0001
        /*00b2*/ 	.short	0x0008
        /*00b4*/ 	.byte	0x00, 0xf5, 0x21, 0x00


	//----- nvinfo : EIATTR_KPARAM_INFO
	.align		4
.L_205:
        /*00b8*/ 	.byte	0x04, 0x17
        /*00ba*/ 	.short	(.L_207 - .L_206)
.L_206:
        /*00bc*/ 	.word	0x00000000
        /*00c0*/ 	.short	0x0000
        /*00c2*/ 	.short	0x0000
        /*00c4*/ 	.byte	0x00, 0xf5, 0x21, 0x00


	//----- nvinfo : EIATTR_SPARSE_MMA_MASK
	.align		4
.L_207:
        /*00c8*/ 	.byte	0x03, 0x50
        /*00ca*/ 	.short	0x0000


	//----- nvinfo : EIATTR_MAXREG_COUNT
	.align		4
        /*00cc*/ 	.byte	0x03, 0x1b
        /*00ce*/ 	.short	0x00ff


	//----- nvinfo : EIATTR_MERCURY_ISA_VERSION
	.align		4
        /*00d0*/ 	.byte	0x03, 0x5f
        /*00d2*/ 	.short	0x0101


	//----- nvinfo : EIATTR_VRC_CTA_INIT_COUNT
	.align		4
        /*00d4*/ 	.byte	0x02, 0x4a
	.zero		1
	.zero		1


	//----- nvinfo : EIATTR_EXIT_INSTR_OFFSETS
	.align		4
        /*00d8*/ 	.byte	0x04, 0x1c
        /*00da*/ 	.short	(.L_209 - .L_208)


	//   ....[0]....
.L_208:
        /*00dc*/ 	.word	0x00000070


	//   ....[1]....
        /*00e0*/ 	.word	0x00000a30


	//----- nvinfo : EIATTR_CRS_STACK_SIZE
	.align		4
.L_209:
        /*00e4*/ 	.byte	0x04, 0x1e
        /*00e6*/ 	.short	(.L_211 - .L_210)
.L_210:
        /*00e8*/ 	.word	0x00000000


	//----- nvinfo : EIATTR_CBANK_PARAM_SIZE
	.align		4
.L_211:
        /*00ec*/ 	.byte	0x03, 0x19
        /*00ee*/ 	.short	0x0058


	//----- nvinfo : EIATTR_PARAM_CBANK
	.align		4
        /*00f0*/ 	.byte	0x04, 0x0a
        /*00f2*/ 	.short	(.L_213 - .L_212)
	.align		4
.L_212:
        /*00f4*/ 	.word	index@(.nv.constant0._Z48dvc_ScaLBL_D3Q7_AAodd_Ion_Flux_DiffAdvcElec_BC_ZPiS_PdddS0_S0_dddii)
        /*00f8*/ 	.short	0x0380
        /*00fa*/ 	.short	0x0058


	//----- nvinfo : EIATTR_SW_WAR
	.align		4
.L_213:
        /*00fc*/ 	.byte	0x04, 0x36
        /*00fe*/ 	.short	(.L_215 - .L_214)
.L_214:
        /*0100*/ 	.word	0x00000008
.L_215:


//--------------------- .nv.info._Z48dvc_ScaLBL_D3Q7_AAodd_Ion_Flux_DiffAdvcElec_BC_zPiS_PdddS0_S0_dddii --------------------------
	.section	.nv.info._Z48dvc_ScaLBL_D3Q7_AAodd_Ion_Flux_DiffAdvcElec_BC_zPiS_PdddS0_S0_dddii,"",@"SHT_CUDA_INFO"
	.sectionflags	@""
	.align	4


	//----- nvinfo : EIATTR_CUDA_API_VERSION
	.align		4
        /*0000*/ 	.byte	0x04, 0x37
        /*0002*/ 	.short	(.L_217 - .L_216)
.L_216:
        /*0004*/ 	.word	0x00000082


	//----- nvinfo : EIATTR_KPARAM_INFO
	.align		4
.L_217:
        /*0008*/ 	.byte	0x04, 0x17
        /*000a*/ 	.short	(.L_219 - .L_218)
.L_218:
        /*000c*/ 	.word	0x00000000
        /*0010*/ 	.short	0x000b
        /*0012*/ 	.short	0x0054
        /*0014*/ 	.byte	0x00, 0xf0, 0x11, 0x00


	//----- nvinfo : EIATTR_KPARAM_INFO
	.align		4
.L_219:
        /*0018*/ 	.byte	0x04, 0x17
        /*001a*/ 	.short	(.L_221 - .L_220)
.L_220:
        /*001c*/ 	.word	0x00000000
        /*0020*/ 	.short	0x000a
        /*0022*/ 	.short	0x0050
        /*0024*/ 	.byte	0x00, 0xf0, 0x11, 0x00


	//----- nvinfo : EIATTR_KPARAM_INFO
	.align		4
.L_221:
        /*0028*/ 	.byte	0x04, 0x17
        /*002a*/ 	.short	(.L_223 - .L_222)
.L_222:
        /*002c*/ 	.word	0x00000000
        /*0030*/ 	.short	0x0009
        /*0032*/ 	.short	0x0048
        /*0034*/ 	.byte	0x00, 0xf0, 0x21, 0x00


	//----- nvinfo : EIATTR_KPARAM_INFO
	.align		4
.L_223:
        /*0038*/ 	.byte	0x04, 0x17
        /*003a*/ 	.short	(.L_225 - .L_224)
.L_224:
        /*003c*/ 	.word	0x00000000
        /*0040*/ 	.short	0x0008
        /*0042*/ 	.short	0x0040
        /*0044*/ 	.byte	0x00, 0xf0, 0x21, 0x00


	//----- nvinfo : EIATTR_KPARAM_INFO
	.align		4
.L_225:
        /*0048*/ 	.byte	0x04, 0x17
        /*004a*/ 	.short	(.L_227 - .L_226)
.L_226:
        /*004c*/ 	.word	0x00000000
        /*0050*/ 	.short	0x0007
        /*0052*/ 	.short	0x0038
        /*0054*/ 	.byte	0x00, 0xf0, 0x21, 0x00


	//----- nvinfo : EIATTR_KPARAM_INFO
	.align		4
.L_227:
        /*0058*/ 	.byte	0x04, 0x17
        /*005a*/ 	.short	(.L_229 - .L_228)
.L_228:
        /*005c*/ 	.word	0x00000000
        /*0060*/ 	.short	0x0006
        /*0062*/ 	.short	0x0030
        /*0064*/ 	.byte	0x00, 0xf5, 0x21, 0x00


	//----- nvinfo : EIATTR_KPARAM_INFO
	.align		4
.L_229:
        /*0068*/ 	.byte	0x04, 0x17
        /*006a*/ 	.short	(.L_231 - .L_230)
.L_230:
        /*006c*/ 	.word	0x00000000
        /*0070*/ 	.short	0x0005
        /*0072*/ 	.short	0x0028
        /*0074*/ 	.byte	0x00, 0xf5, 0x21, 0x00


	//----- nvinfo : EIATTR_KPARAM_INFO
	.align		4
.L_231:
        /*0078*/ 	.byte	0x04, 0x17
        /*007a*/ 	.short	(.L_233 - .L_232)
.L_232:
        /*007c*/ 	.word	0x00000000
        /*0080*/ 	.short	0x0004
        /*0082*/ 	.short	0x0020
        /*0084*/ 	.byte	0x00, 0xf0, 0x21, 0x00


	//----- nvinfo : EIATTR_KPARAM_INFO
	.align		4
.L_233:
        /*0088*/ 	.byte	0x04, 0x17
        /*008a*/ 	.short	(.L_235 - .L_234)
.L_234:
        /*008c*/ 	.word	0x00000000
        /*0090*/ 	.short	0x0003
        /*0092*/ 	.short	0x0018
        /*0094*/ 	.byte	0x00, 0xf0, 0x21, 0x00


	//----- nvinfo : EIATTR_KPARAM_INFO
	.align		4
.L_235:
        /*0098*/ 	.byte	0x04, 0x17
        /*009a*/ 	.short	(.L_237 - .L_236)
.L_236:
        /*009c*/ 	.word	0x00000000
        /*00a0*/ 	.short	0x0002
        /*00a2*/ 	.short	0x0010
        /*00a4*/ 	.byte	0x00, 0xf5, 0x21, 0x00


	//----- nvinfo : EIATTR_KPARAM_INFO
	.align		4
.L_237:
        /*00a8*/ 	.byte	0x04, 0x17
        /*00aa*/ 	.short	(.L_239 - .L_238)
.L_238:
        /*00ac*/ 	.word	0x00000000
        /*00b0*/ 	.short	0x0001
        /*00b2*/ 	.short	0x0008
        /*00b4*/ 	.byte	0x00, 0xf5, 0x21, 0x00


	//----- nvinfo : EIATTR_KPARAM_INFO
	.align		4
.L_239:
        /*00b8*/ 	.byte	0x04, 0x17
        /*00ba*/ 	.short	(.L_241 - .L_240)
.L_240:
        /*00bc*/ 	.word	0x00000000
        /*00c0*/ 	.short	0x0000
        /*00c2*/ 	.short	0x0000
        /*00c4*/ 	.byte	0x00, 0xf5, 0x21, 0x00


	//----- nvinfo : EIATTR_SPARSE_MMA_MASK
	.align		4
.L_241:
        /*00c8*/ 	.byte	0x03, 0x50
        /*00ca*/ 	.short	0x0000


	//----- nvinfo : EIATTR_MAXREG_COUNT
	.align		4
        /*00cc*/ 	.byte	0x03, 0x1b
        /*00ce*/ 	.short	0x00ff


	//----- nvinfo : EIATTR_MERCURY_ISA_VERSION
	.align		4
        /*00d0*/ 	.byte	0x03, 0x5f
        /*00d2*/ 	.short	0x0101


	//----- nvinfo : EIATTR_VRC_CTA_INIT_COUNT
	.align		4
        /*00d4*/ 	.byte	0x02, 0x4a
	.zero		1
	.zero		1


	//----- nvinfo : EIATTR_EXIT_INSTR_OFFSETS
	.align		4
        /*00d8*/ 	.byte	0x04, 0x1c
        /*00da*/ 	.short	(.L_243 - .L_242)


	//   ....[0]....
.L_242:
        /*00dc*/ 	.word	0x00000070


	//   ....[1]....
        /*00e0*/ 	.word	0x00000a50


	//----- nvinfo : EIATTR_CRS_STACK_SIZE
	.align		4
.L_243:
        /*00e4*/ 	.byte	0x04, 0x1e
        /*00e6*/ 	.short	(.L_245 - .L_244)
.L_244:
        /*00e8*/ 	.word	0x00000000


	//----- nvinfo : EIATTR_CBANK_PARAM_SIZE
	.align		4
.L_245:
        /*00ec*/ 	.byte	0x03, 0x19
        /*00ee*/ 	.short	0x0058


	//----- nvinfo : EIATTR_PARAM_CBANK
	.align		4
        /*00f0*/ 	.byte	0x04, 0x0a
        /*00f2*/ 	.short	(.L_247 - .L_246)
	.align		4
.L_246:
        /*00f4*/ 	.word	index@(.nv.constant0._Z48dvc_ScaLBL_D3Q7_AAodd_Ion_Flux_DiffAdvcElec_BC_zPiS_PdddS0_S0_dddii)
        /*00f8*/ 	.short	0x0380
        /*00fa*/ 	.short	0x0058


	//----- nvinfo : EIATTR_SW_WAR
	.align		4
.L_247:
        /*00fc*/ 	.byte	0x04, 0x36
        /*00fe*/ 	.short	(.L_249 - .L_248)
.L_248:
        /*0100*/ 	.word	0x00000008
.L_249:


//--------------------- .nv.info._Z49dvc_ScaLBL_D3Q7_AAeven_Ion_Flux_DiffAdvcElec_BC_ZPiPdddS0_S0_dddii --------------------------
	.section	.nv.info._Z49dvc_ScaLBL_D3Q7_AAeven_Ion_Flux_DiffAdvcElec_BC_ZPiPdddS0_S0_dddii,"",@"SHT_CUDA_INFO"
	.sectionflags	@""
	.align	4


	//----- nvinfo : EIATTR_CUDA_API_VERSION
	.align		4
        /*0000*/ 	.byte	0x04, 0x37
        /*0002*/ 	.short	(.L_251 - .L_250)
.L_250:
        /*0004*/ 	.word	0x00000082


	//----- nvinfo : EIATTR_KPARAM_INFO
	.align		4
.L_251:
        /*0008*/ 	.byte	0x04, 0x17
        /*000a*/ 	.short	(.L_253 - .L_252)
.L_252:
        /*000c*/ 	.word	0x00000000
        /*0010*/ 	.short	0x000a
        /*0012*/ 	.short	0x004c
        /*0014*/ 	.byte	0x00, 0xf0, 0x11, 0x00


	//----- nvinfo : EIATTR_KPARAM_INFO
	.align		4
.L_253:
        /*0018*/ 	.byte	0x04, 0x17
        /*001a*/ 	.short	(.L_255 - .L_254)
.L_254:
        /*001c*/ 	.word	0x00000000
        /*0020*/ 	.short	0x0009
        /*0022*/ 	.short	0x0048
        /*0024*/ 	.byte	0x00, 0xf0, 0x11, 0x00


	//----- nvinfo : EIATTR_KPARAM_INFO
	.align		4
.L_255:
        /*0028*/ 	.byte	0x04, 0x17
        /*002a*/ 	.short	(.L_257 - .L_256)
.L_256:
        /*002c*/ 	.word	0x00000000
        /*0030*/ 	.short	0x0008
        /*0032*/ 	.short	0x0040
        /*0034*/ 	.byte	0x00, 0xf0, 0x21, 0x00


	//----- nvinfo : EIATTR_KPARAM_INFO
	.align		4
.L_257:
        /*0038*/ 	.byte	0x04, 0x17
        /*003a*/ 	.short	(.L_259 - .L_258)
.L_258:
        /*003c*/ 	.word	0x00000000
        /*0040*/ 	.short	0x0007
        /*0042*/ 	.short	0x0038
        /*0044*/ 	.byte	0x00, 0xf0, 0x21, 0x00


	//----- nvinfo : EIATTR_KPARAM_INFO
	.align		4
.L_259:
        /*0048*/ 	.byte	0x04, 0x17
        /*004a*/ 	.short	(.L_261 - .L_260)
.L_260:
        /*004c*/ 	.word	0x00000000
        /*0050*/ 	.short	0x0006
        /*0052*/ 	.short	0x0030
        /*0054*/ 	.byte	0x00, 0xf0, 0x21, 0x00


	//----- nvinfo : EIATTR_KPARAM_INFO
	.align		4
.L_261:
        /*0058*/ 	.byte	0x04, 0x17
        /*005a*/ 	.short	(.L_263 - .L_262)
.L_262:
        /*005c*/ 	.word	0x00000000
        /*0060*/ 	.short	0x0005
        /*0062*/ 	.short	0x0028
        /*0064*/ 	.byte	0x00, 0xf5, 0x21, 0x00


	//----- nvinfo : EIATTR_KPARAM_INFO
	.align		4
.L_263:
        /*0068*/ 	.byte	0x04, 0x17
        /*006a*/ 	.short	(.L_265 - .L_264)
.L_264:
        /*006c*/ 	.word	0x00000000
        /*0070*/ 	.short	0x0004
        /*0072*/ 	.short	0x0020
        /*0074*/ 	.byte	0x00, 0xf5, 0x21, 0x00


	//----- nvinfo : EIATTR_KPARAM_INFO
	.align		4
.L_265:
        /*0078*/ 	.byte	0x04, 0x17
        /*007a*/ 	.short	(.L_267 - .L_266)
.L_266:
        /*007c*/ 	.word	0x00000000
        /*0080*/ 	.short	0x0003
        /*0082*/ 	.short	0x0018
        /*0084*/ 	.byte	0x00, 0xf0, 0x21, 0x00


	//----- nvinfo : EIATTR_KPARAM_INFO
	.align		4
.L_267:
        /*0088*/ 	.byte	0x04, 0x17
        /*008a*/ 	.short	(.L_269 - .L_268)
.L_268:
        /*008c*/ 	.word	0x00000000
        /*0090*/ 	.short	0x0002
        /*0092*/ 	.short	0x0010
        /*0094*/ 	.byte	0x00, 0xf0, 0x21, 0x00


	//----- nvinfo : EIATTR_KPARAM_INFO
	.align		4
.L_269:
        /*0098*/ 	.byte	0x04, 0x17
        /*009a*/ 	.short	(.L_271 - .L_270)
.L_270:
        /*009c*/ 	.word	0x00000000
        /*00a0*/ 	.short	0x0001
        /*00a2*/ 	.short	0x0008
        /*00a4*/ 	.byte	0x00, 0xf5, 0x21, 0x00


	//----- nvinfo : EIATTR_KPARAM_INFO
	.align		4
.L_271:
        /*00a8*/ 	.byte	0x04, 0x17
        /*00aa*/ 	.short	(.L_273 - .L_272)
.L_272:
        /*00ac*/ 	.word	0x00000000
        /*00b0*/ 	.short	0x0000
        /*00b2*/ 	.short	0x0000
        /*00b4*/ 	.byte	0x00, 0xf5, 0x21, 0x00


	//----- nvinfo : EIATTR_SPARSE_MMA_MASK
	.align		4
.L_273:
        /*00b8*/ 	.byte	0x03, 0x50
        /*00ba*/ 	.short	0x0000


	//----- nvinfo : EIATTR_MAXREG_COUNT
	.align		4
        /*00bc*/ 	.byte	0x03, 0x1b
        /*00be*/ 	.short	0x00ff


	//----- nvinfo : EIATTR_MERCURY_ISA_VERSION
	.align		4
        /*00c0*/ 	.byte	0x03, 0x5f
        /*00c2*/ 	.short	0x0101


	//----- nvinfo : EIATTR_VRC_CTA_INIT_COUNT
	.align		4
        /*00c4*/ 	.byte	0x02, 0x4a
	.zero		1
	.zero		1


	//----- nvinfo : EIATTR_EXIT_INSTR_OFFSETS
	.align		4
        /*00c8*/ 	.byte	0x04, 0x1c
        /*00ca*/ 	.short	(.L_275 - .L_274)


	//   ....[0]....
.L_274:
        /*00cc*/ 	.word	0x00000070


	//   ....[1]....
        /*00d0*/ 	.word	0x00000990


	//----- nvinfo : EIATTR_CRS_STACK_SIZE
	.align		4
.L_275:
        /*00d4*/ 	.byte	0x04, 0x1e
        /*00d6*/ 	.short	(.L_277 - .L_276)
.L_276:
        /*00d8*/ 	.word	0x00000000


	//----- nvinfo : EIATTR_CBANK_PARAM_SIZE
	.align		4
.L_277:
        /*00dc*/ 	.byte	0x03, 0x19
        /*00de*/ 	.short	0x0050


	//----- nvinfo : EIATTR_PARAM_CBANK
	.align		4
        /*00e0*/ 	.byte	0x04, 0x0a
        /*00e2*/ 	.short	(.L_279 - .L_278)
	.align		4
.L_278:
        /*00e4*/ 	.word	index@(.nv.constant0._Z49dvc_ScaLBL_D3Q7_AAeven_Ion_Flux_DiffAdvcElec_BC_ZPiPdddS0_S0_dddii)
        /*00e8*/ 	.short	0x0380
        /*00ea*/ 	.short	0x0050


	//----- nvinfo : EIATTR_SW_WAR
	.align		4
.L_279:
        /*00ec*/ 	.byte	0x04, 0x36
        /*00ee*/ 	.short	(.L_281 - .L_280)
.L_280:
        /*00f0*/ 	.word	0x00000008
.L_281:


//--------------------- .nv.info._Z49dvc_ScaLBL_D3Q7_AAeven_Ion_Flux_DiffAdvcElec_BC_zPiPdddS0_S0_dddii --------------------------
	.section	.nv.info._Z49dvc_ScaLBL_D3Q7_AAeven_Ion_Flux_DiffAdvcElec_BC_zPiPdddS0_S0_dddii,"",@"SHT_CUDA_INFO"
	.sectionflags	@""
	.align	4


	//----- nvinfo : EIATTR_CUDA_API_VERSION
	.align		4
        /*0000*/ 	.byte	0x04, 0x37
        /*0002*/ 	.short	(.L_283 - .L_282)
.L_282:
        /*0004*/ 	.word	0x00000082


	//----- nvinfo : EIATTR_KPARAM_INFO
	.align		4
.L_283:
        /*0008*/ 	.byte	0x04, 0x17
        /*000a*/ 	.short	(.L_285 - .L_284)
.L_284:
        /*000c*/ 	.word	0x00000000
        /*0010*/ 	.short	0x000a
        /*0012*/ 	.short	0x004c
        /*0014*/ 	.byte	0x00, 0xf0, 0x11, 0x00


	//----- nvinfo : EIATTR_KPARAM_INFO
	.align		4
.L_285:
        /*0018*/ 	.byte	0x04, 0x17
        /*001a*/ 	.short	(.L_287 - .L_286)
.L_286:
        /*001c*/ 	.word	0x00000000
        /*0020*/ 	.short	0x0009
        /*0022*/ 	.short	0x0048
        /*0024*/ 	.byte	0x00, 0xf0, 0x11, 0x00


	//----- nvinfo : EIATTR_KPARAM_INFO
	.align		4
.L_287:
        /*0028*/ 	.byte	0x04, 0x17
        /*002a*/ 	.short	(.L_289 - .L_288)
.L_288:
        /*002c*/ 	.word	0x00000000
        /*0030*/ 	.short	0x0008
        /*0032*/ 	.short	0x0040
        /*0034*/ 	.byte	0x00, 0xf0, 0x21, 0x00


	//----- nvinfo : EIATTR_KPARAM_INFO
	.align		4
.L_289:
        /*0038*/ 	.byte	0x04, 0x17
        /*003a*/ 	.short	(.L_291 - .L_290)
.L_290:
        /*003c*/ 	.word	0x00000000
        /*0040*/ 	.short	0x0007
        /*0042*/ 	.short	0x0038
        /*0044*/ 	.byte	0x00, 0xf0, 0x21, 0x00


	//----- nvinfo : EIATTR_KPARAM_INFO
	.align		4
.L_291:
        /*0048*/ 	.byte	0x04, 0x17
        /*004a*/ 	.short	(.L_293 - .L_292)
.L_292:
        /*004c*/ 	.word	0x00000000
        /*0050*/ 	.short	0x0006
        /*0052*/ 	.short	0x0030
        /*0054*/ 	.byte	0x00, 0xf0, 0x21, 0x00


	//----- nvinfo : EIATTR_KPARAM_INFO
	.align		4
.L_293:
        /*0058*/ 	.byte	0x04, 0x17
        /*005a*/ 	.short	(.L_295 - .L_294)
.L_294:
        /*005c*/ 	.word	0x00000000
        /*0060*/ 	.short	0x0005
        /*0062*/ 	.short	0x0028
        /*0064*/ 	.byte	0x00, 0xf5, 0x21, 0x00


	//----- nvinfo : EIATTR_KPARAM_INFO
	.align		4
.L_295:
        /*0068*/ 	.byte	0x04, 0x17
        /*006a*/ 	.short	(.L_297 - .L_296)
.L_296:
        /*006c*/ 	.word	0x00000000
        /*0070*/ 	.short	0x0004
        /*0072*/ 	.short	0x0020
        /*0074*/ 	.byte	0x00, 0xf5, 0x21, 0x00


	//----- nvinfo : EIATTR_KPARAM_INFO
	.align		4
.L_297:
        /*0078*/ 	.byte	0x04, 0x17
        /*007a*/ 	.short	(.L_299 - .L_298)
.L_298:
        /*007c*/ 	.word	0x00000000
        /*0080*/ 	.short	0x0003
        /*0082*/ 	.short	0x0018
        /*0084*/ 	.byte	0x00, 0xf0, 0x21, 0x00


	//----- nvinfo : EIATTR_KPARAM_INFO
	.align		4
.L_299:
        /*0088*/ 	.byte	0x04, 0x17
        /*008a*/ 	.short	(.L_301 - .L_300)
.L_300:
        /*008c*/ 	.word	0x00000000
        /*0090*/ 	.short	0x0002
        /*0092*/ 	.short	0x0010
        /*0094*/ 	.byte	0x00, 0xf0, 0x21, 0x00


	//----- nvinfo : EIATTR_KPARAM_INFO
	.align		4
.L_301:
        /*0098*/ 	.byte	0x04, 0x17
        /*009a*/ 	.short	(.L_303 - .L_302)
.L_302:
        /*009c*/ 	.word	0x00000000
        /*00a0*/ 	.short	0x0001
        /*00a2*/ 	.short	0x0008
        /*00a4*/ 	.byte	0x00, 0xf5, 0x21, 0x00


	//----- nvinfo : EIATTR_KPARAM_INFO
	.align		4
.L_303:
        /*00a8*/ 	.byte	0x04, 0x17
        /*00aa*/ 	.short	(.L_305 - .L_304)
.L_304:
        /*00ac*/ 	.word	0x00000000
        /*00b0*/ 	.short	0x0000
        /*00b2*/ 	.short	0x0000
        /*00b4*/ 	.byte	0x00, 0xf5, 0x21, 0x00


	//----- nvinfo : EIATTR_SPARSE_MMA_MASK
	.align		4
.L_305:
        /*00b8*/ 	.byte	0x03, 0x50
        /*00ba*/ 	.short	0x0000


	//----- nvinfo : EIATTR_MAXREG_COUNT
	.align		4
        /*00bc*/ 	.byte	0x03, 0x1b
        /*00be*/ 	.short	0x00ff


	//----- nvinfo : EIATTR_MERCURY_ISA_VERSION
	.align		4
        /*00c0*/ 	.byte	0x03, 0x5f
        /*00c2*/ 	.short	0x0101


	//----- nvinfo : EIATTR_VRC_CTA_INIT_COUNT
	.align		4
        /*00c4*/ 	.byte	0x02, 0x4a
	.zero		1
	.zero		1


	//----- nvinfo : EIATTR_EXIT_INSTR_OFFSETS
	.align		4
        /*00c8*/ 	.byte	0x04, 0x1c
        /*00ca*/ 	.short	(.L_307 - .L_306)


	//   ....[0]....
.L_306:
        /*00cc*/ 	.word	0x00000070


	//   ....[1]....
        /*00d0*/ 	.word	0x00000970


	//----- nvinfo : EIATTR_CRS_STACK_SIZE
	.align		4
.L_307:
        /*00d4*/ 	.byte	0x04, 0x1e
        /*00d6*/ 	.short	(.L_309 - .L_308)
.L_308:
        /*00d8*/ 	.word	0x00000000


	//----- nvinfo : EIATTR_CBANK_PARAM_SIZE
	.align		4
.L_309:
        /*00dc*/ 	.byte	0x03, 0x19
        /*00de*/ 	.short	0x0050


	//----- nvinfo : EIATTR_PARAM_CBANK
	.align		4
        /*00e0*/ 	.byte	0x04, 0x0a
        /*00e2*/ 	.short	(.L_311 - .L_310)
	.align		4
.L_310:
        /*00e4*/ 	.word	index@(.nv.constant0._Z49dvc_ScaLBL_D3Q7_AAeven_Ion_Flux_DiffAdvcElec_BC_zPiPdddS0_S0_dddii)
        /*00e8*/ 	.short	0x0380
        /*00ea*/ 	.short	0x0050


	//----- nvinfo : EIATTR_SW_WAR
	.align		4
.L_311:
        /*00ec*/ 	.byte	0x04, 0x36
        /*00ee*/ 	.short	(.L_313 - .L_312)
.L_312:
        /*00f0*/ 	.word	0x00000008
.L_313:


//--------------------- .nv.info._Z44dvc_ScaLBL_D3Q7_AAodd_Ion_Flux_DiffAdvc_BC_ZPiS_PdddS0_ii --------------------------
	.section	.nv.info._Z44dvc_ScaLBL_D3Q7_AAodd_Ion_Flux_DiffAdvc_BC_ZPiS_PdddS0_ii,"",@"SHT_CUDA_INFO"
	.sectionflags	@""
	.align	4


	//----- nvinfo : EIATTR_CUDA_API_VERSION
	.align		4
        /*0000*/ 	.byte	0x04, 0x37
        /*0002*/ 	.short	(.L_315 - .L_314)
.L_314:
        /*0004*/ 	.word	0x00000082


	//----- nvinfo : EIATTR_KPARAM_INFO
	.align		4
.L_315:
        /*0008*/ 	.byte	0x04, 0x17
        /*000a*/ 	.short	(.L_317 - .L_316)
.L_316:
        /*000c*/ 	.word	0x00000000
        /*0010*/ 	.short	0x0007
        /*0012*/ 	.short	0x0034
        /*0014*/ 	.byte	0x00, 0xf0, 0x11, 0x00


	//----- nvinfo : EIATTR_KPARAM_INFO
	.align		4
.L_317:
        /*0018*/ 	.byte	0x04, 0x17
        /*001a*/ 	.short	(.L_319 - .L_318)
.L_318:
        /*001c*/ 	.word	0x00000000
        /*0020*/ 	.short	0x0006
        /*0022*/ 	.short	0x0030
        /*0024*/ 	.byte	0x00, 0xf0, 0x11, 0x00


	//----- nvinfo : EIATTR_KPARAM_INFO
	.align		4
.L_319:
        /*0028*/ 	.byte	0x04, 0x17
        /*002a*/ 	.short	(.L_321 - .L_320)
.L_320:
        /*002c*/ 	.word	0x00000000
        /*0030*/ 	.short	0x0005
        /*0032*/ 	.short	0x0028
        /*0034*/ 	.byte	0x00, 0xf5, 0x21, 0x00


	//----- nvinfo : EIATTR_KPARAM_INFO
	.align		4
.L_321:
        /*0038*/ 	.byte	0x04, 0x17
        /*003a*/ 	.short	(.L_323 - .L_322)
.L_322:
        /*003c*/ 	.word	0x00000000
        /*0040*/ 	.short	0x0004
        /*0042*/ 	.short	0x0020
        /*0044*/ 	.byte	0x00, 0xf0, 0x21, 0x00


	//----- nvinfo : EIATTR_KPARAM_INFO
	.align		4
.L_323:
        /*0048*/ 	.byte	0x04, 0x17
        /*004a*/ 	.short	(.L_325 - .L_324)
.L_324:
        /*004c*/ 	.word	0x00000000
        /*0050*/ 	.short	0x0003
        /*0052*/ 	.short	0x0018
        /*0054*/ 	.byte	0x00, 0xf0, 0x21, 0x00


	//----- nvinfo : EIATTR_KPARAM_INFO
	.align		4
.L_325:
        /*0058*/ 	.byte	0x04, 0x17
        /*005a*/ 	.short	(.L_327 - .L_326)
.L_326:
        /*005c*/ 	.word	0x00000000
        /*0060*/ 	.short	0x0002
        /*0062*/ 	.short	0x0010
        /*0064*/ 	.byte	0x00, 0xf5, 0x21, 0x00


	//----- nvinfo : EIATTR_KPARAM_INFO
	.align		4
.L_327:
        /*0068*/ 	.byte	0x04, 0x17
        /*006a*/ 	.short	(.L_329 - .L_328)
.L_328:
        /*006c*/ 	.word	0x00000000
        /*0070*/ 	.short	0x0001
        /*0072*/ 	.short	0x0008
        /*0074*/ 	.byte	0x00, 0xf5, 0x21, 0x00


	//----- nvinfo : EIATTR_KPARAM_INFO
	.align		4
.L_329:
        /*0078*/ 	.byte	0x04, 0x17
        /*007a*/ 	.short	(.L_331 - .L_330)
.L_330:
        /*007c*/ 	.word	0x00000000
        /*0080*/ 	.short	0x0000
        /*0082*/ 	.short	0x0000
        /*0084*/ 	.byte	0x00, 0xf5, 0x21, 0x00


	//----- nvinfo : EIATTR_SPARSE_MMA_MASK
	.align		4
.L_331:
        /*0088*/ 	.byte	0x03, 0x50
        /*008a*/ 	.short	0x0000


	//----- nvinfo : EIATTR_MAXREG_COUNT
	.align		4
        /*008c*/ 	.byte	0x03, 0x1b
        /*008e*/ 	.short	0x00ff


	//----- nvinfo : EIATTR_MERCURY_ISA_VERSION
	.align		4
        /*0090*/ 	.byte	0x03, 0x5f
        /*0092*/ 	.short	0x0101


	//----- nvinfo : EIATTR_VRC_CTA_INIT_COUNT
	.align		4
        /*0094*/ 	.byte	0x02, 0x4a
	.zero		1
	.zero		1


	//----- nvinfo : EIATTR_EXIT_INSTR_OFFSETS
	.align		4
        /*0098*/ 	.byte	0x04, 0x1c
        /*009a*/ 	.short	(.L_333 - .L_332)


	//   ....[0]....
.L_332:
        /*009c*/ 	.word	0x00000070


	//   ....[1]....
        /*00a0*/ 	.word	0x000009c0


	//----- nvinfo : EIATTR_CRS_STACK_SIZE
	.align		4
.L_333:
        /*00a4*/ 	.byte	0x04, 0x1e
        /*00a6*/ 	.short	(.L_335 - .L_334)
.L_334:
        /*00a8*/ 	.word	0x00000000


	//----- nvinfo : EIATTR_CBANK_PARAM_SIZE
	.align		4
.L_335:
        /*00ac*/ 	.byte	0x03, 0x19
        /*00ae*/ 	.short	0x0038


	//----- nvinfo : EIATTR_PARAM_CBANK
	.align		4
        /*00b0*/ 	.byte	0x04, 0x0a
        /*00b2*/ 	.short	(.L_337 - .L_336)
	.align		4
.L_336:
        /*00b4*/ 	.word	index@(.nv.constant0._Z44dvc_ScaLBL_D3Q7_AAodd_Ion_Flux_DiffAdvc_BC_ZPiS_PdddS0_ii)
        /*00b8*/ 	.short	0x0380
        /*00ba*/ 	.short	0x0038


	//----- nvinfo : EIATTR_SW_WAR
	.align		4
.L_337:
        /*00bc*/ 	.byte	0x04, 0x36
        /*00be*/ 	.short	(.L_339 - .L_338)
.L_338:
        /*00c0*/ 	.word	0x00000008
.L_339:


//--------------------- .nv.info._Z44dvc_ScaLBL_D3Q7_AAodd_Ion_Flux_DiffAdvc_BC_zPiS_PdddS0_ii --------------------------
	.section	.nv.info._Z44dvc_ScaLBL_D3Q7_AAodd_Ion_Flux_DiffAdvc_BC_zPiS_PdddS0_ii,"",@"SHT_CUDA_INFO"
	.sectionflags	@""
	.align	4


	//----- nvinfo : EIATTR_CUDA_API_VERSION
	.align		4
        /*0000*/ 	.byte	0x04, 0x37
        /*0002*/ 	.short	(.L_341 - .L_340)
.L_340:
        /*0004*/ 	.word	0x00000082


	//----- nvinfo : EIATTR_KPARAM_INFO
	.align		4
.L_341:
        /*0008*/ 	.byte	0x04, 0x17
        /*000a*/ 	.short	(.L_343 - .L_342)
.L_342:
        /*000c*/ 	.word	0x00000000
        /*0010*/ 	.short	0x0007
        /*0012*/ 	.short	0x0034
        /*0014*/ 	.byte	0x00, 0xf0, 0x11, 0x00


	//----- nvinfo : EIATTR_KPARAM_INFO
	.align		4
.L_343:
        /*0018*/ 	.byte	0x04, 0x17
        /*001a*/ 	.short	(.L_345 - .L_344)
.L_344:
        /*001c*/ 	.word	0x00000000
        /*0020*/ 	.short	0x0006
        /*0022*/ 	.short	0x0030
        /*0024*/ 	.byte	0x00, 0xf0, 0x11, 0x00


	//----- nvinfo : EIATTR_KPARAM_INFO
	.align		4
.L_345:
        /*0028*/ 	.byte	0x04, 0x17
        /*002a*/ 	.short	(.L_347 - .L_346)
.L_346:
        /*002c*/ 	.word	0x00000000
        /*0030*/ 	.short	0x0005
        /*0032*/ 	.short	0x0028
        /*0034*/ 	.byte	0x00, 0xf5, 0x21, 0x00


	//----- nvinfo : EIATTR_KPARAM_INFO
	.align		4
.L_347:
        /*0038*/ 	.byte	0x04, 0x17
        /*003a*/ 	.short	(.L_349 - .L_348)
.L_348:
        /*003c*/ 	.word	0x00000000
        /*0040*/ 	.short	0x0004
        /*0042*/ 	.short	0x0020
        /*0044*/ 	.byte	0x00, 0xf0, 0x21, 0x00


	//----- nvinfo : EIATTR_KPARAM_INFO
	.align		4
.L_349:
        /*0048*/ 	.byte	0x04, 0x17
        /*004a*/ 	.short	(.L_351 - .L_350)
.L_350:
        /*004c*/ 	.word	0x00000000
        /*0050*/ 	.short	0x0003
        /*0052*/ 	.short	0x0018
        /*0054*/ 	.byte	0x00, 0xf0, 0x21, 0x00


	//----- nvinfo : EIATTR_KPARAM_INFO
	.align		4
.L_351:
        /*0058*/ 	.byte	0x04, 0x17
        /*005a*/ 	.short	(.L_353 - .L_352)
.L_352:
        /*005c*/ 	.word	0x00000000
        /*0060*/ 	.short	0x0002
        /*0062*/ 	.short	0x0010
        /*0064*/ 	.byte	0x00, 0xf5, 0x21, 0x00


	//----- nvinfo : EIATTR_KPARAM_INFO
	.align		4
.L_353:
        /*0068*/ 	.byte	0x04, 0x17
        /*006a*/ 	.short	(.L_355 - .L_354)
.L_354:
        /*006c*/ 	.word	0x00000000
        /*0070*/ 	.short	0x0001
        /*0072*/ 	.short	0x0008
        /*0074*/ 	.byte	0x00, 0xf5, 0x21, 0x00


	//----- nvinfo : EIATTR_KPARAM_INFO
	.align		4
.L_355:
        /*0078*/ 	.byte	0x04, 0x17
        /*007a*/ 	.short	(.L_357 - .L_356)
.L_356:
        /*007c*/ 	.word	0x00000000
        /*0080*/ 	.short	0x0000
        /*0082*/ 	.short	0x0000
        /*0084*/ 	.byte	0x00, 0xf5, 0x21, 0x00


	//----- nvinfo : EIATTR_SPARSE_MMA_MASK
	.align		4
.L_357:
        /*0088*/ 	.byte	0x03, 0x50
        /*008a*/ 	.short	0x0000


	//----- nvinfo : EIATTR_MAXREG_COUNT
	.align		4
        /*008c*/ 	.byte	0x03, 0x1b
        /*008e*/ 	.short	0x00ff


	//----- nvinfo : EIATTR_MERCURY_ISA_VERSION
	.align		4
        /*0090*/ 	.byte	0x03, 0x5f
        /*0092*/ 	.short	0x0101


	//----- nvinfo : EIATTR_VRC_CTA_INIT_COUNT
	.align		4
        /*0094*/ 	.byte	0x02, 0x4a
	.zero		1
	.zero		1


	//----- nvinfo : EIATTR_EXIT_INSTR_OFFSETS
	.align		4
        /*0098*/ 	.byte	0x04, 0x1c
        /*009a*/ 	.short	(.L_359 - .L_358)


	//   ....[0]....
.L_358:
        /*009c*/ 	.word	0x00000070


	//   ....[1]....
        /*00a0*/ 	.word	0x000009d0


	//----- nvinfo : EIATTR_CRS_STACK_SIZE
	.align		4
.L_359:
        /*00a4*/ 	.byte	0x04, 0x1e
        /*00a6*/ 	.short	(.L_361 - .L_360)
.L_360:
        /*00a8*/ 	.word	0x00000000


	//----- nvinfo : EIATTR_CBANK_PARAM_SIZE
	.align		4
.L_361:
        /*00ac*/ 	.byte	0x03, 0x19
        /*00ae*/ 	.short	0x0038


	//----- nvinfo : EIATTR_PARAM_CBANK
	.align		4
        /*00b0*/ 	.byte	0x04, 0x0a
        /*00b2*/ 	.short	(.L_363 - .L_362)
	.align		4
.L_362:
        /*00b4*/ 	.word	index@(.nv.constant0._Z44dvc_ScaLBL_D3Q7_AAodd_Ion_Flux_DiffAdvc_BC_zPiS_PdddS0_ii)
        /*00b8*/ 	.short	0x0380
        /*00ba*/ 	.short	0x0038


	//----- nvinfo : EIATTR_SW_WAR
	.align		4
.L_363:
        /*00bc*/ 	.byte	0x04, 0x36
        /*00be*/ 	.short	(.L_365 - .L_364)
.L_364:
        /*00c0*/ 	.word	0x00000008
.L_365:


//--------------------- .nv.info._Z45dvc_ScaLBL_D3Q7_AAeven_Ion_Flux_DiffAdvc_BC_ZPiPdddS0_ii --------------------------
	.section	.nv.info._Z45dvc_ScaLBL_D3Q7_AAeven_Ion_Flux_DiffAdvc_BC_ZPiPdddS0_ii,"",@"SHT_CUDA_INFO"
	.sectionflags	@""
	.align	4


	//----- nvinfo : EIATTR_CUDA_API_VERSION
	.align		4
        /*0000*/ 	.byte	0x04, 0x37
        /*0002*/ 	.short	(.L_367 - .L_366)
.L_366:
        /*0004*/ 	.word	0x00000082


	//----- nvinfo : EIATTR_KPARAM_INFO
	.align		4
.L_367:
        /*0008*/ 	.byte	0x04, 0x17
        /*000a*/ 	.short	(.L_369 - .L_368)
.L_368:
        /*000c*/ 	.word	0x00000000
        /*0010*/ 	.short	0x0006
        /*0012*/ 	.short	0x002c
        /*0014*/ 	.byte	0x00, 0xf0, 0x11, 0x00


	//----- nvinfo : EIATTR_KPARAM_INFO
	.align		4
.L_369:
        /*0018*/ 	.byte	0x04, 0x17
        /*001a*/ 	.short	(.L_371 - .L_370)
.L_370:
        /*001c*/ 	.word	0x00000000
        /*0020*/ 	.short	0x0005
        /*0022*/ 	.short	0x0028
        /*0024*/ 	.byte	0x00, 0xf0, 0x11, 0x00


	//----- nvinfo : EIATTR_KPARAM_INFO
	.align		4
.L_371:
        /*0028*/ 	.byte	0x04, 0x17
        /*002a*/ 	.short	(.L_373 - .L_372)
.L_372:
        /*002c*/ 	.word	0x00000000
        /*0030*/ 	.short	0x0004
        /*0032*/ 	.short	0x0020
        /*0034*/ 	.byte	0x00, 0xf5, 0x21, 0x00


	//----- nvinfo : EIATTR_KPARAM_INFO
	.align		4
.L_373:
        /*0038*/ 	.byte	0x04, 0x17
        /*003a*/ 	.short	(.L_375 - .L_374)
.L_374:
        /*003c*/ 	.word	0x00000000
        /*0040*/ 	.short	0x0003
        /*0042*/ 	.short	0x0018
        /*0044*/ 	.byte	0x00, 0xf0, 0x21, 0x00


	//----- nvinfo : EIATTR_KPARAM_INFO
	.align		4
.L_375:
        /*0048*/ 	.byte	0x04, 0x17
        /*004a*/ 	.short	(.L_377 - .L_376)
.L_376:
        /*004c*/ 	.word	0x00000000
        /*0050*/ 	.short	0x0002
        /*0052*/ 	.short	0x0010
        /*0054*/ 	.byte	0x00, 0xf0, 0x21, 0x00


	//----- nvinfo : EIATTR_KPARAM_INFO
	.align		4
.L_377:
        /*0058*/ 	.byte	0x04, 0x17
        /*005a*/ 	.short	(.L_379 - .L_378)
.L_378:
        /*005c*/ 	.word	0x00000000
        /*0060*/ 	.short	0x0001
        /*0062*/ 	.short	0x0008
        /*0064*/ 	.byte	0x00, 0xf5, 0x21, 0x00


	//----- nvinfo : EIATTR_KPARAM_INFO
	.align		4
.L_379:
        /*0068*/ 	.byte	0x04, 0x17
        /*006a*/ 	.short	(.L_381 - .L_380)
.L_380:
        /*006c*/ 	.word	0x00000000
        /*0070*/ 	.short	0x0000
        /*0072*/ 	.short	0x0000
        /*0074*/ 	.byte	0x00, 0xf5, 0x21, 0x00


	//----- nvinfo : EIATTR_SPARSE_MMA_MASK
	.align		4
.L_381:
        /*0078*/ 	.byte	0x03, 0x50
        /*007a*/ 	.short	0x0000


	//----- nvinfo : EIATTR_MAXREG_COUNT
	.align		4
        /*007c*/ 	.byte	0x03, 0x1b
        /*007e*/ 	.short	0x00ff


	//----- nvinfo : EIATTR_MERCURY_ISA_VERSION
	.align		4
        /*0080*/ 	.byte	0x03, 0x5f
        /*0082*/ 	.short	0x0101


	//----- nvinfo : EIATTR_VRC_CTA_INIT_COUNT
	.align		4
        /*0084*/ 	.byte	0x02, 0x4a
	.zero		1
	.zero		1


	//----- nvinfo : EIATTR_EXIT_INSTR_OFFSETS
	.align		4
        /*0088*/ 	.byte	0x04, 0x1c
        /*008a*/ 	.short	(.L_383 - .L_382)


	//   ....[0]....
.L_382:
        /*008c*/ 	.word	0x00000070


	//   ....[1]....
        /*0090*/ 	.word	0x00000920


	//----- nvinfo : EIATTR_CRS_STACK_SIZE
	.align		4
.L_383:
        /*0094*/ 	.byte	0x04, 0x1e
        /*0096*/ 	.short	(.L_385 - .L_384)
.L_384:
        /*0098*/ 	.word	0x00000000


	//----- nvinfo : EIATTR_CBANK_PARAM_SIZE
	.align		4
.L_385:
        /*009c*/ 	.byte	0x03, 0x19
        /*009e*/ 	.short	0x0030


	//----- nvinfo : EIATTR_PARAM_CBANK
	.align		4
        /*00a0*/ 	.byte	0x04, 0x0a
        /*00a2*/ 	.short	(.L_387 - .L_386)
	.align		4
.L_386:
        /*00a4*/ 	.word	index@(.nv.constant0._Z45dvc_ScaLBL_D3Q7_AAeven_Ion_Flux_DiffAdvc_BC_ZPiPdddS0_ii)
        /*00a8*/ 	.short	0x0380
        /*00aa*/ 	.short	0x0030


	//----- nvinfo : EIATTR_SW_WAR
	.align		4
.L_387:
        /*00ac*/ 	.byte	0x04, 0x36
        /*00ae*/ 	.short	(.L_389 - .L_388)
.L_388:
        /*00b0*/ 	.word	0x00000008
.L_389:


//--------------------- .nv.info._Z45dvc_ScaLBL_D3Q7_AAeven_Ion_Flux_DiffAdvc_BC_zPiPdddS0_ii --------------------------
	.section	.nv.info._Z45dvc_ScaLBL_D3Q7_AAeven_Ion_Flux_DiffAdvc_BC_zPiPdddS0_ii,"",@"SHT_CUDA_INFO"
	.sectionflags	@""
	.align	4


	//----- nvinfo : EIATTR_CUDA_API_VERSION
	.align		4
        /*0000*/ 	.byte	0x04, 0x37
        /*0002*/ 	.short	(.L_391 - .L_390)
.L_390:
        /*0004*/ 	.word	0x00000082


	//----- nvinfo : EIATTR_KPARAM_INFO
	.align		4
.L_391:
        /*0008*/ 	.byte	0x04, 0x17
        /*000a*/ 	.short	(.L_393 - .L_392)
.L_392:
        /*000c*/ 	.word	0x00000000
        /*0010*/ 	.short	0x0006
        /*0012*/ 	.short	0x002c
        /*0014*/ 	.byte	0x00, 0xf0, 0x11, 0x00


	//----- nvinfo : EIATTR_KPARAM_INFO
	.align		4
.L_393:
        /*0018*/ 	.byte	0x04, 0x17
        /*001a*/ 	.short	(.L_395 - .L_394)
.L_394:
        /*001c*/ 	.word	0x00000000
        /*0020*/ 	.short	0x0005
        /*0022*/ 	.short	0x0028
        /*0024*/ 	.byte	0x00, 0xf0, 0x11, 0x00


	//----- nvinfo : EIATTR_KPARAM_INFO
	.align		4
.L_395:
        /*0028*/ 	.byte	0x04, 0x17
        /*002a*/ 	.short	(.L_397 - .L_396)
.L_396:
        /*002c*/ 	.word	0x00000000
        /*0030*/ 	.short	0x0004
        /*0032*/ 	.short	0x0020
        /*0034*/ 	.byte	0x00, 0xf5, 0x21, 0x00


	//----- nvinfo : EIATTR_KPARAM_INFO
	.align		4
.L_397:
        /*0038*/ 	.byte	0x04, 0x17
        /*003a*/ 	.short	(.L_399 - .L_398)
.L_398:
        /*003c*/ 	.word	0x00000000
        /*0040*/ 	.short	0x0003
        /*0042*/ 	.short	0x0018
        /*0044*/ 	.byte	0x00, 0xf0, 0x21, 0x00


	//----- nvinfo : EIATTR_KPARAM_INFO
	.align		4
.L_399:
        /*0048*/ 	.byte	0x04, 0x17
        /*004a*/ 	.short	(.L_401 - .L_400)
.L_400:
        /*004c*/ 	.word	0x00000000
        /*0050*/ 	.short	0x0002
        /*0052*/ 	.short	0x0010
        /*0054*/ 	.byte	0x00, 0xf0, 0x21, 0x00


	//----- nvinfo : EIATTR_KPARAM_INFO
	.align		4
.L_401:
        /*0058*/ 	.byte	0x04, 0x17
        /*005a*/ 	.short	(.L_403 - .L_402)
.L_402:
        /*005c*/ 	.word	0x00000000
        /*0060*/ 	.short	0x0001
        /*0062*/ 	.short	0x0008
        /*0064*/ 	.byte	0x00, 0xf5, 0x21, 0x00


	//----- nvinfo : EIATTR_KPARAM_INFO
	.align		4
.L_403:
        /*0068*/ 	.byte	0x04, 0x17
        /*006a*/ 	.short	(.L_405 - .L_404)
.L_404:
        /*006c*/ 	.word	0x00000000
        /*0070*/ 	.short	0x0000
        /*0072*/ 	.short	0x0000
        /*0074*/ 	.byte	0x00, 0xf5, 0x21, 0x00


	//----- nvinfo : EIATTR_SPARSE_MMA_MASK
	.align		4
.L_405:
        /*0078*/ 	.byte	0x03, 0x50
        /*007a*/ 	.short	0x0000


	//----- nvinfo : EIATTR_MAXREG_COUNT
	.align		4
        /*007c*/ 	.byte	0x03, 0x1b
        /*007e*/ 	.short	0x00ff


	//----- nvinfo : EIATTR_MERCURY_ISA_VERSION
	.align		4
        /*0080*/ 	.byte	0x03, 0x5f
        /*0082*/ 	.short	0x0101


	//----- nvinfo : EIATTR_VRC_CTA_INIT_COUNT
	.align		4
        /*0084*/ 	.byte	0x02, 0x4a
	.zero		1
	.zero		1


	//----- nvinfo : EIATTR_EXIT_INSTR_OFFSETS
	.align		4
        /*0088*/ 	.byte	0x04, 0x1c
        /*008a*/ 	.short	(.L_407 - .L_406)


	//   ....[0]....
.L_406:
        /*008c*/ 	.word	0x00000070


	//   ....[1]....
        /*0090*/ 	.word	0x000008f0


	//----- nvinfo : EIATTR_CRS_STACK_SIZE
	.align		4
.L_407:
        /*0094*/ 	.byte	0x04, 0x1e
        /*0096*/ 	.short	(.L_409 - .L_408)
.L_408:
        /*0098*/ 	.word	0x00000000


	//----- nvinfo : EIATTR_CBANK_PARAM_SIZE
	.align		4
.L_409:
        /*009c*/ 	.byte	0x03, 0x19
        /*009e*/ 	.short	0x0030


	//----- nvinfo : EIATTR_PARAM_CBANK
	.align		4
        /*00a0*/ 	.byte	0x04, 0x0a
        /*00a2*/ 	.short	(.L_411 - .L_410)
	.align		4
.L_410:
        /*00a4*/ 	.word	index@(.nv.constant0._Z45dvc_ScaLBL_D3Q7_AAeven_Ion_Flux_DiffAdvc_BC_zPiPdddS0_ii)
        /*00a8*/ 	.short	0x0380
        /*00aa*/ 	.short	0x0030


	//----- nvinfo : EIATTR_SW_WAR
	.align		4
.L_411:
        /*00ac*/ 	.byte	0x04, 0x36
        /*00ae*/ 	.short	(.L_413 - .L_412)
.L_412:
        /*00b0*/ 	.word	0x00000008
.L_413:


//--------------------- .nv.info._Z40dvc_ScaLBL_D3Q7_AAodd_Ion_Flux_Diff_BC_ZPiS_PdddS0_ii --------------------------
	.section	.nv.info._Z40dvc_ScaLBL_D3Q7_AAodd_Ion_Flux_Diff_BC_ZPiS_PdddS0_ii,"",@"SHT_CUDA_INFO"
	.sectionflags	@""
	.align	4


	//----- nvinfo : EIATTR_CUDA_API_VERSION
	.align		4
        /*0000*/ 	.byte	0x04, 0x37
        /*0002*/ 	.short	(.L_415 - .L_414)
.L_414:
        /*0004*/ 	.word	0x00000082


	//----- nvinfo : EIATTR_KPARAM_INFO
	.align		4
.L_415:
        /*0008*/ 	.byte	0x04, 0x17
        /*000a*/ 	.short	(.L_417 - .L_416)
.L_416:
        /*000c*/ 	.word	0x00000000
        /*0010*/ 	.short	0x0007
        /*0012*/ 	.short	0x0034
        /*0014*/ 	.byte	0x00, 0xf0, 0x11, 0x00


	//----- nvinfo : EIATTR_KPARAM_INFO
	.align		4
.L_417:
        /*0018*/ 	.byte	0x04, 0x17
        /*001a*/ 	.short	(.L_419 - .L_418)
.L_418:
        /*001c*/ 	.word	0x00000000
        /*0020*/ 	.short	0x0006
        /*0022*/ 	.short	0x0030
        /*0024*/ 	.byte	0x00, 0xf0, 0x11, 0x00


	//----- nvinfo : EIATTR_KPARAM_INFO
	.align		4
.L_419:
        /*0028*/ 	.byte	0x04, 0x17
        /*002a*/ 	.short	(.L_421 - .L_420)
.L_420:
        /*002c*/ 	.word	0x00000000
        /*0030*/ 	.short	0x0005
        /*0032*/ 	.short	0x0028
        /*0034*/ 	.byte	0x00, 0xf5, 0x21, 0x00


	//----- nvinfo : EIATTR_KPARAM_INFO
	.align		4
.L_421:
        /*0038*/ 	.byte	0x04, 0x17
        /*003a*/ 	.short	(.L_423 - .L_422)
.L_422:
        /*003c*/ 	.word	0x00000000
        /*0040*/ 	.short	0x0004
        /*0042*/ 	.short	0x0020
        /*0044*/ 	.byte	0x00, 0xf0, 0x21, 0x00


	//----- nvinfo : EIATTR_KPARAM_INFO
	.align		4
.L_423:
        /*0048*/ 	.byte	0x04, 0x17
        /*004a*/ 	.short	(.L_425 - .L_424)
.L_424:
        /*004c*/ 	.word	0x00000000
        /*0050*/ 	.short	0x0003
        /*0052*/ 	.short	0x0018
        /*0054*/ 	.byte	0x00, 0xf0, 0x21, 0x00


	//----- nvinfo : EIATTR_KPARAM_INFO
	.align		4
.L_425:
        /*0058*/ 	.byte	0x04, 0x17
        /*005a*/ 	.short	(.L_427 - .L_426)
.L_426:
        /*005c*/ 	.word	0x00000000
        /*0060*/ 	.short	0x0002
        /*0062*/ 	.short	0x0010
        /*0064*/ 	.byte	0x00, 0xf5, 0x21, 0x00


	//----- nvinfo : EIATTR_KPARAM_INFO
	.align		4
.L_427:
        /*0068*/ 	.byte	0x04, 0x17
        /*006a*/ 	.short	(.L_429 - .L_428)
.L_428:
        /*006c*/ 	.word	0x00000000
        /*0070*/ 	.short	0x0001
        /*0072*/ 	.short	0x0008
        /*0074*/ 	.byte	0x00, 0xf5, 0x21, 0x00


	//----- nvinfo : EIATTR_KPARAM_INFO
	.align		4
.L_429:
        /*0078*/ 	.byte	0x04, 0x17
        /*007a*/ 	.short	(.L_431 - .L_430)
.L_430:
        /*007c*/ 	.word	0x00000000
        /*0080*/ 	.short	0x0000
        /*0082*/ 	.short	0x0000
        /*0084*/ 	.byte	0x00, 0xf5, 0x21, 0x00


	//----- nvinfo : EIATTR_SPARSE_MMA_MASK
	.align		4
.L_431:
        /*0088*/ 	.byte	0x03, 0x50
        /*008a*/ 	.short	0x0000


	//----- nvinfo : EIATTR_MAXREG_COUNT
	.align		4
        /*008c*/ 	.byte	0x03, 0x1b
        /*008e*/ 	.short	0x00ff


	//----- nvinfo : EIATTR_MERCURY_ISA_VERSION
	.align		4
        /*0090*/ 	.byte	0x03, 0x5f
        /*0092*/ 	.short	0x0101


	//----- nvinfo : EIATTR_VRC_CTA_INIT_COUNT
	.align		4
        /*0094*/ 	.byte	0x02, 0x4a
	.zero		1
	.zero		1


	//----- nvinfo : EIATTR_EXIT_INSTR_OFFSETS
	.align		4
        /*0098*/ 	.byte	0x04, 0x1c
        /*009a*/ 	.short	(.L_433 - .L_432)


	//   ....[0]....
.L_432:
        /*009c*/ 	.word	0x00000070


	//   ....[1]....
        /*00a0*/ 	.word	0x000007e0


	//----- nvinfo : EIATTR_CRS_STACK_SIZE
	.align		4
.L_433:
        /*00a4*/ 	.byte	0x04, 0x1e
        /*00a6*/ 	.short	(.L_435 - .L_434)
.L_434:
        /*00a8*/ 	.word	0x00000000


	//----- nvinfo : EIATTR_CBANK_PARAM_SIZE
	.align		4
.L_435:
        /*00ac*/ 	.byte	0x03, 0x19
        /*00ae*/ 	.short	0x0038


	//----- nvinfo : EIATTR_PARAM_CBANK
	.align		4
        /*00b0*/ 	.byte	0x04, 0x0a
        /*00b2*/ 	.short	(.L_437 - .L_436)
	.align		4
.L_436:
        /*00b4*/ 	.word	index@(.nv.constant0._Z40dvc_ScaLBL_D3Q7_AAodd_Ion_Flux_Diff_BC_ZPiS_PdddS0_ii)
        /*00b8*/ 	.short	0x0380
        /*00ba*/ 	.short	0x0038


	//----- nvinfo : EIATTR_SW_WAR
	.align		4
.L_437:
        /*00bc*/ 	.byte	0x04, 0x36
        /*00be*/ 	.short	(.L_439 - .L_438)
.L_438:
        /*00c0*/ 	.word	0x00000008
.L_439:


//--------------------- .nv.info._Z40dvc_ScaLBL_D3Q7_AAodd_Ion_Flux_Diff_BC_zPiS_PdddS0_ii --------------------------
	.section	.nv.info._Z40dvc_ScaLBL_D3Q7_AAodd_Ion_Flux_Diff_BC_zPiS_PdddS0_ii,"",@"SHT_CUDA_INFO"
	.sectionflags	@""
	.align	4


	//----- nvinfo : EIATTR_CUDA_API_VERSION
	.align		4
        /*0000*/ 	.byte	0x04, 0x37
        /*0002*/ 	.short	(.L_441 - .L_440)
.L_440:
        /*0004*/ 	.word	0x00000082


	//----- nvinfo : EIATTR_KPARAM_INFO
	.align		4
.L_441:
        /*0008*/ 	.byte	0x04, 0x17
        /*000a*/ 	.short	(.L_443 - .L_442)
.L_442:
        /*000c*/ 	.word	0x00000000
        /*0010*/ 	.short	0x0007
        /*0012*/ 	.short	0x0034
        /*0014*/ 	.byte	0x00, 0xf0, 0x11, 0x00


	//----- nvinfo : EIATTR_KPARAM_INFO
	.align		4
.L_443:
        /*0018*/ 	.byte	0x04, 0x17
        /*001a*/ 	.short	(.L_445 - .L_444)
.L_444:
        /*001c*/ 	.word	0x00000000
        /*0020*/ 	.short	0x0006
        /*0022*/ 	.short	0x0030
        /*0024*/ 	.byte	0x00, 0xf0, 0x11, 0x00


	//----- nvinfo : EIATTR_KPARAM_INFO
	.align		4
.L_445:
        /*0028*/ 	.byte	0x04, 0x17
        /*002a*/ 	.short	(.L_447 - .L_446)
.L_446:
        /*002c*/ 	.word	0x00000000
        /*0030*/ 	.short	0x0005
        /*0032*/ 	.short	0x0028
        /*0034*/ 	.byte	0x00, 0xf5, 0x21, 0x00


	//----- nvinfo : EIATTR_KPARAM_INFO
	.align		4
.L_447:
        /*0038*/ 	.byte	0x04, 0x17
        /*003a*/ 	.short	(.L_449 - .L_448)
.L_448:
        /*003c*/ 	.word	0x00000000
        /*0040*/ 	.short	0x0004
        /*0042*/ 	.short	0x0020
        /*0044*/ 	.byte	0x00, 0xf0, 0x21, 0x00


	//----- nvinfo : EIATTR_KPARAM_INFO
	.align		4
.L_449:
        /*0048*/ 	.byte	0x04, 0x17
        /*004a*/ 	.short	(.L_451 - .L_450)
.L_450:
        /*004c*/ 	.word	0x00000000
        /*0050*/ 	.short	0x0003
        /*0052*/ 	.short	0x0018
        /*0054*/ 	.byte	0x00, 0xf0, 0x21, 0x00


	//----- nvinfo : EIATTR_KPARAM_INFO
	.align		4
.L_451:
        /*0058*/ 	.byte	0x04, 0x17
        /*005a*/ 	.short	(.L_453 - .L_452)
.L_452:
        /*005c*/ 	.word	0x00000000
        /*0060*/ 	.short	0x0002
        /*0062*/ 	.short	0x0010
        /*0064*/ 	.byte	0x00, 0xf5, 0x21, 0x00


	//----- nvinfo : EIATTR_KPARAM_INFO
	.align		4
.L_453:
        /*0068*/ 	.byte	0x04, 0x17
        /*006a*/ 	.short	(.L_455 - .L_454)
.L_454:
        /*006c*/ 	.word	0x00000000
        /*0070*/ 	.short	0x0001
        /*0072*/ 	.short	0x0008
        /*0074*/ 	.byte	0x00, 0xf5, 0x21, 0x00


	//----- nvinfo : EIATTR_KPARAM_INFO
	.align		4
.L_455:
        /*0078*/ 	.byte	0x04, 0x17
        /*007a*/ 	.short	(.L_457 - .L_456)
.L_456:
        /*007c*/ 	.word	0x00000000
        /*0080*/ 	.short	0x0000
        /*0082*/ 	.short	0x0000
        /*0084*/ 	.byte	0x00, 0xf5, 0x21, 0x00


	//----- nvinfo : EIATTR_SPARSE_MMA_MASK
	.align		4
.L_457:
        /*0088*/ 	.byte	0x03, 0x50
        /*008a*/ 	.short	0x0000


	//----- nvinfo : EIATTR_MAXREG_COUNT
	.align		4
        /*008c*/ 	.byte	0x03, 0x1b
        /*008e*/ 	.short	0x00ff


	//----- nvinfo : EIATTR_MERCURY_ISA_VERSION
	.align		4
        /*0090*/ 	.byte	0x03, 0x5f
        /*0092*/ 	.short	0x0101


	//----- nvinfo : EIATTR_VRC_CTA_INIT_COUNT
	.align		4
        /*0094*/ 	.byte	0x02, 0x4a
	.zero		1
	.zero		1


	//----- nvinfo : EIATTR_EXIT_INSTR_OFFSETS
	.align		4
        /*0098*/ 	.byte	0x04, 0x1c
        /*009a*/ 	.short	(.L_459 - .L_458)


	//   ....[0]....
.L_458:
        /*009c*/ 	.word	0x00000070


	//   ....[1]....
        /*00a0*/ 	.word	0x000007f0


	//----- nvinfo : EIATTR_CRS_STACK_SIZE
	.align		4
.L_459:
        /*00a4*/ 	.byte	0x04, 0x1e
        /*00a6*/ 	.short	(.L_461 - .L_460)
.L_460:
        /*00a8*/ 	.word	0x00000000


	//----- nvinfo : EIATTR_CBANK_PARAM_SIZE
	.align		4
.L_461:
        /*00ac*/ 	.byte	0x03, 0x19
        /*00ae*/ 	.short	0x0038


	//----- nvinfo : EIATTR_PARAM_CBANK
	.align		4
        /*00b0*/ 	.byte	0x04, 0x0a
        /*00b2*/ 	.short	(.L_463 - .L_462)
	.align		4
.L_462:
        /*00b4*/ 	.word	index@(.nv.constant0._Z40dvc_ScaLBL_D3Q7_AAodd_Ion_Flux_Diff_BC_zPiS_PdddS0_ii)
        /*00b8*/ 	.short	0x0380
        /*00ba*/ 	.short	0x0038


	//----- nvinfo : EIATTR_SW_WAR
	.align		4
.L_463:
        /*00bc*/ 	.byte	0x04, 0x36
        /*00be*/ 	.short	(.L_465 - .L_464)
.L_464:
        /*00c0*/ 	.word	0x00000008
.L_465:


//--------------------- .nv.info._Z41dvc_ScaLBL_D3Q7_AAeven_Ion_Flux_Diff_BC_ZPiPdddS0_ii --------------------------
	.section	.nv.info._Z41dvc_ScaLBL_D3Q7_AAeven_Ion_Flux_Diff_BC_ZPiPdddS0_ii,"",@"SHT_CUDA_INFO"
	.sectionflags	@""
	.align	4


	//----- nvinfo : EIATTR_CUDA_API_VERSION
	.align		4
        /*0000*/ 	.byte	0x04, 0x37
        /*0002*/ 	.short	(.L_467 - .L_466)
.L_466:
        /*0004*/ 	.word	0x00000082


	//----- nvinfo : EIATTR_KPARAM_INFO
	.align		4
.L_467:
        /*0008*/ 	.byte	0x04, 0x17
        /*000a*/ 	.short	(.L_469 - .L_468)
.L_468:
        /*000c*/ 	.word	0x00000000
        /*0010*/ 	.short	0x0006
        /*0012*/ 	.short	0x002c
        /*0014*/ 	.byte	0x00, 0xf0, 0x11, 0x00


	//----- nvinfo : EIATTR_KPARAM_INFO
	.align		4
.L_469:
        /*0018*/ 	.byte	0x04, 0x17
        /*001a*/ 	.short	(.L_471 - .L_470)
.L_470:
        /*001c*/ 	.word	0x00000000
        /*0020*/ 	.short	0x0005
        /*0022*/ 	.short	0x0028
        /*0024*/ 	.byte	0x00, 0xf0, 0x11, 0x00


	//----- nvinfo : EIATTR_KPARAM_INFO
	.align		4
.L_471:
        /*0028*/ 	.byte	0x04, 0x17
        /*002a*/ 	.short	(.L_473 - .L_472)
.L_472:
        /*002c*/ 	.word	0x00000000
        /*0030*/ 	.short	0x0004
        /*0032*/ 	.short	0x0020
        /*0034*/ 	.byte	0x00, 0xf5, 0x21, 0x00


	//----- nvinfo : EIATTR_KPARAM_INFO
	.align		4
.L_473:
        /*0038*/ 	.byte	0x04, 0x17
        /*003a*/ 	.short	(.L_475 - .L_474)
.L_474:
        /*003c*/ 	.word	0x00000000
        /*0040*/ 	.short	0x0003
        /*0042*/ 	.short	0x0018
        /*0044*/ 	.byte	0x00, 0xf0, 0x21, 0x00


	//----- nvinfo : EIATTR_KPARAM_INFO
	.align		4
.L_475:
        /*0048*/ 	.byte	0x04, 0x17
        /*004a*/ 	.short	(.L_477 - .L_476)
.L_476:
        /*004c*/ 	.word	0x00000000
        /*0050*/ 	.short	0x0002
        /*0052*/ 	.short	0x0010
        /*0054*/ 	.byte	0x00, 0xf0, 0x21, 0x00


	//----- nvinfo : EIATTR_KPARAM_INFO
	.align		4
.L_477:
        /*0058*/ 	.byte	0x04, 0x17
        /*005a*/ 	.short	(.L_479 - .L_478)
.L_478:
        /*005c*/ 	.word	0x00000000
        /*0060*/ 	.short	0x0001
        /*0062*/ 	.short	0x0008
        /*0064*/ 	.byte	0x00, 0xf5, 0x21, 0x00


	//----- nvinfo : EIATTR_KPARAM_INFO
	.align		4
.L_479:
        /*0068*/ 	.byte	0x04, 0x17
        /*006a*/ 	.short	(.L_481 - .L_480)
.L_480:
        /*006c*/ 	.word	0x00000000
        /*0070*/ 	.short	0x0000
        /*0072*/ 	.short	0x0000
        /*0074*/ 	.byte	0x00, 0xf5, 0x21, 0x00


	//----- nvinfo : EIATTR_SPARSE_MMA_MASK
	.align		4
.L_481:
        /*0078*/ 	.byte	0x03, 0x50
        /*007a*/ 	.short	0x0000


	//----- nvinfo : EIATTR_MAXREG_COUNT
	.align		4
        /*007c*/ 	.byte	0x03, 0x1b
        /*007e*/ 	.short	0x00ff


	//----- nvinfo : EIATTR_MERCURY_ISA_VERSION
	.align		4
        /*0080*/ 	.byte	0x03, 0x5f
        /*0082*/ 	.short	0x0101


	//----- nvinfo : EIATTR_VRC_CTA_INIT_COUNT
	.align		4
        /*0084*/ 	.byte	0x02, 0x4a
	.zero		1
	.zero		1


	//----- nvinfo : EIATTR_EXIT_INSTR_OFFSETS
	.align		4
        /*0088*/ 	.byte	0x04, 0x1c
        /*008a*/ 	.short	(.L_483 - .L_482)


	//   ....[0]....
.L_482:
        /*008c*/ 	.word	0x00000070


	//   ....[1]....
        /*0090*/ 	.word	0x00000740


	//----- nvinfo : EIATTR_CRS_STACK_SIZE
	.align		4
.L_483:
        /*0094*/ 	.byte	0x04, 0x1e
        /*0096*/ 	.short	(.L_485 - .L_484)
.L_484:
        /*0098*/ 	.word	0x00000000


	//----- nvinfo : EIATTR_CBANK_PARAM_SIZE
	.align		4
.L_485:
        /*009c*/ 	.byte	0x03, 0x19
        /*009e*/ 	.short	0x0030


	//----- nvinfo : EIATTR_PARAM_CBANK
	.align		4
        /*00a0*/ 	.byte	0x04, 0x0a
        /*00a2*/ 	.short	(.L_487 - .L_486)
	.align		4
.L_486:
        /*00a4*/ 	.word	index@(.nv.constant0._Z41dvc_ScaLBL_D3Q7_AAeven_Ion_Flux_Diff_BC_ZPiPdddS0_ii)
        /*00a8*/ 	.short	0x0380
        /*00aa*/ 	.short	0x0030


	//----- nvinfo : EIATTR_SW_WAR
	.align		4
.L_487:
        /*00ac*/ 	.byte	0x04, 0x36
        /*00ae*/ 	.short	(.L_489 - .L_488)
.L_488:
        /*00b0*/ 	.word	0x00000008
.L_489:


//--------------------- .nv.info._Z41dvc_ScaLBL_D3Q7_AAeven_Ion_Flux_Diff_BC_zPiPdddS0_ii --------------------------
	.section	.nv.info._Z41dvc_ScaLBL_D3Q7_AAeven_Ion_Flux_Diff_BC_zPiPdddS0_ii,"",@"SHT_CUDA_INFO"
	.sectionflags	@""
	.align	4


	//----- nvinfo : EIATTR_CUDA_API_VERSION
	.align		4
        /*0000*/ 	.byte	0x04, 0x37
        /*0002*/ 	.short	(.L_491 - .L_490)
.L_490:
        /*0004*/ 	.word	0x00000082


	//----- nvinfo : EIATTR_KPARAM_INFO
	.align		4
.L_491:
        /*0008*/ 	.byte	0x04, 0x17
        /*000a*/ 	.short	(.L_493 - .L_492)
.L_492:
        /*000c*/ 	.word	0x00000000
        /*0010*/ 	.short	0x0006
        /*0012*/ 	.short	0x002c
        /*0014*/ 	.byte	0x00, 0xf0, 0x11, 0x00


	//----- nvinfo : EIATTR_KPARAM_INFO
	.align		4
.L_493:
        /*0018*/ 	.byte	0x04, 0x17
        /*001a*/ 	.short	(.L_495 - .L_494)
.L_494:
        /*001c*/ 	.word	0x00000000
        /*0020*/ 	.short	0x0005
        /*0022*/ 	.short	0x0028
        /*0024*/ 	.byte	0x00, 0xf0, 0x11, 0x00


	//----- nvinfo : EIATTR_KPARAM_INFO
	.align		4
.L_495:
        /*0028*/ 	.byte	0x04, 0x17
        /*002a*/ 	.short	(.L_497 - .L_496)
.L_496:
        /*002c*/ 	.word	0x00000000
        /*0030*/ 	.short	0x0004
        /*0032*/ 	.short	0x0020
        /*0034*/ 	.byte	0x00, 0xf5, 0x21, 0x00


	//----- nvinfo : EIATTR_KPARAM_INFO
	.align		4
.L_497:
        /*0038*/ 	.byte	0x04, 0x17
        /*003a*/ 	.short	(.L_499 - .L_498)
.L_498:
        /*003c*/ 	.word	0x00000000
        /*0040*/ 	.short	0x0003
        /*0042*/ 	.short	0x0018
        /*0044*/ 	.byte	0x00, 0xf0, 0x21, 0x00


	//----- nvinfo : EIATTR_KPARAM_INFO
	.align		4
.L_499:
        /*0048*/ 	.byte	0x04, 0x17
        /*004a*/ 	.short	(.L_501 - .L_500)
.L_500:
        /*004c*/ 	.word	0x00000000
        /*0050*/ 	.short	0x0002
        /*0052*/ 	.short	0x0010
        /*0054*/ 	.byte	0x00, 0xf0, 0x21, 0x00


	//----- nvinfo : EIATTR_KPARAM_INFO
	.align		4
.L_501:
        /*0058*/ 	.byte	0x04, 0x17
        /*005a*/ 	.short	(.L_503 - .L_502)
.L_502:
        /*005c*/ 	.word	0x00000000
        /*0060*/ 	.short	0x0001
        /*0062*/ 	.short	0x0008
        /*0064*/ 	.byte	0x00, 0xf5, 0x21, 0x00


	//----- nvinfo : EIATTR_KPARAM_INFO
	.align		4
.L_503:
        /*0068*/ 	.byte	0x04, 0x17
        /*006a*/ 	.short	(.L_505 - .L_504)
.L_504:
        /*006c*/ 	.word	0x00000000
        /*0070*/ 	.short	0x0000
        /*0072*/ 	.short	0x0000
        /*0074*/ 	.byte	0x00, 0xf5, 0x21, 0x00


	//----- nvinfo : EIATTR_SPARSE_MMA_MASK
	.align		4
.L_505:
        /*0078*/ 	.byte	0x03, 0x50
        /*007a*/ 	.short	0x0000


	//----- nvinfo : EIATTR_MAXREG_COUNT
	.align		4
        /*007c*/ 	.byte	0x03, 0x1b
        /*007e*/ 	.short	0x00ff


	//----- nvinfo : EIATTR_MERCURY_ISA_VERSION
	.align		4
        /*0080*/ 	.byte	0x03, 0x5f
        /*0082*/ 	.short	0x0101


	//----- nvinfo : EIATTR_VRC_CTA_INIT_COUNT
	.align		4
        /*0084*/ 	.byte	0x02, 0x4a
	.zero		1
	.zero		1


	//----- nvinfo : EIATTR_EXIT_INSTR_OFFSETS
	.align		4
        /*0088*/ 	.byte	0x04, 0x1c
        /*008a*/ 	.short	(.L_507 - .L_506)


	//   ....[0]....
.L_506:
        /*008c*/ 	.word	0x00000070


	//   ....[1]....
        /*0090*/ 	.word	0x00000710


	//----- nvinfo : EIATTR_CRS_STACK_SIZE
	.align		4
.L_507:
        /*0094*/ 	.byte	0x04, 0x1e
        /*0096*/ 	.short	(.L_509 - .L_508)
.L_508:
        /*0098*/ 	.word	0x00000000


	//----- nvinfo : EIATTR_CBANK_PARAM_SIZE
	.align		4
.L_509:
        /*009c*/ 	.byte	0x03, 0x19
        /*009e*/ 	.short	0x0030


	//----- nvinfo : EIATTR_PARAM_CBANK
	.align		4
        /*00a0*/ 	.byte	0x04, 0x0a
        /*00a2*/ 	.short	(.L_511 - .L_510)
	.align		4
.L_510:
        /*00a4*/ 	.word	index@(.nv.constant0._Z41dvc_ScaLBL_D3Q7_AAeven_Ion_Flux_Diff_BC_zPiPdddS0_ii)
        /*00a8*/ 	.short	0x0380
        /*00aa*/ 	.short	0x0030


	//----- nvinfo : EIATTR_SW_WAR
	.align		4
.L_511:
        /*00ac*/ 	.byte	0x04, 0x36
        /*00ae*/ 	.short	(.L_513 - .L_512)
.L_512:
        /*00b0*/ 	.word	0x00000008
.L_513:


//--------------------- .nv.info._Z44dvc_ScaLBL_D3Q7_AAodd_Ion_Concentration_BC_ZPiS_Pddii --------------------------
	.section	.nv.info._Z44dvc_ScaLBL_D3Q7_AAodd_Ion_Concentration_BC_ZPiS_Pddii,"",@"SHT_CUDA_INFO"
	.sectionflags	@""
	.align	4


	//----- nvinfo : EIATTR_CUDA_API_VERSION
	.align		4
        /*0000*/ 	.byte	0x04, 0x37
        /*0002*/ 	.short	(.L_515 - .L_514)
.L_514:
        /*0004*/ 	.word	0x00000082


	//----- nvinfo : EIATTR_KPARAM_INFO
	.align		4
.L_515:
        /*0008*/ 	.byte	0x04, 0x17
        /*000a*/ 	.short	(.L_517 - .L_516)
.L_516:
        /*000c*/ 	.word	0x00000000
        /*0010*/ 	.short	0x0005
        /*0012*/ 	.short	0x0024
        /*0014*/ 	.byte	0x00, 0xf0, 0x11, 0x00


	//----- nvinfo : EIATTR_KPARAM_INFO
	.align		4
.L_517:
        /*0018*/ 	.byte	0x04, 0x17
        /*001a*/ 	.short	(.L_519 - .L_518)
.L_518:
        /*001c*/ 	.word	0x00000000
        /*0020*/ 	.short	0x0004
        /*0022*/ 	.short	0x0020
        /*0024*/ 	.byte	0x00, 0xf0, 0x11, 0x00


	//----- nvinfo : EIATTR_KPARAM_INFO
	.align		4
.L_519:
        /*0028*/ 	.byte	0x04, 0x17
        /*002a*/ 	.short	(.L_521 - .L_520)
.L_520:
        /*002c*/ 	.word	0x00000000
        /*0030*/ 	.short	0x0003
        /*0032*/ 	.short	0x0018
        /*0034*/ 	.byte	0x00, 0xf0, 0x21, 0x00


	//----- nvinfo : EIATTR_KPARAM_INFO
	.align		4
.L_521:
        /*0038*/ 	.byte	0x04, 0x17
        /*003a*/ 	.short	(.L_523 - .L_522)
.L_522:
        /*003c*/ 	.word	0x00000000
        /*0040*/ 	.short	0x0002
        /*0042*/ 	.short	0x0010
        /*0044*/ 	.byte	0x00, 0xf5, 0x21, 0x00


	//----- nvinfo : EIATTR_KPARAM_INFO
	.align		4
.L_523:
        /*0048*/ 	.byte	0x04, 0x17
        /*004a*/ 	.short	(.L_525 - .L_524)
.L_524:
        /*004c*/ 	.word	0x00000000
        /*0050*/ 	.short	0x0001
        /*0052*/ 	.short	0x0008
        /*0054*/ 	.byte	0x00, 0xf5, 0x21, 0x00


	//----- nvinfo : EIATTR_KPARAM_INFO
	.align		4
.L_525:
        /*0058*/ 	.byte	0x04, 0x17
        /*005a*/ 	.short	(.L_527 - .L_526)
.L_526:
        /*005c*/ 	.word	0x00000000
        /*0060*/ 	.short	0x0000
        /*0062*/ 	.short	0x0000
        /*0064*/ 	.byte	0x00, 0xf5, 0x21, 0x00


	//----- nvinfo : EIATTR_SPARSE_MMA_MASK
	.align		4
.L_527:
        /*0068*/ 	.byte	0x03, 0x50
        /*006a*/ 	.short	0x0000


	//----- nvinfo : EIATTR_MAXREG_COUNT
	.align		4
        /*006c*/ 	.byte	0x03, 0x1b
        /*006e*/ 	.short	0x00ff


	//----- nvinfo : EIATTR_MERCURY_ISA_VERSION
	.align		4
        /*0070*/ 	.byte	0x03, 0x5f
        /*0072*/ 	.short	0x0101


	//----- nvinfo : EIATTR_VRC_CTA_INIT_COUNT
	.align		4
        /*0074*/ 	.byte	0x02, 0x4a
	.zero		1
	.zero		1


	//----- nvinfo : EIATTR_EXIT_INSTR_OFFSETS
	.align		4
        /*0078*/ 	.byte	0x04, 0x1c
        /*007a*/ 	.short	(.L_529 - .L_528)


	//   ....[0]....
.L_528:
        /*007c*/ 	.word	0x00000070


	//   ....[1]....
        /*0080*/ 	.word	0x00000320


	//----- nvinfo : EIATTR_CBANK_PARAM_SIZE
	.align		4
.L_529:
        /*0084*/ 	.byte	0x03, 0x19
        /*0086*/ 	.short	0x0028


	//----- nvinfo : EIATTR_PARAM_CBANK
	.align		4
        /*0088*/ 	.byte	0x04, 0x0a
        /*008a*/ 	.short	(.L_531 - .L_530)
	.align		4
.L_530:
        /*008c*/ 	.word	index@(.nv.constant0._Z44dvc_ScaLBL_D3Q7_AAodd_Ion_Concentration_BC_ZPiS_Pddii)
        /*0090*/ 	.short	0x0380
        /*0092*/ 	.short	0x0028


	//----- nvinfo : EIATTR_SW_WAR
	.align		4
.L_531:
        /*0094*/ 	.byte	0x04, 0x36
        /*0096*/ 	.short	(.L_533 - .L_532)
.L_532:
        /*0098*/ 	.word	0x00000008
.L_533:


//--------------------- .nv.info._Z44dvc_ScaLBL_D3Q7_AAodd_Ion_Concentration_BC_zPiS_Pddii --------------------------
	.section	.nv.info._Z44dvc_ScaLBL_D3Q7_AAodd_Ion_Concentration_BC_zPiS_Pddii,"",@"SHT_CUDA_INFO"
	.sectionflags	@""
	.align	4


	//----- nvinfo : EIATTR_CUDA_API_VERSION
	.align		4
        /*0000*/ 	.byte	0x04, 0x37
        /*0002*/ 	.short	(.L_535 - .L_534)
.L_534:
        /*0004*/ 	.word	0x00000082


	//----- nvinfo : EIATTR_KPARAM_INFO
	.align		4
.L_535:
        /*0008*/ 	.byte	0x04, 0x17
        /*000a*/ 	.short	(.L_537 - .L_536)
.L_536:
        /*000c*/ 	.word	0x00000000
        /*0010*/ 	.short	0x0005
        /*0012*/ 	.short	0x0024
        /*0014*/ 	.byte	0x00, 0xf0, 0x11, 0x00


	//----- nvinfo : EIATTR_KPARAM_INFO
	.align		4
.L_537:
        /*0018*/ 	.byte	0x04, 0x17
        /*001a*/ 	.short	(.L_539 - .L_538)
.L_538:
        /*001c*/ 	.word	0x00000000
        /*0020*/ 	.short	0x0004
        /*0022*/ 	.short	0x0020
        /*0024*/ 	.byte	0x00, 0xf0, 0x11, 0x00


	//----- nvinfo : EIATTR_KPARAM_INFO
	.align		4
.L_539:
        /*0028*/ 	.byte	0x04, 0x17
        /*002a*/ 	.short	(.L_541 - .L_540)
.L_540:
        /*002c*/ 	.word	0x00000000
        /*0030*/ 	.short	0x0003
        /*0032*/ 	.short	0x0018
        /*0034*/ 	.byte	0x00, 0xf0, 0x21, 0x00


	//----- nvinfo : EIATTR_KPARAM_INFO
	.align		4
.L_541:
        /*0038*/ 	.byte	0x04, 0x17
        /*003a*/ 	.short	(.L_543 - .L_542)
.L_542:
        /*003c*/ 	.word	0x00000000
        /*0040*/ 	.short	0x0002
        /*0042*/ 	.short	0x0010
        /*0044*/ 	.byte	0x00, 0xf5, 0x21, 0x00


	//----- nvinfo : EIATTR_KPARAM_INFO
	.align		4
.L_543:
        /*0048*/ 	.byte	0x04, 0x17
        /*004a*/ 	.short	(.L_545 - .L_544)
.L_544:
        /*004c*/ 	.word	0x00000000
        /*0050*/ 	.short	0x0001
        /*0052*/ 	.short	0x0008
        /*0054*/ 	.byte	0x00, 0xf5, 0x21, 0x00


	//----- nvinfo : EIATTR_KPARAM_INFO
	.align		4
.L_545:
        /*0058*/ 	.byte	0x04, 0x17
        /*005a*/ 	.short	(.L_547 - .L_546)
.L_546:
        /*005c*/ 	.word	0x00000000
        /*0060*/ 	.short	0x0000
        /*0062*/ 	.short	0x0000
        /*0064*/ 	.byte	0x00, 0xf5, 0x21, 0x00


	//----- nvinfo : EIATTR_SPARSE_MMA_MASK
	.align		4
.L_547:
        /*0068*/ 	.byte	0x03, 0x50
        /*006a*/ 	.short	0x0000


	//----- nvinfo : EIATTR_MAXREG_COUNT
	.align		4
        /*006c*/ 	.byte	0x03, 0x1b
        /*006e*/ 	.short	0x00ff


	//----- nvinfo : EIATTR_MERCURY_ISA_VERSION
	.align		4
        /*0070*/ 	.byte	0x03, 0x5f
        /*0072*/ 	.short	0x0101


	//----- nvinfo : EIATTR_VRC_CTA_INIT_COUNT
	.align		4
        /*0074*/ 	.byte	0x02, 0x4a
	.zero		1
	.zero		1


	//----- nvinfo : EIATTR_EXIT_INSTR_OFFSETS
	.align		4
        /*0078*/ 	.byte	0x04, 0x1c
        /*007a*/ 	.short	(.L_549 - .L_548)


	//   ....[0]....
.L_548:
        /*007c*/ 	.word	0x00000070


	//   ....[1]....
        /*0080*/ 	.word	0x00000330


	//----- nvinfo : EIATTR_CBANK_PARAM_SIZE
	.align		4
.L_549:
        /*0084*/ 	.byte	0x03, 0x19
        /*0086*/ 	.short	0x0028


	//----- nvinfo : EIATTR_PARAM_CBANK
	.align		4
        /*0088*/ 	.byte	0x04, 0x0a
        /*008a*/ 	.short	(.L_551 - .L_550)
	.align		4
.L_550:
        /*008c*/ 	.word	index@(.nv.constant0._Z44dvc_ScaLBL_D3Q7_AAodd_Ion_Concentration_BC_zPiS_Pddii)
        /*0090*/ 	.short	0x0380
        /*0092*/ 	.short	0x0028


	//----- nvinfo : EIATTR_SW_WAR
	.align		4
.L_551:
        /*0094*/ 	.byte	0x04, 0x36
        /*0096*/ 	.short	(.L_553 - .L_552)
.L_552:
        /*0098*/ 	.word	0x00000008
.L_553:


//--------------------- .nv.info._Z45dvc_ScaLBL_D3Q7_AAeven_Ion_Concentration_BC_ZPiPddii --------------------------
	.section	.nv.info._Z45dvc_ScaLBL_D3Q7_AAeven_Ion_Concentration_BC_ZPiPddii,"",@"SHT_CUDA_INFO"
	.sectionflags	@""
	.align	4


	//----- nvinfo : EIATTR_CUDA_API_VERSION
	.align		4
        /*0000*/ 	.byte	0x04, 0x37
        /*0002*/ 	.short	(.L_555 - .L_554)
.L_554:
        /*0004*/ 	.word	0x00000082


	//----- nvinfo : EIATTR_KPARAM_INFO
	.align		4
.L_555:
        /*0008*/ 	.byte	0x04, 0x17
        /*000a*/ 	.short	(.L_557 - .L_556)
.L_556:
        /*000c*/ 	.word	0x00000000
        /*0010*/ 	.short	0x0004
        /*0012*/ 	.short	0x001c
        /*0014*/ 	.byte	0x00, 0xf0, 0x11, 0x00


	//----- nvinfo : EIATTR_KPARAM_INFO
	.align		4
.L_557:
        /*0018*/ 	.byte	0x04, 0x17
        /*001a*/ 	.short	(.L_559 - .L_558)
.L_558:
        /*001c*/ 	.word	0x00000000
        /*0020*/ 	.short	0x0003
        /*0022*/ 	.short	0x0018
        /*0024*/ 	.byte	0x00, 0xf0, 0x11, 0x00


	//----- nvinfo : EIATTR_KPARAM_INFO
	.align		4
.L_559:
        /*0028*/ 	.byte	0x04, 0x17
        /*002a*/ 	.short	(.L_561 - .L_560)
.L_560:
        /*002c*/ 	.word	0x00000000
        /*0030*/ 	.short	0x0002
        /*0032*/ 	.short	0x0010
        /*0034*/ 	.byte	0x00, 0xf0, 0x21, 0x00


	//----- nvinfo : EIATTR_KPARAM_INFO
	.align		4
.L_561:
        /*0038*/ 	.byte	0x04, 0x17
        /*003a*/ 	.short	(.L_563 - .L_562)
.L_562:
        /*003c*/ 	.word	0x00000000
        /*0040*/ 	.short	0x0001
        /*0042*/ 	.short	0x0008
        /*0044*/ 	.byte	0x00, 0xf5, 0x21, 0x00


	//----- nvinfo : EIATTR_KPARAM_INFO
	.align		4
.L_563:
        /*0048*/ 	.byte	0x04, 0x17
        /*004a*/ 	.short	(.L_565 - .L_564)
.L_564:
        /*004c*/ 	.word	0x00000000
        /*0050*/ 	.short	0x0000
        /*0052*/ 	.short	0x0000
        /*0054*/ 	.byte	0x00, 0xf5, 0x21, 0x00


	//----- nvinfo : EIATTR_SPARSE_MMA_MASK
	.align		4
.L_565:
        /*0058*/ 	.byte	0x03, 0x50
        /*005a*/ 	.short	0x0000


	//----- nvinfo : EIATTR_MAXREG_COUNT
	.align		4
        /*005c*/ 	.byte	0x03, 0x1b
        /*005e*/ 	.short	0x00ff


	//----- nvinfo : EIATTR_MERCURY_ISA_VERSION
	.align		4
        /*0060*/ 	.byte	0x03, 0x5f
        /*0062*/ 	.short	0x0101


	//----- nvinfo : EIATTR_VRC_CTA_INIT_COUNT
	.align		4
        /*0064*/ 	.byte	0x02, 0x4a
	.zero		1
	.zero		1


	//----- nvinfo : EIATTR_EXIT_INSTR_OFFSETS
	.align		4
        /*0068*/ 	.byte	0x04, 0x1c
        /*006a*/ 	.short	(.L_567 - .L_566)


	//   ....[0]....
.L_566:
        /*006c*/ 	.word	0x00000070


	//   ....[1]....
        /*0070*/ 	.word	0x00000290


	//----- nvinfo : EIATTR_CBANK_PARAM_SIZE
	.align		4
.L_567:
        /*0074*/ 	.byte	0x03, 0x19
        /*0076*/ 	.short	0x0020


	//----- nvinfo : EIATTR_PARAM_CBANK
	.align		4
        /*0078*/ 	.byte	0x04, 0x0a
        /*007a*/ 	.short	(.L_569 - .L_568)
	.align		4
.L_568:
        /*007c*/ 	.word	index@(.nv.constant0._Z45dvc_ScaLBL_D3Q7_AAeven_Ion_Concentration_BC_ZPiPddii)
        /*0080*/ 	.short	0x0380
        /*0082*/ 	.short	0x0020


	//----- nvinfo : EIATTR_SW_WAR
	.align		4
.L_569:
        /*0084*/ 	.byte	0x04, 0x36
        /*0086*/ 	.short	(.L_571 - .L_570)
.L_570:
        /*0088*/ 	.word	0x00000008
.L_571:


//--------------------- .nv.info._Z45dvc_ScaLBL_D3Q7_AAeven_Ion_Concentration_BC_zPiPddii --------------------------
	.section	.nv.info._Z45dvc_ScaLBL_D3Q7_AAeven_Ion_Concentration_BC_zPiPddii,"",@"SHT_CUDA_INFO"
	.sectionflags	@""
	.align	4


	//----- nvinfo : EIATTR_CUDA_API_VERSION
	.align		4
        /*0000*/ 	.byte	0x04, 0x37
        /*0002*/ 	.short	(.L_573 - .L_572)
.L_572:
        /*0004*/ 	.word	0x00000082


	//----- nvinfo : EIATTR_KPARAM_INFO
	.align		4
.L_573:
        /*0008*/ 	.byte	0x04, 0x17
        /*000a*/ 	.short	(.L_575 - .L_574)
.L_574:
        /*000c*/ 	.word	0x00000000
        /*0010*/ 	.short	0x0004
        /*0012*/ 	.short	0x001c
        /*0014*/ 	.byte	0x00, 0xf0, 0x11, 0x00


	//----- nvinfo : EIATTR_KPARAM_INFO
	.align		4
.L_575:
        /*0018*/ 	.byte	0x04, 0x17
        /*001a*/ 	.short	(.L_577 - .L_576)
.L_576:
        /*001c*/ 	.word	0x00000000
        /*0020*/ 	.short	0x0003
        /*0022*/ 	.short	0x0018
        /*0024*/ 	.byte	0x00, 0xf0, 0x11, 0x00


	//----- nvinfo : EIATTR_KPARAM_INFO
	.align		4
.L_577:
        /*0028*/ 	.byte	0x04, 0x17
        /*002a*/ 	.short	(.L_579 - .L_578)
.L_578:
        /*002c*/ 	.word	0x00000000
        /*0030*/ 	.short	0x0002
        /*0032*/ 	.short	0x0010
        /*0034*/ 	.byte	0x00, 0xf0, 0x21, 0x00


	//----- nvinfo : EIATTR_KPARAM_INFO
	.align		4
.L_579:
        /*0038*/ 	.byte	0x04, 0x17
        /*003a*/ 	.short	(.L_581 - .L_580)
.L_580:
        /*003c*/ 	.word	0x00000000
        /*0040*/ 	.short	0x0001
        /*0042*/ 	.short	0x0008
        /*0044*/ 	.byte	0x00, 0xf5, 0x21, 0x00


	//----- nvinfo : EIATTR_KPARAM_INFO
	.align		4
.L_581:
        /*0048*/ 	.byte	0x04, 0x17
        /*004a*/ 	.short	(.L_583 - .L_582)
.L_582:
        /*004c*/ 	.word	0x00000000
        /*0050*/ 	.short	0x0000
        /*0052*/ 	.short	0x0000
        /*0054*/ 	.byte	0x00, 0xf5, 0x21, 0x00


	//----- nvinfo : EIATTR_SPARSE_MMA_MASK
	.align		4
.L_583:
        /*0058*/ 	.byte	0x03, 0x50
        /*005a*/ 	.short	0x0000


	//----- nvinfo : EIATTR_MAXREG_COUNT
	.align		4
        /*005c*/ 	.byte	0x03, 0x1b
        /*005e*/ 	.short	0x00ff


	//----- nvinfo : EIATTR_MERCURY_ISA_VERSION
	.align		4
        /*0060*/ 	.byte	0x03, 0x5f
        /*0062*/ 	.short	0x0101


	//----- nvinfo : EIATTR_VRC_CTA_INIT_COUNT
	.align		4
        /*0064*/ 	.byte	0x02, 0x4a
	.zero		1
	.zero		1


	//----- nvinfo : EIATTR_EXIT_INSTR_OFFSETS
	.align		4
        /*0068*/ 	.byte	0x04, 0x1c
        /*006a*/ 	.short	(.L_585 - .L_584)


	//   ....[0]....
.L_584:
        /*006c*/ 	.word	0x00000070


	//   ....[1]....
        /*0070*/ 	.word	0x00000260


	//----- nvinfo : EIATTR_CBANK_PARAM_SIZE
	.align		4
.L_585:
        /*0074*/ 	.byte	0x03, 0x19
        /*0076*/ 	.short	0x0020


	//----- nvinfo : EIATTR_PARAM_CBANK
	.align		4
        /*0078*/ 	.byte	0x04, 0x0a
        /*007a*/ 	.short	(.L_587 - .L_586)
	.align		4
.L_586:
        /*007c*/ 	.word	index@(.nv.constant0._Z45dvc_ScaLBL_D3Q7_AAeven_Ion_Concentration_BC_zPiPddii)
        /*0080*/ 	.short	0x0380
        /*0082*/ 	.short	0x0020


	//----- nvinfo : EIATTR_SW_WAR
	.align		4
.L_587:
        /*0084*/ 	.byte	0x04, 0x36
        /*0086*/ 	.short	(.L_589 - .L_588)
.L_588:
        /*0088*/ 	.word	0x00000008
.L_589:


//--------------------- .nv.info._Z28dvc_ScaLBL_Poisson_D3Q7_BC_ZPiS_Pddi --------------------------
	.section	.nv.info._Z28dvc_ScaLBL_Poisson_D3Q7_BC_ZPiS_Pddi,"",@"SHT_CUDA_INFO"
	.sectionflags	@""
	.align	4


	//----- nvinfo : EIATTR_CUDA_API_VERSION
	.align		4
        /*0000*/ 	.byte	0x04, 0x37
        /*0002*/ 	.short	(.L_591 - .L_590)
.L_590:
        /*0004*/ 	.word	0x00000082


	//----- nvinfo : EIATTR_KPARAM_INFO
	.align		4
.L_591:
        /*0008*/ 	.byte	0x04, 0x17
        /*000a*/ 	.short	(.L_593 - .L_592)
.L_592:
        /*000c*/ 	.word	0x00000000
        /*0010*/ 	.short	0x0004
        /*0012*/ 	.short	0x0020
        /*0014*/ 	.byte	0x00, 0xf0, 0x11, 0x00


	//----- nvinfo : EIATTR_KPARAM_INFO
	.align		4
.L_593:
        /*0018*/ 	.byte	0x04, 0x17
        /*001a*/ 	.short	(.L_595 - .L_594)
.L_594:
        /*001c*/ 	.word	0x00000000
        /*0020*/ 	.short	0x0003
        /*0022*/ 	.short	0x0018
        /*0024*/ 	.byte	0x00, 0xf0, 0x21, 0x00


	//----- nvinfo : EIATTR_KPARAM_INFO
	.align		4
.L_595:
        /*0028*/ 	.byte	0x04, 0x17
        /*002a*/ 	.short	(.L_597 - .L_596)
.L_596:
        /*002c*/ 	.word	0x00000000
        /*0030*/ 	.short	0x0002
        /*0032*/ 	.short	0x0010
        /*0034*/ 	.byte	0x00, 0xf5, 0x21, 0x00


	//----- nvinfo : EIATTR_KPARAM_INFO
	.align		4
.L_597:
        /*0038*/ 	.byte	0x04, 0x17
        /*003a*/ 	.short	(.L_599 - .L_598)
.L_598:
        /*003c*/ 	.word	0x00000000
        /*0040*/ 	.short	0x0001
        /*0042*/ 	.short	0x0008
        /*0044*/ 	.byte	0x00, 0xf5, 0x21, 0x00


	//----- nvinfo : EIATTR_KPARAM_INFO
	.align		4
.L_599:
        /*0048*/ 	.byte	0x04, 0x17
        /*004a*/ 	.short	(.L_601 - .L_600)
.L_600:
        /*004c*/ 	.word	0x00000000
        /*0050*/ 	.short	0x0000
        /*0052*/ 	.short	0x0000
        /*0054*/ 	.byte	0x00, 0xf5, 0x21, 0x00


	//----- nvinfo : EIATTR_SPARSE_MMA_MASK
	.align		4
.L_601:
        /*0058*/ 	.byte	0x03, 0x50
        /*005a*/ 	.short	0x0000


	//----- nvinfo : EIATTR_MAXREG_COUNT
	.align		4
        /*005c*/ 	.byte	0x03, 0x1b
        /*005e*/ 	.short	0x00ff


	//----- nvinfo : EIATTR_MERCURY_ISA_VERSION
	.align		4
        /*0060*/ 	.byte	0x03, 0x5f
        /*0062*/ 	.short	0x0101


	//----- nvinfo : EIATTR_VRC_CTA_INIT_COUNT
	.align		4
        /*0064*/ 	.byte	0x02, 0x4a
	.zero		1
	.zero		1


	//----- nvinfo : EIATTR_EXIT_INSTR_OFFSETS
	.align		4
        /*0068*/ 	.byte	0x04, 0x1c
        /*006a*/ 	.short	(.L_603 - .L_602)


	//   ....[0]....
.L_602:
        /*006c*/ 	.word	0x00000070


	//   ....[1]....
        /*0070*/ 	.word	0x00000130


	//----- nvinfo : EIATTR_CBANK_PARAM_SIZE
	.align		4
.L_603:
        /*0074*/ 	.byte	0x03, 0x19
        /*0076*/ 	.short	0x0024


	//----- nvinfo : EIATTR_PARAM_CBANK
	.align		4
        /*0078*/ 	.byte	0x04, 0x0a
        /*007a*/ 	.short	(.L_605 - .L_604)
	.align		4
.L_604:
        /*007c*/ 	.word	index@(.nv.constant0._Z28dvc_ScaLBL_Poisson_D3Q7_BC_ZPiS_Pddi)
        /*0080*/ 	.short	0x0380
        /*0082*/ 	.short	0x0024


	//----- nvinfo : EIATTR_SW_WAR
	.align		4
.L_605:
        /*0084*/ 	.byte	0x04, 0x36
        /*0086*/ 	.short	(.L_607 - .L_606)
.L_606:
        /*0088*/ 	.word	0x00000008
.L_607:


//--------------------- .nv.info._Z28dvc_ScaLBL_Poisson_D3Q7_BC_zPiS_Pddi --------------------------
	.section	.nv.info._Z28dvc_ScaLBL_Poisson_D3Q7_BC_zPiS_Pddi,"",@"SHT_CUDA_INFO"
	.sectionflags	@""
	.align	4


	//----- nvinfo : EIATTR_CUDA_API_VERSION
	.align		4
        /*0000*/ 	.byte	0x04, 0x37
        /*0002*/ 	.short	(.L_609 - .L_608)
.L_608:
        /*0004*/ 	.word	0x00000082


	//----- nvinfo : EIATTR_KPARAM_INFO
	.align		4
.L_609:
        /*0008*/ 	.byte	0x04, 0x17
        /*000a*/ 	.short	(.L_611 - .L_610)
.L_610:
        /*000c*/ 	.word	0x00000000
        /*0010*/ 	.short	0x0004
        /*0012*/ 	.short	0x0020
        /*0014*/ 	.byte	0x00, 0xf0, 0x11, 0x00


	//----- nvinfo : EIATTR_KPARAM_INFO
	.align		4
.L_611:
        /*0018*/ 	.byte	0x04, 0x17
        /*001a*/ 	.short	(.L_613 - .L_612)
.L_612:
        /*001c*/ 	.word	0x00000000
        /*0020*/ 	.short	0x0003
        /*0022*/ 	.short	0x0018
        /*0024*/ 	.byte	0x00, 0xf0, 0x21, 0x00


	//----- nvinfo : EIATTR_KPARAM_INFO
	.align		4
.L_613:
        /*0028*/ 	.byte	0x04, 0x17
        /*002a*/ 	.short	(.L_615 - .L_614)
.L_614:
        /*002c*/ 	.word	0x00000000
        /*0030*/ 	.short	0x0002
        /*0032*/ 	.short	0x0010
        /*0034*/ 	.byte	0x00, 0xf5, 0x21, 0x00


	//----- nvinfo : EIATTR_KPARAM_INFO
	.align		4
.L_615:
        /*0038*/ 	.byte	0x04, 0x17
        /*003a*/ 	.short	(.L_617 - .L_616)
.L_616:
        /*003c*/ 	.word	0x00000000
        /*0040*/ 	.short	0x0001
        /*0042*/ 	.short	0x0008
        /*0044*/ 	.byte	0x00, 0xf5, 0x21, 0x00


	//----- nvinfo : EIATTR_KPARAM_INFO
	.align		4
.L_617:
        /*0048*/ 	.byte	0x04, 0x17
        /*004a*/ 	.short	(.L_619 - .L_618)
.L_618:
        /*004c*/ 	.word	0x00000000
        /*0050*/ 	.short	0x0000
        /*0052*/ 	.short	0x0000
        /*0054*/ 	.byte	0x00, 0xf5, 0x21, 0x00


	//----- nvinfo : EIATTR_SPARSE_MMA_MASK
	.align		4
.L_619:
        /*0058*/ 	.byte	0x03, 0x50
        /*005a*/ 	.short	0x0000


	//----- nvinfo : EIATTR_MAXREG_COUNT
	.align		4
        /*005c*/ 	.byte	0x03, 0x1b
        /*005e*/ 	.short	0x00ff


	//----- nvinfo : EIATTR_MERCURY_ISA_VERSION
	.align		4
        /*0060*/ 	.byte	0x03, 0x5f
        /*0062*/ 	.short	0x0101


	//----- nvinfo : EIATTR_VRC_CTA_INIT_COUNT
	.align		4
        /*0064*/ 	.byte	0x02, 0x4a
	.zero		1
	.zero		1


	//----- nvinfo : EIATTR_EXIT_INSTR_OFFSETS
	.align		4
        /*0068*/ 	.byte	0x04, 0x1c
        /*006a*/ 	.short	(.L_621 - .L_620)


	//   ....[0]....
.L_620:
        /*006c*/ 	.word	0x00000070


	//   ....[1]....
        /*0070*/ 	.word	0x00000130


	//----- nvinfo : EIATTR_CBANK_PARAM_SIZE
	.align		4
.L_621:
        /*0074*/ 	.byte	0x03, 0x19
        /*0076*/ 	.short	0x0024


	//----- nvinfo : EIATTR_PARAM_CBANK
	.align		4
        /*0078*/ 	.byte	0x04, 0x0a
        /*007a*/ 	.short	(.L_623 - .L_622)
	.align		4
.L_622:
        /*007c*/ 	.word	index@(.nv.constant0._Z28dvc_ScaLBL_Poisson_D3Q7_BC_zPiS_Pddi)
        /*0080*/ 	.short	0x0380
        /*0082*/ 	.short	0x0024


	//----- nvinfo : EIATTR_SW_WAR
	.align		4
.L_623:
        /*0084*/ 	.byte	0x04, 0x36
        /*0086*/ 	.short	(.L_625 - .L_624)
.L_624:
        /*0088*/ 	.word	0x00000008
.L_625:


//--------------------- .nv.info._Z44dvc_ScaLBL_D3Q7_AAodd_Poisson_Potential_BC_ZPiS_Pddii --------------------------
	.section	.nv.info._Z44dvc_ScaLBL_D3Q7_AAodd_Poisson_Potential_BC_ZPiS_Pddii,"",@"SHT_CUDA_INFO"
	.sectionflags	@""
	.align	4


	//----- nvinfo : EIATTR_CUDA_API_VERSION
	.align		4
        /*0000*/ 	.byte	0x04, 0x37
        /*0002*/ 	.short	(.L_627 - .L_626)
.L_626:
        /*0004*/ 	.word	0x00000082


	//----- nvinfo : EIATTR_KPARAM_INFO
	.align		4
.L_627:
        /*0008*/ 	.byte	0x04, 0x17
        /*000a*/ 	.short	(.L_629 - .L_628)
.L_628:
        /*000c*/ 	.word	0x00000000
        /*0010*/ 	.short	0x0005
        /*0012*/ 	.short	0x0024
        /*0014*/ 	.byte	0x00, 0xf0, 0x11, 0x00


	//----- nvinfo : EIATTR_KPARAM_INFO
	.align		4
.L_629:
        /*0018*/ 	.byte	0x04, 0x17
        /*001a*/ 	.short	(.L_631 - .L_630)
.L_630:
        /*001c*/ 	.word	0x00000000
        /*0020*/ 	.short	0x0004
        /*0022*/ 	.short	0x0020
        /*0024*/ 	.byte	0x00, 0xf0, 0x11, 0x00


	//----- nvinfo : EIATTR_KPARAM_INFO
	.align		4
.L_631:
        /*0028*/ 	.byte	0x04, 0x17
        /*002a*/ 	.short	(.L_633 - .L_632)
.L_632:
        /*002c*/ 	.word	0x00000000
        /*0030*/ 	.short	0x0003
        /*0032*/ 	.short	0x0018
        /*0034*/ 	.byte	0x00, 0xf0, 0x21, 0x00


	//----- nvinfo : EIATTR_KPARAM_INFO
	.align		4
.L_633:
        /*0038*/ 	.byte	0x04, 0x17
        /*003a*/ 	.short	(.L_635 - .L_634)
.L_634:
        /*003c*/ 	.word	0x00000000
        /*0040*/ 	.short	0x0002
        /*0042*/ 	.short	0x0010
        /*0044*/ 	.byte	0x00, 0xf5, 0x21, 0x00


	//----- nvinfo : EIATTR_KPARAM_INFO
	.align		4
.L_635:
        /*0048*/ 	.byte	0x04, 0x17
        /*004a*/ 	.short	(.L_637 - .L_636)
.L_636:
        /*004c*/ 	.word	0x00000000
        /*0050*/ 	.short	0x0001
        /*0052*/ 	.short	0x0008
        /*0054*/ 	.byte	0x00, 0xf5, 0x21, 0x00


	//----- nvinfo : EIATTR_KPARAM_INFO
	.align		4
.L_637:
        /*0058*/ 	.byte	0x04, 0x17
        /*005a*/ 	.short	(.L_639 - .L_638)
.L_638:
        /*005c*/ 	.word	0x00000000
        /*0060*/ 	.short	0x0000
        /*0062*/ 	.short	0x0000
        /*0064*/ 	.byte	0x00, 0xf5, 0x21, 0x00


	//----- nvinfo : EIATTR_SPARSE_MMA_MASK
	.align		4
.L_639:
        /*0068*/ 	.byte	0x03, 0x50
        /*006a*/ 	.short	0x0000


	//----- nvinfo : EIATTR_MAXREG_COUNT
	.align		4
        /*006c*/ 	.byte	0x03, 0x1b
        /*006e*/ 	.short	0x00ff


	//----- nvinfo : EIATTR_MERCURY_ISA_VERSION
	.align		4
        /*0070*/ 	.byte	0x03, 0x5f
        /*0072*/ 	.short	0x0101


	//----- nvinfo : EIATTR_VRC_CTA_INIT_COUNT
	.align		4
        /*0074*/ 	.byte	0x02, 0x4a
	.zero		1
	.zero		1


	//----- nvinfo : EIATTR_EXIT_INSTR_OFFSETS
	.align		4
        /*0078*/ 	.byte	0x04, 0x1c
        /*007a*/ 	.short	(.L_641 - .L_640)


	//   ....[0]....
.L_640:
        /*007c*/ 	.word	0x00000070


	//   ....[1]....
        /*0080*/ 	.word	0x00000320


	//----- nvinfo : EIATTR_CBANK_PARAM_SIZE
	.align		4
.L_641:
        /*0084*/ 	.byte	0x03, 0x19
        /*0086*/ 	.short	0x0028


	//----- nvinfo : EIATTR_PARAM_CBANK
	.align		4
        /*0088*/ 	.byte	0x04, 0x0a
        /*008a*/ 	.short	(.L_643 - .L_642)
	.align		4
.L_642:
        /*008c*/ 	.word	index@(.nv.constant0._Z44dvc_ScaLBL_D3Q7_AAodd_Poisson_Potential_BC_ZPiS_Pddii)
        /*0090*/ 	.short	0x0380
        /*0092*/ 	.short	0x0028


	//----- nvinfo : EIATTR_SW_WAR
	.align		4
.L_643:
        /*0094*/ 	.byte	0x04, 0x36
        /*0096*/ 	.short	(.L_645 - .L_644)
.L_644:
        /*0098*/ 	.word	0x00000008
.L_645:


//--------------------- .nv.info._Z44dvc_ScaLBL_D3Q7_AAodd_Poisson_Potential_BC_zPiS_Pddii --------------------------
	.section	.nv.info._Z44dvc_ScaLBL_D3Q7_AAodd_Poisson_Potential_BC_zPiS_Pddii,"",@"SHT_CUDA_INFO"
	.sectionflags	@""
	.align	4


	//----- nvinfo : EIATTR_CUDA_API_VERSION
	.align		4
        /*0000*/ 	.byte	0x04, 0x37
        /*0002*/ 	.short	(.L_647 - .L_646)
.L_646:
        /*0004*/ 	.word	0x00000082


	//----- nvinfo : EIATTR_KPARAM_INFO
	.align		4
.L_647:
        /*0008*/ 	.byte	0x04, 0x17
        /*000a*/ 	.short	(.L_649 - .L_648)
.L_648:
        /*000c*/ 	.word	0x00000000
        /*0010*/ 	.short	0x0005
        /*0012*/ 	.short	0x0024
        /*0014*/ 	.byte	0x00, 0xf0, 0x11, 0x00


	//----- nvinfo : EIATTR_KPARAM_INFO
	.align		4
.L_649:
        /*0018*/ 	.byte	0x04, 0x17
        /*001a*/ 	.short	(.L_651 - .L_650)
.L_650:
        /*001c*/ 	.word	0x00000000
        /*0020*/ 	.short	0x0004
        /*0022*/ 	.short	0x0020
        /*0024*/ 	.byte	0x00, 0xf0, 0x11, 0x00


	//----- nvinfo : EIATTR_KPARAM_INFO
	.align		4
.L_651:
        /*0028*/ 	.byte	0x04, 0x17
        /*002a*/ 	.short	(.L_653 - .L_652)
.L_652:
        /*002c*/ 	.word	0x00000000
        /*0030*/ 	.short	0x0003
        /*0032*/ 	.short	0x0018
        /*0034*/ 	.byte	0x00, 0xf0, 0x21, 0x00


	//----- nvinfo : EIATTR_KPARAM_INFO
	.align		4
.L_653:
        /*0038*/ 	.byte	0x04, 0x17
        /*003a*/ 	.short	(.L_655 - .L_654)
.L_654:
        /*003c*/ 	.word	0x00000000
        /*0040*/ 	.short	0x0002
        /*0042*/ 	.short	0x0010
        /*0044*/ 	.byte	0x00, 0xf5, 0x21, 0x00


	//----- nvinfo : EIATTR_KPARAM_INFO
	.align		4
.L_655:
        /*0048*/ 	.byte	0x04, 0x17
        /*004a*/ 	.short	(.L_657 - .L_656)
.L_656:
        /*004c*/ 	.word	0x00000000
        /*0050*/ 	.short	0x0001
        /*0052*/ 	.short	0x0008
        /*0054*/ 	.byte	0x00, 0xf5, 0x21, 0x00


	//----- nvinfo : EIATTR_KPARAM_INFO
	.align		4
.L_657:
        /*0058*/ 	.byte	0x04, 0x17
        /*005a*/ 	.short	(.L_659 - .L_658)
.L_658:
        /*005c*/ 	.word	0x00000000
        /*0060*/ 	.short	0x0000
        /*0062*/ 	.short	0x0000
        /*0064*/ 	.byte	0x00, 0xf5, 0x21, 0x00


	//----- nvinfo : EIATTR_SPARSE_MMA_MASK
	.align		4
.L_659:
        /*0068*/ 	.byte	0x03, 0x50
        /*006a*/ 	.short	0x0000


	//----- nvinfo : EIATTR_MAXREG_COUNT
	.align		4
        /*006c*/ 	.byte	0x03, 0x1b
        /*006e*/ 	.short	0x00ff


	//----- nvinfo : EIATTR_MERCURY_ISA_VERSION
	.align		4
        /*0070*/ 	.byte	0x03, 0x5f
        /*0072*/ 	.short	0x0101


	//----- nvinfo : EIATTR_VRC_CTA_INIT_COUNT
	.align		4
        /*0074*/ 	.byte	0x02, 0x4a
	.zero		1
	.zero		1


	//----- nvinfo : EIATTR_EXIT_INSTR_OFFSETS
	.align		4
        /*0078*/ 	.byte	0x04, 0x1c
        /*007a*/ 	.short	(.L_661 - .L_660)


	//   ....[0]....
.L_660:
        /*007c*/ 	.word	0x00000070


	//   ....[1]....
        /*0080*/ 	.word	0x00000330


	//----- nvinfo : EIATTR_CBANK_PARAM_SIZE
	.align		4
.L_661:
        /*0084*/ 	.byte	0x03, 0x19
        /*0086*/ 	.short	0x0028


	//----- nvinfo : EIATTR_PARAM_CBANK
	.align		4
        /*0088*/ 	.byte	0x04, 0x0a
        /*008a*/ 	.short	(.L_663 - .L_662)
	.align		4
.L_662:
        /*008c*/ 	.word	index@(.nv.constant0._Z44dvc_ScaLBL_D3Q7_AAodd_Poisson_Potential_BC_zPiS_Pddii)
        /*0090*/ 	.short	0x0380
        /*0092*/ 	.short	0x0028


	//----- nvinfo : EIATTR_SW_WAR
	.align		4
.L_663:
        /*0094*/ 	.byte	0x04, 0x36
        /*0096*/ 	.short	(.L_665 - .L_664)
.L_664:
        /*0098*/ 	.word	0x00000008
.L_665:


//--------------------- .nv.info._Z45dvc_ScaLBL_D3Q7_AAeven_Poisson_Potential_BC_ZPiPddii --------------------------
	.section	.nv.info._Z45dvc_ScaLBL_D3Q7_AAeven_Poisson_Potential_BC_ZPiPddii,"",@"SHT_CUDA_INFO"
	.sectionflags	@""
	.align	4


	//----- nvinfo : EIATTR_CUDA_API_VERSION
	.align		4
        /*0000*/ 	.byte	0x04, 0x37
        /*0002*/ 	.short	(.L_667 - .L_666)
.L_666:
        /*0004*/ 	.word	0x00000082


	//----- nvinfo : EIATTR_KPARAM_INFO
	.align		4
.L_667:
        /*0008*/ 	.byte	0x04, 0x17
        /*000a*/ 	.short	(.L_669 - .L_668)
.L_668:
        /*000c*/ 	.word	0x00000000
        /*0010*/ 	.short	0x0004
        /*0012*/ 	.short	0x001c
        /*0014*/ 	.byte	0x00, 0xf0, 0x11, 0x00


	//----- nvinfo : EIATTR_KPARAM_INFO
	.align		4
.L_669:
        /*0018*/ 	.byte	0x04, 0x17
        /*001a*/ 	.short	(.L_671 - .L_670)
.L_670:
        /*001c*/ 	.word	0x00000000
        /*0020*/ 	.short	0x0003
        /*0022*/ 	.short	0x0018
        /*0024*/ 	.byte	0x00, 0xf0, 0x11, 0x00


	//----- nvinfo : EIATTR_KPARAM_INFO
	.align		4
.L_671:
        /*0028*/ 	.byte	0x04, 0x17
        /*002a*/ 	.short	(.L_673 - .L_672)
.L_672:
        /*002c*/ 	.word	0x00000000
        /*0030*/ 	.short	0x0002
        /*0032*/ 	.short	0x0010
        /*0034*/ 	.byte	0x00, 0xf0, 0x21, 0x00


	//----- nvinfo : EIATTR_KPARAM_INFO
	.align		4
.L_673:
        /*0038*/ 	.byte	0x04, 0x17
        /*003a*/ 	.short	(.L_675 - .L_674)
.L_674:
        /*003c*/ 	.word	0x00000000
        /*0040*/ 	.short	0x0001
        /*0042*/ 	.short	0x0008
        /*0044*/ 	.byte	0x00, 0xf5, 0x21, 0x00


	//----- nvinfo : EIATTR_KPARAM_INFO
	.align		4
.L_675:
        /*0048*/ 	.byte	0x04, 0x17
        /*004a*/ 	.short	(.L_677 - .L_676)
.L_676:
        /*004c*/ 	.word	0x00000000
        /*0050*/ 	.short	0x0000
        /*0052*/ 	.short	0x0000
        /*0054*/ 	.byte	0x00, 0xf5, 0x21, 0x00


	//----- nvinfo : EIATTR_SPARSE_MMA_MASK
	.align		4
.L_677:
        /*0058*/ 	.byte	0x03, 0x50
        /*005a*/ 	.short	0x0000


	//----- nvinfo : EIATTR_MAXREG_COUNT
	.align		4
        /*005c*/ 	.byte	0x03, 0x1b
        /*005e*/ 	.short	0x00ff


	//----- nvinfo : EIATTR_MERCURY_ISA_VERSION
	.align		4
        /*0060*/ 	.byte	0x03, 0x5f
        /*0062*/ 	.short	0x0101


	//----- nvinfo : EIATTR_VRC_CTA_INIT_COUNT
	.align		4
        /*0064*/ 	.byte	0x02, 0x4a
	.zero		1
	.zero		1


	//----- nvinfo : EIATTR_EXIT_INSTR_OFFSETS
	.align		4
        /*0068*/ 	.byte	0x04, 0x1c
        /*006a*/ 	.short	(.L_679 - .L_678)


	//   ....[0]....
.L_678:
        /*006c*/ 	.word	0x00000070


	//   ....[1]....
        /*0070*/ 	.word	0x00000290


	//----- nvinfo : EIATTR_CBANK_PARAM_SIZE
	.align		4
.L_679:
        /*0074*/ 	.byte	0x03, 0x19
        /*0076*/ 	.short	0x0020


	//----- nvinfo : EIATTR_PARAM_CBANK
	.align		4
        /*0078*/ 	.byte	0x04, 0x0a
        /*007a*/ 	.short	(.L_681 - .L_680)
	.align		4
.L_680:
        /*007c*/ 	.word	index@(.nv.constant0._Z45dvc_ScaLBL_D3Q7_AAeven_Poisson_Potential_BC_ZPiPddii)
        /*0080*/ 	.short	0x0380
        /*0082*/ 	.short	0x0020


	//----- nvinfo : EIATTR_SW_WAR
	.align		4
.L_681:
        /*0084*/ 	.byte	0x04, 0x36
        /*0086*/ 	.short	(.L_683 - .L_682)
.L_682:
        /*0088*/ 	.word	0x00000008
.L_683:


//--------------------- .nv.info._Z45dvc_ScaLBL_D3Q7_AAeven_Poisson_Potential_BC_zPiPddii --------------------------
	.section	.nv.info._Z45dvc_ScaLBL_D3Q7_AAeven_Poisson_Potential_BC_zPiPddii,"",@"SHT_CUDA_INFO"
	.sectionflags	@""
	.align	4


	//----- nvinfo : EIATTR_CUDA_API_VERSION
	.align		4
        /*0000*/ 	.byte	0x04, 0x37
        /*0002*/ 	.short	(.L_685 - .L_684)
.L_684:
        /*0004*/ 	.word	0x00000082


	//----- nvinfo : EIATTR_KPARAM_INFO
	.align		4
.L_685:
        /*0008*/ 	.byte	0x04, 0x17
        /*000a*/ 	.short	(.L_687 - .L_686)
.L_686:
        /*000c*/ 	.word	0x00000000
        /*0010*/ 	.short	0x0004
        /*0012*/ 	.short	0x001c
        /*0014*/ 	.byte	0x00, 0xf0, 0x11, 0x00


	//----- nvinfo : EIATTR_KPARAM_INFO
	.align		4
.L_687:
        /*0018*/ 	.byte	0x04, 0x17
        /*001a*/ 	.short	(.L_689 - .L_688)
.L_688:
        /*001c*/ 	.word	0x00000000
        /*0020*/ 	.short	0x0003
        /*0022*/ 	.short	0x0018
        /*0024*/ 	.byte	0x00, 0xf0, 0x11, 0x00


	//----- nvinfo : EIATTR_KPARAM_INFO
	.align		4
.L_689:
        /*0028*/ 	.byte	0x04, 0x17
        /*002a*/ 	.short	(.L_691 - .L_690)
.L_690:
        /*002c*/ 	.word	0x00000000
        /*0030*/ 	.short	0x0002
        /*0032*/ 	.short	0x0010
        /*0034*/ 	.byte	0x00, 0xf0, 0x21, 0x00


	//----- nvinfo : EIATTR_KPARAM_INFO
	.align		4
.L_691:
        /*0038*/ 	.byte	0x04, 0x17
        /*003a*/ 	.short	(.L_693 - .L_692)
.L_692:
        /*003c*/ 	.word	0x00000000
        /*0040*/ 	.short	0x0001
        /*0042*/ 	.short	0x0008
        /*0044*/ 	.byte	0x00, 0xf5, 0x21, 0x00


	//----- nvinfo : EIATTR_KPARAM_INFO
	.align		4
.L_693:
        /*0048*/ 	.byte	0x04, 0x17
        /*004a*/ 	.short	(.L_695 - .L_694)
.L_694:
        /*004c*/ 	.word	0x00000000
        /*0050*/ 	.short	0x0000
        /*0052*/ 	.short	0x0000
        /*0054*/ 	.byte	0x00, 0xf5, 0x21, 0x00


	//----- nvinfo : EIATTR_SPARSE_MMA_MASK
	.align		4
.L_695:
        /*0058*/ 	.byte	0x03, 0x50
        /*005a*/ 	.short	0x0000


	//----- nvinfo : EIATTR_MAXREG_COUNT
	.align		4
        /*005c*/ 	.byte	0x03, 0x1b
        /*005e*/ 	.short	0x00ff


	//----- nvinfo : EIATTR_MERCURY_ISA_VERSION
	.align		4
        /*0060*/ 	.byte	0x03, 0x5f
        /*0062*/ 	.short	0x0101


	//----- nvinfo : EIATTR_VRC_CTA_INIT_COUNT
	.align		4
        /*0064*/ 	.byte	0x02, 0x4a
	.zero		1
	.zero		1


	//----- nvinfo : EIATTR_EXIT_INSTR_OFFSETS
	.align		4
        /*0068*/ 	.byte	0x04, 0x1c
        /*006a*/ 	.short	(.L_697 - .L_696)


	//   ....[0]....
.L_696:
        /*006c*/ 	.word	0x00000070


	//   ....[1]....
        /*0070*/ 	.word	0x00000260


	//----- nvinfo : EIATTR_CBANK_PARAM_SIZE
	.align		4
.L_697:
        /*0074*/ 	.byte	0x03, 0x19
        /*0076*/ 	.short	0x0020


	//----- nvinfo : EIATTR_PARAM_CBANK
	.align		4
        /*0078*/ 	.byte	0x04, 0x0a
        /*007a*/ 	.short	(.L_699 - .L_698)
	.align		4
.L_698:
        /*007c*/ 	.word	index@(.nv.constant0._Z45dvc_ScaLBL_D3Q7_AAeven_Poisson_Potential_BC_zPiPddii)
        /*0080*/ 	.short	0x0380
        /*0082*/ 	.short	0x0020


	//----- nvinfo : EIATTR_SW_WAR
	.align		4
.L_699:
        /*0084*/ 	.byte	0x04, 0x36
        /*0086*/ 	.short	(.L_701 - .L_700)
.L_700:
        /*0088*/ 	.word	0x00000008
.L_701:


//--------------------- .nv.info._Z41dvc_ScaLBL_Solid_SlippingVelocityBC_D3Q19PdS_S_S_ddddddPiS0_S0_S_PfS1_S1_ii --------------------------
	.section	.nv.info._Z41dvc_ScaLBL_Solid_SlippingVelocityBC_D3Q19PdS_S_S_ddddddPiS0_S0_S_PfS1_S1_ii,"",@"SHT_CUDA_INFO"
	.sectionflags	@""
	.align	4


	//----- nvinfo : EIATTR_CUDA_API_VERSION
	.align		4
        /*0000*/ 	.byte	0x04, 0x37
        /*0002*/ 	.short	(.L_703 - .L_702)
.L_702:
        /*0004*/ 	.word	0x00000082


	//----- nvinfo : EIATTR_KPARAM_INFO
	.align		4
.L_703:
        /*0008*/ 	.byte	0x04, 0x17
        /*000a*/ 	.short	(.L_705 - .L_704)
.L_704:
        /*000c*/ 	.word	0x00000000
        /*0010*/ 	.short	0x0012
        /*0012*/ 	.short	0x008c
        /*0014*/ 	.byte	0x00, 0xf0, 0x11, 0x00


	//----- nvinfo : EIATTR_KPARAM_INFO
	.align		4
.L_705:
        /*0018*/ 	.byte	0x04, 0x17
        /*001a*/ 	.short	(.L_707 - .L_706)
.L_706:
        /*001c*/ 	.word	0x00000000
        /*0020*/ 	.short	0x0011
        /*0022*/ 	.short	0x0088
        /*0024*/ 	.byte	0x00, 0xf0, 0x11, 0x00


	//----- nvinfo : EIATTR_KPARAM_INFO
	.align		4
.L_707:
        /*0028*/ 	.byte	0x04, 0x17
        /*002a*/ 	.short	(.L_709 - .L_708)
.L_708:
        /*002c*/ 	.word	0x00000000
        /*0030*/ 	.short	0x0010
        /*0032*/ 	.short	0x0080
        /*0034*/ 	.byte	0x00, 0xf5, 0x21, 0x00


	//----- nvinfo : EIATTR_KPARAM_INFO
	.align		4
.L_709:
        /*0038*/ 	.byte	0x04, 0x17
        /*003a*/ 	.short	(.L_711 - .L_710)
.L_710:
        /*003c*/ 	.word	0x00000000
        /*0040*/ 	.short	0x000f
        /*0042*/ 	.short	0x0078
        /*0044*/ 	.byte	0x00, 0xf5, 0x21, 0x00


	//----- nvinfo : EIATTR_KPARAM_INFO
	.align		4
.L_711:
        /*0048*/ 	.byte	0x04, 0x17
        /*004a*/ 	.short	(.L_713 - .L_712)
.L_712:
        /*004c*/ 	.word	0x00000000
        /*0050*/ 	.short	0x000e
        /*0052*/ 	.short	0x0070
        /*0054*/ 	.byte	0x00, 0xf5, 0x21, 0x00


	//----- nvinfo : EIATTR_KPARAM_INFO
	.align		4
.L_713:
        /*0058*/ 	.byte	0x04, 0x17
        /*005a*/ 	.short	(.L_715 - .L_714)
.L_714:
        /*005c*/ 	.word	0x00000000
        /*0060*/ 	.short	0x000d
        /*0062*/ 	.short	0x0068
        /*0064*/ 	.byte	0x00, 0xf5, 0x21, 0x00


	//----- nvinfo : EIATTR_KPARAM_INFO
	.align		4
.L_715:
        /*0068*/ 	.byte	0x04, 0x17
        /*006a*/ 	.short	(.L_717 - .L_716)
.L_716:
        /*006c*/ 	.word	0x00000000
        /*0070*/ 	.short	0x000c
        /*0072*/ 	.short	0x0060
        /*0074*/ 	.byte	0x00, 0xf5, 0x21, 0x00


	//----- nvinfo : EIATTR_KPARAM_INFO
	.align		4
.L_717:
        /*0078*/ 	.byte	0x04, 0x17
        /*007a*/ 	.short	(.L_719 - .L_718)
.L_718:
        /*007c*/ 	.word	0x00000000
        /*0080*/ 	.short	0x000b
        /*0082*/ 	.short	0x0058
        /*0084*/ 	.byte	0x00, 0xf5, 0x21, 0x00


	//----- nvinfo : EIATTR_KPARAM_INFO
	.align		4
.L_719:
        /*0088*/ 	.byte	0x04, 0x17
        /*008a*/ 	.short	(.L_721 - .L_720)
.L_720:
        /*008c*/ 	.word	0x00000000
        /*0090*/ 	.short	0x000a
        /*0092*/ 	.short	0x0050
        /*0094*/ 	.byte	0x00, 0xf5, 0x21, 0x00


	//----- nvinfo : EIATTR_KPARAM_INFO
	.align		4
.L_721:
        /*0098*/ 	.byte	0x04, 0x17
        /*009a*/ 	.short	(.L_723 - .L_722)
.L_722:
        /*009c*/ 	.word	0x00000000
        /*00a0*/ 	.short	0x0009
        /*00a2*/ 	.short	0x0048
        /*00a4*/ 	.byte	0x00, 0xf0, 0x21, 0x00


	//----- nvinfo : EIATTR_KPARAM_INFO
	.align		4
.L_723:
        /*00a8*/ 	.byte	0x04, 0x17
        /*00aa*/ 	.short	(.L_725 - .L_724)
.L_724:
        /*00ac*/ 	.word	0x00000000
        /*00b0*/ 	.short	0x0008
        /*00b2*/ 	.short	0x0040
        /*00b4*/ 	.byte	0x00, 0xf0, 0x21, 0x00


	//----- nvinfo : EIATTR_KPARAM_INFO
	.align		4
.L_725:
        /*00b8*/ 	.byte	0x04, 0x17
        /*00ba*/ 	.short	(.L_727 - .L_726)
.L_726:
        /*00bc*/ 	.word	0x00000000
        /*00c0*/ 	.short	0x0007
        /*00c2*/ 	.short	0x0038
        /*00c4*/ 	.byte	0x00, 0xf0, 0x21, 0x00


	//----- nvinfo : EIATTR_KPARAM_INFO
	.align		4
.L_727:
        /*00c8*/ 	.byte	0x04, 0x17
        /*00ca*/ 	.short	(.L_729 - .L_728)
.L_728:
        /*00cc*/ 	.word	0x00000000
        /*00d0*/ 	.short	0x0006
        /*00d2*/ 	.short	0x0030
        /*00d4*/ 	.byte	0x00, 0xf0, 0x21, 0x00


	//----- nvinfo : EIATTR_KPARAM_INFO
	.align		4
.L_729:
        /*00d8*/ 	.byte	0x04, 0x17
        /*00da*/ 	.short	(.L_731 - .L_730)
.L_730:
        /*00dc*/ 	.word	0x00000000
        /*00e0*/ 	.short	0x0005
        /*00e2*/ 	.short	0x0028
        /*00e4*/ 	.byte	0x00, 0xf0, 0x21, 0x00


	//----- nvinfo : EIATTR_KPARAM_INFO
	.align		4
.L_731:
        /*00e8*/ 	.byte	0x04, 0x17
        /*00ea*/ 	.short	(.L_733 - .L_732)
.L_732:
        /*00ec*/ 	.word	0x00000000
        /*00f0*/ 	.short	0x0004
        /*00f2*/ 	.short	0x0020
        /*00f4*/ 	.byte	0x00, 0xf0, 0x21, 0x00


	//----- nvinfo : EIATTR_KPARAM_INFO
	.align		4
.L_733:
        /*00f8*/ 	.byte	0x04, 0x17
        /*00fa*/ 	.short	(.L_735 - .L_734)
.L_734:
        /*00fc*/ 	.word	0x00000000
        /*0100*/ 	.short	0x0003
        /*0102*/ 	.short	0x0018
        /*0104*/ 	.byte	0x00, 0xf5, 0x21, 0x00


	//----- nvinfo : EIATTR_KPARAM_INFO
	.align		4
.L_735:
        /*0108*/ 	.byte	0x04, 0x17
        /*010a*/ 	.short	(.L_737 - .L_736)
.L_736:
        /*010c*/ 	.word	0x00000000
        /*0110*/ 	.short	0x0002
        /*0112*/ 	.short	0x0010
        /*0114*/ 	.byte	0x00, 0xf5, 0x21, 0x00


	//----- nvinfo : EIATTR_KPARAM_INFO
	.align		4
.L_737:
        /*0118*/ 	.byte	0x04, 0x17
        /*011a*/ 	.short	(.L_739 - .L_738)
.L_738:
        /*011c*/ 	.word	0x00000000
        /*0120*/ 	.short	0x0001
        /*0122*/ 	.short	0x0008
        /*0124*/ 	.byte	0x00, 0xf5, 0x21, 0x00


	//----- nvinfo : EIATTR_KPARAM_INFO
	.align		4
.L_739:
        /*0128*/ 	.byte	0x04, 0x17
        /*012a*/ 	.short	(.L_741 - .L_740)
.L_740:
        /*012c*/ 	.word	0x00000000
        /*0130*/ 	.short	0x0000
        /*0132*/ 	.short	0x0000
        /*0134*/ 	.byte	0x00, 0xf5, 0x21, 0x00


	//----- nvinfo : EIATTR_SPARSE_MMA_MASK
	.align		4
.L_741:
        /*0138*/ 	.byte	0x03, 0x50
        /*013a*/ 	.short	0x0000


	//----- nvinfo : EIATTR_MAXREG_COUNT
	.align		4
        /*013c*/ 	.byte	0x03, 0x1b
        /*013e*/ 	.short	0x00ff


	//----- nvinfo : EIATTR_MERCURY_ISA_VERSION
	.align		4
        /*0140*/ 	.byte	0x03, 0x5f
        /*0142*/ 	.short	0x0101


	//----- nvinfo : EIATTR_VRC_CTA_INIT_COUNT
	.align		4
        /*0144*/ 	.byte	0x02, 0x4a
	.zero		1
	.zero		1


	//----- nvinfo : EIATTR_EXIT_INSTR_OFFSETS
	.align		4
        /*0148*/ 	.byte	0x04, 0x1c
        /*014a*/ 	.short	(.L_743 - .L_742)


	//   ....[0]....
.L_742:
        /*014c*/ 	.word	0x00000070


	//   ....[1]....
        /*0150*/ 	.word	0x00001450


	//----- nvinfo : EIATTR_CRS_STACK_SIZE
	.align		4
.L_743:
        /*0154*/ 	.byte	0x04, 0x1e
        /*0156*/ 	.short	(.L_745 - .L_744)
.L_744:
        /*0158*/ 	.word	0x00000000


	//----- nvinfo : EIATTR_CBANK_PARAM_SIZE
	.align		4
.L_745:
        /*015c*/ 	.byte	0x03, 0x19
        /*015e*/ 	.short	0x0090


	//----- nvinfo : EIATTR_PARAM_CBANK
	.align		4
        /*0160*/ 	.byte	0x04, 0x0a
        /*0162*/ 	.short	(.L_747 - .L_746)
	.align		4
.L_746:
        /*0164*/ 	.word	index@(.nv.constant0._Z41dvc_ScaLBL_Solid_SlippingVelocityBC_D3Q19PdS_S_S_ddddddPiS0_S0_S_PfS1_S1_ii)
        /*0168*/ 	.short	0x0380
        /*016a*/ 	.short	0x0090


	//----- nvinfo : EIATTR_SW_WAR
	.align		4
.L_747:
        /*016c*/ 	.byte	0x04, 0x36
        /*016e*/ 	.short	(.L_749 - .L_748)
.L_748:
        /*0170*/ 	.word	0x00000008
.L_749:


//--------------------- .nv.info._Z41dvc_ScaLBL_Solid_DirichletAndNeumann_D3Q7PdS_PiS0_S0_i --------------------------
	.section	.nv.info._Z41dvc_ScaLBL_Solid_DirichletAndNeumann_D3Q7PdS_PiS0_S0_i,"",@"SHT_CUDA_INFO"
	.sectionflags	@""
	.align	4


	//----- nvinfo : EIATTR_CUDA_API_VERSION
	.align		4
        /*0000*/ 	.byte	0x04, 0x37
        /*0002*/ 	.short	(.L_751 - .L_750)
.L_750:
        /*0004*/ 	.word	0x00000082


	//----- nvinfo : EIATTR_KPARAM_INFO
	.align		4
.L_751:
        /*0008*/ 	.byte	0x04, 0x17
        /*000a*/ 	.short	(.L_753 - .L_752)
.L_752:
        /*000c*/ 	.word	0x00000000
        /*0010*/ 	.short	0x0005
        /*0012*/ 	.short	0x0028
        /*0014*/ 	.byte	0x00, 0xf0, 0x11, 0x00


	//----- nvinfo : EIATTR_KPARAM_INFO
	.align		4
.L_753:
        /*0018*/ 	.byte	0x04, 0x17
        /*001a*/ 	.short	(.L_755 - .L_754)
.L_754:
        /*001c*/ 	.word	0x00000000
        /*0020*/ 	.short	0x0004
        /*0022*/ 	.short	0x0020
        /*0024*/ 	.byte	0x00, 0xf5, 0x21, 0x00


	//----- nvinfo : EIATTR_KPARAM_INFO
	.align		4
.L_755:
        /*0028*/ 	.byte	0x04, 0x17
        /*002a*/ 	.short	(.L_757 - .L_756)
.L_756:
        /*002c*/ 	.word	0x00000000
        /*0030*/ 	.short	0x0003
        /*0032*/ 	.short	0x0018
        /*0034*/ 	.byte	0x00, 0xf5, 0x21, 0x00


	//----- nvinfo : EIATTR_KPARAM_INFO
	.align		4
.L_757:
        /*0038*/ 	.byte	0x04, 0x17
        /*003a*/ 	.short	(.L_759 - .L_758)
.L_758:
        /*003c*/ 	.word	0x00000000
        /*0040*/ 	.short	0x0002
        /*0042*/ 	.short	0x0010
        /*0044*/ 	.byte	0x00, 0xf5, 0x21, 0x00


	//----- nvinfo : EIATTR_KPARAM_INFO
	.align		4
.L_759:
        /*0048*/ 	.byte	0x04, 0x17
        /*004a*/ 	.short	(.L_761 - .L_760)
.L_760:
        /*004c*/ 	.word	0x00000000
        /*0050*/ 	.short	0x0001
        /*0052*/ 	.short	0x0008
        /*0054*/ 	.byte	0x00, 0xf5, 0x21, 0x00


	//----- nvinfo : EIATTR_KPARAM_INFO
	.align		4
.L_761:
        /*0058*/ 	.byte	0x04, 0x17
        /*005a*/ 	.short	(.L_763 - .L_762)
.L_762:
        /*005c*/ 	.word	0x00000000
        /*0060*/ 	.short	0x0000
        /*0062*/ 	.short	0x0000
        /*0064*/ 	.byte	0x00, 0xf5, 0x21, 0x00


	//----- nvinfo : EIATTR_SPARSE_MMA_MASK
	.align		4
.L_763:
        /*0068*/ 	.byte	0x03, 0x50
        /*006a*/ 	.short	0x0000


	//----- nvinfo : EIATTR_MAXREG_COUNT
	.align		4
        /*006c*/ 	.byte	0x03, 0x1b
        /*006e*/ 	.short	0x00ff


	//----- nvinfo : EIATTR_MERCURY_ISA_VERSION
	.align		4
        /*0070*/ 	.byte	0x03, 0x5f
        /*0072*/ 	.short	0x0101


	//----- nvinfo : EIATTR_VRC_CTA_INIT_COUNT
	.align		4
        /*0074*/ 	.byte	0x02, 0x4a
	.zero		1
	.zero		1


	//----- nvinfo : EIATTR_EXIT_INSTR_OFFSETS
	.align		4
        /*0078*/ 	.byte	0x04, 0x1c
        /*007a*/ 	.short	(.L_765 - .L_764)


	//   ....[0]....
.L_764:
        /*007c*/ 	.word	0x00000070


	//   ....[1]....
        /*0080*/ 	.word	0x000001b0


	//   ....[2]....
        /*0084*/ 	.word	0x000001e0


	//   ....[3]....
        /*0088*/ 	.word	0x00000210


	//----- nvinfo : EIATTR_CRS_STACK_SIZE
	.align		4
.L_765:
        /*008c*/ 	.byte	0x04, 0x1e
        /*008e*/ 	.short	(.L_767 - .L_766)
.L_766:
        /*0090*/ 	.word	0x00000000


	//----- nvinfo : EIATTR_CBANK_PARAM_SIZE
	.align		4
.L_767:
        /*0094*/ 	.byte	0x03, 0x19
        /*0096*/ 	.short	0x002c


	//----- nvinfo : EIATTR_PARAM_CBANK
	.align		4
        /*0098*/ 	.byte	0x04, 0x0a
        /*009a*/ 	.short	(.L_769 - .L_768)
	.align		4
.L_768:
        /*009c*/ 	.word	index@(.nv.constant0._Z41dvc_ScaLBL_Solid_DirichletAndNeumann_D3Q7PdS_PiS0_S0_i)
        /*00a0*/ 	.short	0x0380
        /*00a2*/ 	.short	0x002c


	//----- nvinfo : EIATTR_SW_WAR
	.align		4
.L_769:
        /*00a4*/ 	.byte	0x04, 0x36
        /*00a6*/ 	.short	(.L_771 - .L_770)
.L_770:
        /*00a8*/ 	.word	0x00000008
.L_771:


//--------------------- .nv.info._Z29dvc_ScaLBL_Solid_Neumann_D3Q7PdS_PiS0_i --------------------------
	.section	.nv.info._Z29dvc_ScaLBL_Solid_Neumann_D3Q7PdS_PiS0_i,"",@"SHT_CUDA_INFO"
	.sectionflags	@""
	.align	4


	//----- nvinfo : EIATTR_CUDA_API_VERSION
	.align		4
        /*0000*/ 	.byte	0x04, 0x37
        /*0002*/ 	.short	(.L_773 - .L_772)
.L_772:
        /*0004*/ 	.word	0x00000082


	//----- nvinfo : EIATTR_KPARAM_INFO
	.align		4
.L_773:
        /*0008*/ 	.byte	0x04, 0x17
        /*000a*/ 	.short	(.L_775 - .L_774)
.L_774:
        /*000c*/ 	.word	0x00000000
        /*0010*/ 	.short	0x0004
        /*0012*/ 	.short	0x0020
        /*0014*/ 	.byte	0x00, 0xf0, 0x11, 0x00


	//----- nvinfo : EIATTR_KPARAM_INFO
	.align		4
.L_775:
        /*0018*/ 	.byte	0x04, 0x17
        /*001a*/ 	.short	(.L_777 - .L_776)
.L_776:
        /*001c*/ 	.word	0x00000000
        /*0020*/ 	.short	0x0003
        /*0022*/ 	.short	0x0018
        /*0024*/ 	.byte	0x00, 0xf5, 0x21, 0x00


	//----- nvinfo : EIATTR_KPARAM_INFO
	.align		4
.L_777:
        /*0028*/ 	.byte	0x04, 0x17
        /*002a*/ 	.short	(.L_779 - .L_778)
.L_778:
        /*002c*/ 	.word	0x00000000
        /*0030*/ 	.short	0x0002
        /*0032*/ 	.short	0x0010
        /*0034*/ 	.byte	0x00, 0xf5, 0x21, 0x00


	//----- nvinfo : EIATTR_KPARAM_INFO
	.align		4
.L_779:
        /*0038*/ 	.byte	0x04, 0x17
        /*003a*/ 	.short	(.L_781 - .L_780)
.L_780:
        /*003c*/ 	.word	0x00000000
        /*0040*/ 	.short	0x0001
        /*0042*/ 	.short	0x0008
        /*0044*/ 	.byte	0x00, 0xf5, 0x21, 0x00


	//----- nvinfo : EIATTR_KPARAM_INFO
	.align		4
.L_781:
        /*0048*/ 	.byte	0x04, 0x17
        /*004a*/ 	.short	(.L_783 - .L_782)
.L_782:
        /*004c*/ 	.word	0x00000000
        /*0050*/ 	.short	0x0000
        /*0052*/ 	.short	0x0000
        /*0054*/ 	.byte	0x00, 0xf5, 0x21, 0x00


	//----- nvinfo : EIATTR_SPARSE_MMA_MASK
	.align		4
.L_783:
        /*0058*/ 	.byte	0x03, 0x50
        /*005a*/ 	.short	0x0000


	//----- nvinfo : EIATTR_MAXREG_COUNT
	.align		4
        /*005c*/ 	.byte	0x03, 0x1b
        /*005e*/ 	.short	0x00ff


	//----- nvinfo : EIATTR_MERCURY_ISA_VERSION
	.align		4
        /*0060*/ 	.byte	0x03, 0x5f
        /*0062*/ 	.short	0x0101


	//----- nvinfo : EIATTR_VRC_CTA_INIT_COUNT
	.align		4
        /*0064*/ 	.byte	0x02, 0x4a
	.zero		1
	.zero		1


	//----- nvinfo : EIATTR_EXIT_INSTR_OFFSETS
	.align		4
        /*0068*/ 	.byte	0x04, 0x1c
        /*006a*/ 	.short	(.L_785 - .L_784)


	//   ....[0]....
.L_784:
        /*006c*/ 	.word	0x00000070


	//   ....[1]....
        /*0070*/ 	.word	0x00000170


	//----- nvinfo : EIATTR_CBANK_PARAM_SIZE
	.align		4
.L_785:
        /*0074*/ 	.byte	0x03, 0x19
        /*0076*/ 	.short	0x0024


	//----- nvinfo : EIATTR_PARAM_CBANK
	.align		4
        /*0078*/ 	.byte	0x04, 0x0a
        /*007a*/ 	.short	(.L_787 - .L_786)
	.align		4
.L_786:
        /*007c*/ 	.word	index@(.nv.constant0._Z29dvc_ScaLBL_Solid_Neumann_D3Q7PdS_PiS0_i)
        /*0080*/ 	.short	0x0380
        /*0082*/ 	.short	0x0024


	//----- nvinfo : EIATTR_SW_WAR
	.align		4
.L_787:
        /*0084*/ 	.byte	0x04, 0x36
        /*0086*/ 	.short	(.L_789 - .L_788)
.L_788:
        /*0088*/ 	.word	0x00000008
.L_789:


//--------------------- .nv.info._Z31dvc_ScaLBL_Solid_Dirichlet_D3Q7PdS_PiS0_i --------------------------
	.section	.nv.info._Z31dvc_ScaLBL_Solid_Dirichlet_D3Q7PdS_PiS0_i,"",@"SHT_CUDA_INFO"
	.sectionflags	@""
	.align	4


	//----- nvinfo : EIATTR_CUDA_API_VERSION
	.align		4
        /*0000*/ 	.byte	0x04, 0x37
        /*0002*/ 	.short	(.L_791 - .L_790)
.L_790:
        /*0004*/ 	.word	0x00000082


	//----- nvinfo : EIATTR_KPARAM_INFO
	.align		4
.L_791:
        /*0008*/ 	.byte	0x04, 0x17
        /*000a*/ 	.short	(.L_793 - .L_792)
.L_792:
        /*000c*/ 	.word	0x00000000
        /*0010*/ 	.short	0x0004
        /*0012*/ 	.short	0x0020
        /*0014*/ 	.byte	0x00, 0xf0, 0x11, 0x00


	//----- nvinfo : EIATTR_KPARAM_INFO
	.align		4
.L_793:
        /*0018*/ 	.byte	0x04, 0x17
        /*001a*/ 	.short	(.L_795 - .L_794)
.L_794:
        /*001c*/ 	.word	0x00000000
        /*0020*/ 	.short	0x0003
        /*0022*/ 	.short	0x0018
        /*0024*/ 	.byte	0x00, 0xf5, 0x21, 0x00


	//----- nvinfo : EIATTR_KPARAM_INFO
	.align		4
.L_795:
        /*0028*/ 	.byte	0x04, 0x17
        /*002a*/ 	.short	(.L_797 - .L_796)
.L_796:
        /*002c*/ 	.word	0x00000000
        /*0030*/ 	.short	0x0002
        /*0032*/ 	.short	0x0010
        /*0034*/ 	.byte	0x00, 0xf5, 0x21, 0x00


	//----- nvinfo : EIATTR_KPARAM_INFO
	.align		4
.L_797:
        /*0038*/ 	.byte	0x04, 0x17
        /*003a*/ 	.short	(.L_799 - .L_798)
.L_798:
        /*003c*/ 	.word	0x00000000
        /*0040*/ 	.short	0x0001
        /*0042*/ 	.short	0x0008
        /*0044*/ 	.byte	0x00, 0xf5, 0x21, 0x00


	//----- nvinfo : EIATTR_KPARAM_INFO
	.align		4
.L_799:
        /*0048*/ 	.byte	0x04, 0x17
        /*004a*/ 	.short	(.L_801 - .L_800)
.L_800:
        /*004c*/ 	.word	0x00000000
        /*0050*/ 	.short	0x0000
        /*0052*/ 	.short	0x0000
        /*0054*/ 	.byte	0x00, 0xf5, 0x21, 0x00


	//----- nvinfo : EIATTR_SPARSE_MMA_MASK
	.align		4
.L_801:
        /*0058*/ 	.byte	0x03, 0x50
        /*005a*/ 	.short	0x0000


	//----- nvinfo : EIATTR_MAXREG_COUNT
	.align		4
        /*005c*/ 	.byte	0x03, 0x1b
        /*005e*/ 	.short	0x00ff


	//----- nvinfo : EIATTR_MERCURY_ISA_VERSION
	.align		4
        /*0060*/ 	.byte	0x03, 0x5f
        /*0062*/ 	.short	0x0101


	//----- nvinfo : EIATTR_VRC_CTA_INIT_COUNT
	.align		4
        /*0064*/ 	.byte	0x02, 0x4a
	.zero		1
	.zero		1


	//----- nvinfo : EIATTR_EXIT_INSTR_OFFSETS
	.align		4
        /*0068*/ 	.byte	0x04, 0x1c
        /*006a*/ 	.short	(.L_803 - .L_802)


	//   ....[0]....
.L_802:
        /*006c*/ 	.word	0x00000070


	//   ....[1]....
        /*0070*/ 	.word	0x00000170


	//----- nvinfo : EIATTR_CBANK_PARAM_SIZE
	.align		4
.L_803:
        /*0074*/ 	.byte	0x03, 0x19
        /*0076*/ 	.short	0x0024


	//----- nvinfo : EIATTR_PARAM_CBANK
	.align		4
        /*0078*/ 	.byte	0x04, 0x0a
        /*007a*/ 	.short	(.L_805 - .L_804)
	.align		4
.L_804:
        /*007c*/ 	.word	index@(.nv.constant0._Z31dvc_ScaLBL_Solid_Dirichlet_D3Q7PdS_PiS0_i)
        /*0080*/ 	.short	0x0380
        /*0082*/ 	.short	0x0024


	//----- nvinfo : EIATTR_SW_WAR
	.align		4
.L_805:
        /*0084*/ 	.byte	0x04, 0x36
        /*0086*/ 	.short	(.L_807 - .L_806)
.L_806:
        /*0088*/ 	.word	0x00000008
.L_807:


//--------------------- .nv.callgraph             --------------------------
	.section	.nv.callgraph,"",@"SHT_CUDA_CALLGRAPH"
	.align	4
	.sectionentsize	8
	.align		4
        /*0000*/ 	.word	0x00000000
	.align		4
        /*0004*/ 	.word	0xffffffff
	.align		4
        /*0008*/ 	.word	0x00000000
	.align		4
        /*000c*/ 	.word	0xfffffffe
	.align		4
        /*0010*/ 	.word	0x00000000
	.align		4
        /*0014*/ 	.word	0xfffffffd
	.align		4
        /*0018*/ 	.word	0x00000000
	.align		4
        /*001c*/ 	.word	0xfffffffc


//--------------------- .text._Z48dvc_ScaLBL_D3Q7_AAodd_Ion_Flux_DiffAdvcElec_BC_ZPiS_PdddS0_S0_dddii --------------------------
	.section	.text._Z48dvc_ScaLBL_D3Q7_AAodd_Ion_Flux_DiffAdvcElec_BC_ZPiS_PdddS0_S0_dddii,"ax",@progbits
	.align	128
        .global         _Z48dvc_ScaLBL_D3Q7_AAodd_Ion_Flux_DiffAdvcElec_BC_ZPiS_PdddS0_S0_dddii
        .type           _Z48dvc_ScaLBL_D3Q7_AAodd_Ion_Flux_DiffAdvcElec_BC_ZPiS_PdddS0_S0_dddii,@function
        .size           _Z48dvc_ScaLBL_D3Q7_AAodd_Ion_Flux_DiffAdvcElec_BC_ZPiS_PdddS0_S0_dddii,(.L_x_183 - _Z48dvc_ScaLBL_D3Q7_AAodd_Ion_Flux_DiffAdvcElec_BC_ZPiS_PdddS0_S0_dddii)
        .other          _Z48dvc_ScaLBL_D3Q7_AAodd_Ion_Flux_DiffAdvcElec_BC_ZPiS_PdddS0_S0_dddii,@"STO_CUDA_ENTRY STV_DEFAULT"
_Z48dvc_ScaLBL_D3Q7_AAodd_Ion_Flux_DiffAdvcElec_BC_ZPiS_PdddS0_S0_dddii:
.text._Z48dvc_ScaLBL_D3Q7_AAodd_Ion_Flux_DiffAdvcElec_BC_ZPiS_PdddS0_S0_dddii:
[----:B------:R-:W-:Y:S01]  /*0000*/  LDC R1, c[0x0][0x37c] ;  /* 0x0000df00ff017b82 */ /* 0x000fe20000000800 */
[----:B------:R-:W0:Y:S07]  /*0010*/  S2R R0, SR_TID.X ;  /* 0x0000000000007919 */ /* 0x000e2e0000002100 */
[----:B------:R-:W0:Y:S01]  /*0020*/  S2UR UR4, SR_CTAID.X ;  /* 0x00000000000479c3 */ /* 0x000e220000002500 */
[----:B------:R-:W1:Y:S07]  /*0030*/  LDCU UR5, c[0x0][0x3d0] ;  /* 0x00007a00ff0577ac */ /* 0x000e6e0008000800 */
[----:B------:R-:W0:Y:S02]  /*0040*/  LDC R5, c[0x0][0x360] ;  /* 0x0000d800ff057b82 */ /* 0x000e240000000800 */
[----:B0-----:R-:W-:-:S05]  /*0050*/  IMAD R5, R5, UR4, R0 ;  /* 0x0000000405057c24 */ /* 0x001fca000f8e0200 */
[----:B-1----:R-:W-:-:S13]  /*0060*/  ISETP.GE.AND P0, PT, R5, UR5, PT ;  /* 0x0000000505007c0c */ /* 0x002fda000bf06270 */
[----:B------:R-:W-:Y:S05]  /*0070*/  @P0 EXIT ;  /* 0x000000000000094d */ /* 0x000fea0003800000 */
[----:B------:R-:W0:Y:S01]  /*0080*/  LDC.64 R2, c[0x0][0x388] ;  /* 0x0000e200ff027b82 */ /* 0x000e220000000a00 */
[----:B------:R-:W1:Y:S01]  /*0090*/  LDCU.64 UR4, c[0x0][0x358] ;  /* 0x00006b00ff0477ac */ /* 0x000e620008000a00 */
[----:B------:R-:W2:Y:S06]  /*00a0*/  LDCU UR6, c[0x0][0x3cc] ;  /* 0x00007980ff0677ac */ /* 0x000eac0008000800 */
[----:B------:R-:W3:Y:S08]  /*00b0*/  LDC.64 R6, c[0x0][0x380] ;  /* 0x0000e000ff067b82 */ /* 0x000ef00000000a00 */
[----:B------:R-:W4:Y:S01]  /*00c0*/  LDC R17, c[0x0][0x3d4] ;  /* 0x0000f500ff117b82 */ /* 0x000f220000000800 */
[----:B0-----:R-:W-:-:S07]  /*00d0*/  IMAD.WIDE R2, R5, 0x4, R2 ;  /* 0x0000000405027825 */ /* 0x001fce00078e0202 */
[----:B------:R-:W0:Y:S01]  /*00e0*/  LDC.64 R24, c[0x0][0x390] ;  /* 0x0000e400ff187b82 */ /* 0x000e220000000a00 */
[----:B-1----:R-:W3:Y:S01]  /*00f0*/  LDG.E R27, desc[UR4][R2.64] ;  /* 0x00000004021b7981 */ /* 0x002ee2000c1e1900 */
[----:B----4-:R-:W-:Y:S01]  /*0100*/  IMAD.SHL.U32 R9, R17, 0x2, RZ ;  /* 0x0000000211097824 */ /* 0x010fe200078e00ff */
[----:B--2---:R-:W1:Y:S01]  /*0110*/  MUFU.RCP64H R23, UR6 ;  /* 0x0000000600177d08 */ /* 0x004e620008001800 */
[----:B---3--:R-:W-:-:S05]  /*0120*/  IMAD.WIDE R4, R27, 0x4, R6 ;  /* 0x000000041b047825 */ /* 0x008fca00078e0206 */
[----:B------:R2:W3:Y:S01]  /*0130*/  LDG.E R19, desc[UR4][R4.64] ;  /* 0x0000000404137981 */ /* 0x0004e2000c1e1900 */
[----:B------:R-:W-:-:S06]  /*0140*/  IMAD.WIDE R10, R17, 0x4, R4 ;  /* 0x00000004110a7825 */ /* 0x000fcc00078e0204 */
[----:B------:R-:W4:Y:S01]  /*0150*/  LDG.E R11, desc[UR4][R10.64] ;  /* 0x000000040a0b7981 */ /* 0x000f22000c1e1900 */
[----:B------:R-:W-:Y:S02]  /*0160*/  IMAD.WIDE R8, R9, 0x4, R4 ;  /* 0x0000000409087825 */ /* 0x000fe400078e0204 */
[----:B--2---:R-:W2:Y:S03]  /*0170*/  LDC.64 R4, c[0x0][0x3b8] ;  /* 0x0000ee00ff047b82 */ /* 0x004ea60000000a00 */
[----:B------:R1:W4:Y:S01]  /*0180*/  LDG.E R13, desc[UR4][R8.64] ;  /* 0x00000004080d7981 */ /* 0x000322000c1e1900 */
[----:B------:R-:W-:-:S04]  /*0190*/  IMAD.WIDE R14, R17, 0x4, R8 ;  /* 0x00000004110e7825 */ /* 0x000fc800078e0208 */
[----:B------:R-:W-:Y:S02]  /*01a0*/  IMAD R3, R17, 0x4, R27 ;  /* 0x0000000411037824 */ /* 0x000fe400078e021b */
[----:B------:R-:W4:Y:S02]  /*01b0*/  LDG.E R15, desc[UR4][R14.64] ;  /* 0x000000040e0f7981 */ /* 0x000f24000c1e1900 */
[----:B------:R-:W-:Y:S01]  /*01c0*/  IMAD.WIDE R6, R3, 0x4, R6 ;  /* 0x0000000403067825 */ /* 0x000fe200078e0206 */
[----:B-1----:R-:W2:Y:S04]  /*01d0*/  LDC.64 R8, c[0x0][0x3c0] ;  /* 0x0000f000ff087b82 */ /* 0x002ea80000000a00 */
[----:B------:R-:W4:Y:S01]  /*01e0*/  LDG.E R29, desc[UR4][R6.64] ;  /* 0x00000004061d7981 */ /* 0x000f22000c1e1900 */
[----:B------:R-:W-:-:S02]  /*01f0*/  IMAD.MOV.U32 R22, RZ, RZ, 0x1 ;  /* 0x00000001ff167424 */ /* 0x000fc400078e00ff */
[----:B0-----:R-:W-:Y:S01]  /*0200*/  IMAD.WIDE R16, R27, 0x8, R24 ;  /* 0x000000081b107825 */ /* 0x001fe200078e0218 */
[----:B------:R-:W0:Y:S05]  /*0210*/  LDC.64 R2, c[0x0][0x3c8] ;  /* 0x0000f200ff027b82 */ /* 0x000e2a0000000a00 */
[----:B------:R-:W4:Y:S01]  /*0220*/  LDG.E.64 R16, desc[UR4][R16.64] ;  /* 0x0000000410107981 */ /* 0x000f22000c1e1b00 */
[----:B0-----:R-:W-:-:S08]  /*0230*/  DFMA R20, R22, -R2, 1 ;  /* 0x3ff000001614742b */ /* 0x001fd00000000802 */
[----:B------:R-:W-:-:S08]  /*0240*/  DFMA R20, R20, R20, R20 ;  /* 0x000000141414722b */ /* 0x000fd00000000014 */
[----:B------:R-:W-:Y:S02]  /*0250*/  DFMA R22, R22, R20, R22 ;  /* 0x000000141616722b */ /* 0x000fe40000000016 */
[----:B--2---:R-:W-:Y:S01]  /*0260*/  DMUL R4, R4, R8 ;  /* 0x0000000804047228 */ /* 0x004fe20000000000 */
[----:B---3--:R-:W-:-:S06]  /*0270*/  IMAD.WIDE R18, R19, 0x8, R24 ;  /* 0x0000000813127825 */ /* 0x008fcc00078e0218 */
[----:B------:R-:W2:Y:S01]  /*0280*/  LDG.E.64 R18, desc[UR4][R18.64] ;  /* 0x0000000412127981 */ /* 0x000ea2000c1e1b00 */
[----:B----4-:R-:W-:Y:S01]  /*0290*/  IMAD.WIDE R20, R11, 0x8, R24 ;  /* 0x000000080b147825 */ /* 0x010fe200078e0218 */
[----:B------:R-:W-:-:S03]  /*02a0*/  DFMA R10, R22, -R2, 1 ;  /* 0x3ff00000160a742b */ /* 0x000fc60000000802 */
[--C-:B------:R-:W-:Y:S02]  /*02b0*/  IMAD.WIDE R8, R13, 0x8, R24.reuse ;  /* 0x000000080d087825 */ /* 0x100fe400078e0218 */
[----:B------:R-:W3:Y:S01]  /*02c0*/  LDG.E.64 R20, desc[UR4][R20.64] ;  /* 0x0000000414147981 */ /* 0x000ee2000c1e1b00 */
[----:B------:R-:W0:Y:S02]  /*02d0*/  LDC.64 R12, c[0x0][0x3b0] ;  /* 0x0000ec00ff0c7b82 */ /* 0x000e240000000a00 */
[----:B------:R-:W-:Y:S01]  /*02e0*/  DFMA R22, R22, R10, R22 ;  /* 0x0000000a1616722b */ /* 0x000fe20000000016 */
[----:B------:R-:W4:Y:S05]  /*02f0*/  LDG.E.64 R8, desc[UR4][R8.64] ;  /* 0x0000000408087981 */ /* 0x000f2a000c1e1b00 */
[----:B------:R-:W1:Y:S01]  /*0300*/  LDC.64 R10, c[0x0][0x3a8] ;  /* 0x0000ea00ff0a7b82 */ /* 0x000e620000000a00 */
[----:B------:R-:W-:-:S04]  /*0310*/  IMAD.WIDE R14, R15, 0x8, R24 ;  /* 0x000000080f0e7825 */ /* 0x000fc800078e0218 */
[----:B------:R-:W-:Y:S02]  /*0320*/  IMAD.WIDE R24, R29, 0x8, R24 ;  /* 0x000000081d187825 */ /* 0x000fe400078e0218 */
[----:B------:R-:W4:Y:S04]  /*0330*/  LDG.E.64 R14, desc[UR4][R14.64] ;  /* 0x000000040e0e7981 */ /* 0x000f28000c1e1b00 */
[----:B------:R-:W4:Y:S01]  /*0340*/  LDG.E.64 R24, desc[UR4][R24.64] ;  /* 0x0000000418187981 */ /* 0x000f22000c1e1b00 */
[----:B-1----:R-:W-:-:S04]  /*0350*/  IMAD.WIDE R28, R27, 0x8, R10 ;  /* 0x000000081b1c7825 */ /* 0x002fc800078e020a */
[----:B0-----:R-:W-:Y:S02]  /*0360*/  IMAD.WIDE R10, R27, 0x8, R12 ;  /* 0x000000081b0a7825 */ /* 0x001fe400078e020c */
[----:B------:R0:W5:Y:S04]  /*0370*/  LDG.E.64 R12, desc[UR4][R28.64] ;  /* 0x000000041c0c7981 */ /* 0x000168000c1e1b00 */
[----:B------:R-:W5:Y:S01]  /*0380*/  LDG.E.64 R10, desc[UR4][R10.64] ;  /* 0x000000040a0a7981 */ /* 0x000f62000c1e1b00 */
[----:B------:R-:W-:Y:S01]  /*0390*/  FSETP.GEU.AND P1, PT, |R5|, 6.5827683646048100446e-37, PT ;  /* 0x036000000500780b */ /* 0x000fe20003f2e200 */
[----:B--2---:R-:W-:Y:S02]  /*03a0*/  DADD R16, R16, R18 ;  /* 0x0000000010107229 */ /* 0x004fe40000000012 */
[----:B------:R-:W-:-:S08]  /*03b0*/  DMUL R18, R4, R22 ;  /* 0x0000001604127228 */ /* 0x000fd00000000000 */
[----:B------:R-:W-:Y:S02]  /*03c0*/  DFMA R2, R18, -R2, R4 ;  /* 0x800000021202722b */ /* 0x000fe40000000004 */
[----:B---3--:R-:W-:-:S06]  /*03d0*/  DADD R16, R20, R16 ;  /* 0x0000000014107229 */ /* 0x008fcc0000000010 */
[----:B------:R-:W-:Y:S02]  /*03e0*/  DFMA R2, R22, R2, R18 ;  /* 0x000000021602722b */ /* 0x000fe40000000012 */
[----:B----4-:R-:W-:-:S08]  /*03f0*/  DADD R8, R8, R16 ;  /* 0x0000000008087229 */ /* 0x010fd00000000010 */
[----:B------:R-:W-:-:S05]  /*0400*/  FFMA R0, RZ, UR6, R3 ;  /* 0x00000006ff007c23 */ /* 0x000fca0008000003 */
[----:B------:R-:W-:Y:S01]  /*0410*/  FSETP.GT.AND P0, PT, |R0|, 1.469367938527859385e-39, PT ;  /* 0x001000000000780b */ /* 0x000fe20003f04200 */
[----:B------:R-:W-:-:S08]  /*0420*/  DADD R8, R14, R8 ;  /* 0x000000000e087229 */ /* 0x000fd00000000008 */
[----:B------:R-:W-:-:S04]  /*0430*/  DADD R8, R24, R8 ;  /* 0x0000000018087229 */ /* 0x000fc80000000008 */
[----:B0-----:R-:W-:Y:S07]  /*0440*/  @P0 BRA P1, `(.L_x_0) ;  /* 0x0000000000240947 */ /* 0x001fee0000800000 */
[----:B------:R-:W0:Y:S01]  /*0450*/  LDCU.64 UR6, c[0x0][0x3c8] ;  /* 0x00007900ff0677ac */ /* 0x000e220008000a00 */
[----:B------:R-:W-:Y:S01]  /*0460*/  MOV R15, R5 ;  /* 0x00000005000f7202 */ /* 0x000fe20000000f00 */
[----:B------:R-:W-:Y:S01]  /*0470*/  IMAD.MOV.U32 R14, RZ, RZ, R4 ;  /* 0x000000ffff0e7224 */ /* 0x000fe200078e0004 */
[----:B------:R-:W-:Y:S01]  /*0480*/  MOV R0, 0x4c0 ;  /* 0x000004c000007802 */ /* 0x000fe20000000f00 */
[----:B0-----:R-:W-:Y:S02]  /*0490*/  IMAD.U32 R16, RZ, RZ, UR6 ;  /* 0x00000006ff107e24 */ /* 0x001fe4000f8e00ff */
[----:B------:R-:W-:-:S07]  /*04a0*/  IMAD.U32 R5, RZ, RZ, UR7 ;  /* 0x00000007ff057e24 */ /* 0x000fce000f8e00ff */
[----:B-----5:R-:W-:Y:S05]  /*04b0*/  CALL.REL.NOINC `($__internal_0_$__cuda_sm20_div_rn_f64_full) ;  /* 0x0000000400607944 */ /* 0x020fea0003c00000 */
[----:B------:R-:W-:Y:S01]  /*04c0*/  IMAD.MOV.U32 R2, RZ, RZ, R4 ;  /* 0x000000ffff027224 */ /* 0x000fe200078e0004 */
[----:B------:R-:W-:-:S07]  /*04d0*/  MOV R3, R5 ;  /* 0x0000000500037202 */ /* 0x000fce0000000f00 */
.L_x_0:
[----:B------:R-:W0:Y:S01]  /*04e0*/  LDCU UR6, c[0x0][0x3a4] ;  /* 0x00007480ff0677ac */ /* 0x000e220008000800 */
[----:B------:R-:W1:Y:S01]  /*04f0*/  LDC.64 R16, c[0x0][0x3a0] ;  /* 0x0000e800ff107b82 */ /* 0x000e620000000a00 */
[----:B------:R-:W-:Y:S01]  /*0500*/  IMAD.MOV.U32 R4, RZ, RZ, 0x1 ;  /* 0x00000001ff047424 */ /* 0x000fe200078e00ff */
[----:B-----5:R-:W-:Y:S01]  /*0510*/  DMUL R10, R10, R2 ;  /* 0x000000020a0a7228 */ /* 0x020fe20000000000 */
[----:B0-----:R-:W1:Y:S04]  /*0520*/  MUFU.RCP64H R5, UR6 ;  /* 0x0000000600057d08 */ /* 0x001e680008001800 */
[----:B-1----:R-:W-:-:S08]  /*0530*/  DFMA R14, R4, -R16, 1 ;  /* 0x3ff00000040e742b */ /* 0x002fd00000000810 */
[----:B------:R-:W-:-:S08]  /*0540*/  DFMA R14, R14, R14, R14 ;  /* 0x0000000e0e0e722b */ /* 0x000fd0000000000e */
[----:B------:R-:W-:-:S08]  /*0550*/  DFMA R14, R4, R14, R4 ;  /* 0x0000000e040e722b */ /* 0x000fd00000000004 */
[----:B------:R-:W-:-:S08]  /*0560*/  DFMA R4, R14, -R16, 1 ;  /* 0x3ff000000e04742b */ /* 0x000fd00000000810 */
[----:B------:R-:W-:-:S08]  /*0570*/  DFMA R4, R14, R4, R14 ;  /* 0x000000040e04722b */ /* 0x000fd0000000000e */
[----:B------:R-:W-:-:S08]  /*0580*/  DMUL R14, R4, 0.5 ;  /* 0x3fe00000040e7828 */ /* 0x000fd00000000000 */
[----:B------:R-:W-:-:S08]  /*0590*/  DFMA R16, R14, -R16, 0.5 ;  /* 0x3fe000000e10742b */ /* 0x000fd00000000810 */
[----:B------:R-:W-:-:S10]  /*05a0*/  DFMA R4, R4, R16, R14 ;  /* 0x000000100404722b */ /* 0x000fd4000000000e */
[----:B------:R-:W-:-:S05]  /*05b0*/  FFMA R0, RZ, UR6, R5 ;  /* 0x00000006ff007c23 */ /* 0x000fca0008000005 */
[----:B------:R-:W-:-:S13]  /*05c0*/  FSETP.GT.AND P0, PT, |R0|, 1.469367938527859385e-39, PT ;  /* 0x001000000000780b */ /* 0x000fda0003f04200 */
[----:B------:R-:W-:Y:S05]  /*05d0*/  @P0 BRA `(.L_x_1) ;  /* 0x00000000001c0947 */ /* 0x000fea0003800000 */
[----:B------:R-:W0:Y:S01]  /*05e0*/  LDCU.64 UR6, c[0x0][0x3a0] ;  /* 0x00007400ff0677ac */ /* 0x000e220008000a00 */
[----:B------:R-:W-:Y:S01]  /*05f0*/  IMAD.MOV.U32 R14, RZ, RZ, RZ ;  /* 0x000000ffff0e7224 */ /* 0x000fe200078e00ff */
[----:B------:R-:W-:Y:S01]  /*0600*/  MOV R0, 0x650 ;  /* 0x0000065000007802 */ /* 0x000fe20000000f00 */
[----:B------:R-:W-:Y:S02]  /*0610*/  IMAD.MOV.U32 R15, RZ, RZ, 0x3fe00000 ;  /* 0x3fe00000ff0f7424 */ /* 0x000fe400078e00ff */
[----:B0-----:R-:W-:Y:S01]  /*0620*/  IMAD.U32 R16, RZ, RZ, UR6 ;  /* 0x00000006ff107e24 */ /* 0x001fe2000f8e00ff */
[----:B------:R-:W-:-:S07]  /*0630*/  MOV R5, UR7 ;  /* 0x0000000700057c02 */ /* 0x000fce0008000f00 */
[----:B------:R-:W-:Y:S05]  /*0640*/  CALL.REL.NOINC `($__internal_0_$__cuda_sm20_div_rn_f64_full) ;  /* 0x0000000000fc7944 */ /* 0x000fea0003c00000 */
.L_x_1:
[----:B------:R-:W0:Y:S01]  /*0650*/  LDCU UR8, c[0x0][0x3a4] ;  /* 0x00007480ff0877ac */ /* 0x000e220008000800 */
[----:B------:R-:W1:Y:S01]  /*0660*/  LDC.64 R2, c[0x0][0x3a0] ;  /* 0x0000e800ff027b82 */ /* 0x000e620000000a00 */
[----:B------:R-:W-:Y:S01]  /*0670*/  IMAD.MOV.U32 R14, RZ, RZ, 0x1 ;  /* 0x00000001ff0e7424 */ /* 0x000fe200078e00ff */
[----:B------:R-:W-:Y:S01]  /*0680*/  BSSY.RECONVERGENT B0, `(.L_x_2) ;  /* 0x0000019000007945 */ /* 0x000fe20003800200 */
[----:B------:R-:W2:Y:S01]  /*0690*/  LDCU.64 UR6, c[0x0][0x398] ;  /* 0x00007300ff0677ac */ /* 0x000ea20008000a00 */
[----:B0-----:R-:W1:Y:S03]  /*06a0*/  MUFU.RCP64H R15, UR8 ;  /* 0x00000008000f7d08 */ /* 0x001e660008001800 */
[----:B-1----:R-:W-:-:S08]  /*06b0*/  DFMA R16, R14, -R2, 1 ;  /* 0x3ff000000e10742b */ /* 0x002fd00000000802 */
[----:B------:R-:W-:-:S08]  /*06c0*/  DFMA R16, R16, R16, R16 ;  /* 0x000000101010722b */ /* 0x000fd00000000010 */
[----:B------:R-:W-:Y:S02]  /*06d0*/  DFMA R16, R14, R16, R14 ;  /* 0x000000100e10722b */ /* 0x000fe4000000000e */
[----:B------:R-:W-:-:S06]  /*06e0*/  DMUL R14, R12, 0.5 ;  /* 0x3fe000000c0e7828 */ /* 0x000fcc0000000000 */
[----:B------:R-:W-:-:S04]  /*06f0*/  DFMA R18, R16, -R2, 1 ;  /* 0x3ff000001012742b */ /* 0x000fc80000000802 */
[----:B------:R-:W-:-:S04]  /*0700*/  FSETP.GEU.AND P1, PT, |R15|, 6.5827683646048100446e-37, PT ;  /* 0x036000000f00780b */ /* 0x000fc80003f2e200 */
[----:B------:R-:W-:-:S08]  /*0710*/  DFMA R18, R16, R18, R16 ;  /* 0x000000121012722b */ /* 0x000fd00000000010 */
[----:B------:R-:W-:-:S08]  /*0720*/  DMUL R12, R18, R14 ;  /* 0x0000000e120c7228 */ /* 0x000fd00000000000 */
[----:B------:R-:W-:-:S08]  /*0730*/  DFMA R2, R12, -R2, R14 ;  /* 0x800000020c02722b */ /* 0x000fd0000000000e */
[----:B------:R-:W-:Y:S02]  /*0740*/  DFMA R2, R18, R2, R12 ;  /* 0x000000021202722b */ /* 0x000fe4000000000c */
[----:B------:R-:W-:-:S08]  /*0750*/  DADD R12, -R4, 1 ;  /* 0x3ff00000040c7429 */ /* 0x000fd00000000100 */
[----:B------:R-:W-:Y:S01]  /*0760*/  FFMA R0, RZ, UR8, R3 ;  /* 0x00000008ff007c23 */ /* 0x000fe20008000003 */
[----:B--2---:R-:W-:-:S04]  /*0770*/  DFMA R24, R24, R12, UR6 ;  /* 0x0000000618187e2b */ /* 0x004fc8000800000c */
[----:B------:R-:W-:-:S13]  /*0780*/  FSETP.GT.AND P0, PT, |R0|, 1.469367938527859385e-39, PT ;  /* 0x001000000000780b */ /* 0x000fda0003f04200 */
[----:B------:R-:W-:Y:S05]  /*0790*/  @P0 BRA P1, `(.L_x_3) ;  /* 0x00000000001c0947 */ /* 0x000fea0000800000 */
[----:B------:R-:W0:Y:S01]  /*07a0*/  LDCU.64 UR6, c[0x0][0x3a0] ;  /* 0x00007400ff0677ac */ /* 0x000e220008000a00 */
[----:B------:R-:W-:Y:S01]  /*07b0*/  MOV R0, 0x7f0 ;  /* 0x000007f000007802 */ /* 0x000fe20000000f00 */
[----:B0-----:R-:W-:Y:S01]  /*07c0*/  IMAD.U32 R16, RZ, RZ, UR6 ;  /* 0x00000006ff107e24 */ /* 0x001fe2000f8e00ff */
[----:B------:R-:W-:-:S07]  /*07d0*/  MOV R5, UR7 ;  /* 0x0000000700057c02 */ /* 0x000fce0008000f00 */
[----:B------:R-:W-:Y:S05]  /*07e0*/  CALL.REL.NOINC `($__internal_0_$__cuda_sm20_div_rn_f64_full) ;  /* 0x0000000000947944 */ /* 0x000fea0003c00000 */
[----:B------:R-:W-:Y:S02]  /*07f0*/  IMAD.MOV.U32 R2, RZ, RZ, R4 ;  /* 0x000000ffff027224 */ /* 0x000fe400078e0004 */
[----:B------:R-:W-:-:S07]  /*0800*/  IMAD.MOV.U32 R3, RZ, RZ, R5 ;  /* 0x000000ffff037224 */ /* 0x000fce00078e0005 */
.L_x_3:
[----:B------:R-:W-:Y:S05]  /*0810*/  BSYNC.RECONVERGENT B0 ;  /* 0x0000000000007941 */ /* 0x000fea0003800200 */
.L_x_2:
[--C-:B------:R-:W-:Y:S01]  /*0820*/  DADD R4, R12, -R2.reuse ;  /* 0x000000000c047229 */ /* 0x100fe20000000802 */
[----:B------:R-:W-:Y:S01]  /*0830*/  BSSY.RECONVERGENT B0, `(.L_x_4) ;  /* 0x0000019000007945 */ /* 0x000fe20003800200 */
[----:B------:R-:W-:Y:S01]  /*0840*/  IMAD.MOV.U32 R12, RZ, RZ, 0x1 ;  /* 0x00000001ff0c7424 */ /* 0x000fe200078e00ff */
[----:B------:R-:W-:-:S05]  /*0850*/  DADD R2, R10, R2 ;  /* 0x000000000a027229 */ /* 0x000fca0000000002 */
[----:B------:R-:W-:-:S03]  /*0860*/  DADD R4, -R10, R4 ;  /* 0x000000000a047229 */ /* 0x000fc60000000104 */
[----:B------:R-:W-:-:S03]  /*0870*/  DFMA R24, R8, R2, R24 ;  /* 0x000000020818722b */ /* 0x000fc60000000018 */
[----:B------:R-:W0:Y:S07]  /*0880*/  MUFU.RCP64H R13, R5 ;  /* 0x00000005000d7308 */ /* 0x000e2e0000001800 */
[----:B------:R-:W-:Y:S01]  /*0890*/  FSETP.GEU.AND P1, PT, |R25|, 6.5827683646048100446e-37, PT ;  /* 0x036000001900780b */ /* 0x000fe20003f2e200 */
[----:B0-----:R-:W-:-:S08]  /*08a0*/  DFMA R14, -R4, R12, 1 ;  /* 0x3ff00000040e742b */ /* 0x001fd0000000010c */
[----:B------:R-:W-:-:S08]  /*08b0*/  DFMA R14, R14, R14, R14 ;  /* 0x0000000e0e0e722b */ /* 0x000fd0000000000e */
[----:B------:R-:W-:-:S08]  /*08c0*/  DFMA R14, R12, R14, R12 ;  /* 0x0000000e0c0e722b */ /* 0x000fd0000000000c */
[----:B------:R-:W-:-:S08]  /*08d0*/  DFMA R10, -R4, R14, 1 ;  /* 0x3ff00000040a742b */ /* 0x000fd0000000010e */
[----:B------:R-:W-:-:S08]  /*08e0*/  DFMA R10, R14, R10, R14 ;  /* 0x0000000a0e0a722b */ /* 0x000fd0000000000e */
[----:B------:R-:W-:-:S08]  /*08f0*/  DMUL R2, R24, R10 ;  /* 0x0000000a18027228 */ /* 0x000fd00000000000 */
[----:B------:R-:W-:-:S08]  /*0900*/  DFMA R8, -R4, R2, R24 ;  /* 0x000000020408722b */ /* 0x000fd00000000118 */
[----:B------:R-:W-:-:S10]  /*0910*/  DFMA R2, R10, R8, R2 ;  /* 0x000000080a02722b */ /* 0x000fd40000000002 */
[----:B------:R-:W-:-:S05]  /*0920*/  FFMA R0, RZ, R5, R3 ;  /* 0x00000005ff007223 */ /* 0x000fca0000000003 */
[----:B------:R-:W-:-:S13]  /*0930*/  FSETP.GT.AND P0, PT, |R0|, 1.469367938527859385e-39, PT ;  /* 0x001000000000780b */ /* 0x000fda0003f04200 */
[----:B------:R-:W-:Y:S05]  /*0940*/  @P0 BRA P1, `(.L_x_5) ;  /* 0x00000000001c0947 */ /* 0x000fea0000800000 */
[----:B------:R-:W-:Y:S01]  /*0950*/  MOV R14, R24 ;  /* 0x00000018000e7202 */ /* 0x000fe20000000f00 */
[----:B------:R-:W-:Y:S01]  /*0960*/  IMAD.MOV.U32 R15, RZ, RZ, R25 ;  /* 0x000000ffff0f7224 */ /* 0x000fe200078e0019 */
[----:B------:R-:W-:Y:S01]  /*0970*/  MOV R0, 0x9a0 ;  /* 0x000009a000007802 */ /* 0x000fe20000000f00 */
[----:B------:R-:W-:-:S07]  /*0980*/  IMAD.MOV.U32 R16, RZ, RZ, R4 ;  /* 0x000000ffff107224 */ /* 0x000fce00078e0004 */
[----:B------:R-:W-:Y:S05]  /*0990*/  CALL.REL.NOINC `($__internal_0_$__cuda_sm20_div_rn_f64_full) ;  /* 0x0000000000287944 */ /* 0x000fea0003c00000 */
[----:B------:R-:W-:Y:S01]  /*09a0*/  IMAD.MOV.U32 R2, RZ, RZ, R4 ;  /* 0x000000ffff027224 */ /* 0x000fe200078e0004 */
[----:B------:R-:W-:-:S07]  /*09b0*/  MOV R3, R5 ;  /* 0x0000000500037202 */ /* 0x000fce0000000f00 */
.L_x_5:
[----:B------:R-:W-:Y:S05]  /*09c0*/  BSYNC.RECONVERGENT B0 ;  /* 0x0000000000007941 */ /* 0x000fea0003800200 */
.L_x_4:
[----:B------:R-:W0:Y:S02]  /*09d0*/  LDC R5, c[0x0][0x3d4] ;  /* 0x0000f500ff057b82 */ /* 0x000e240000000800 */
[----:B0-----:R-:W-:-:S06]  /*09e0*/  IMAD.WIDE R6, R5, 0x4, R6 ;  /* 0x0000000405067825 */ /* 0x001fcc00078e0206 */
[----:B------:R-:W0:Y:S01]  /*09f0*/  LDC.64 R4, c[0x0][0x390] ;  /* 0x0000e400ff047b82 */ /* 0x000e220000000a00 */
[----:B------:R-:W0:Y:S02]  /*0a00*/  LDG.E R7, desc[UR4][R6.64] ;  /* 0x0000000406077981 */ /* 0x000e24000c1e1900 */
[----:B0-----:R-:W-:-:S05]  /*0a10*/  IMAD.WIDE R4, R7, 0x8, R4 ;  /* 0x0000000807047825 */ /* 0x001fca00078e0204 */
[----:B------:R-:W-:Y:S01]  /*0a20*/  STG.E.64 desc[UR4][R4.64], R2 ;  /* 0x0000000204007986 */ /* 0x000fe2000c101b04 */
[----:B------:R-:W-:Y:S05]  /*0a30*/  EXIT ;  /* 0x000000000000794d */ /* 0x000fea0003800000 */
        .weak           $__internal_0_$__cuda_sm20_div_rn_f64_full
        .type           $__internal_0_$__cuda_sm20_div_rn_f64_full,@function
        .size           $__internal_0_$__cuda_sm20_div_rn_f64_full,(.L_x_183 - $__internal_0_$__cuda_sm20_div_rn_f64_full)
$__internal_0_$__cuda_sm20_div_rn_f64_full:
[----:B------:R-:W-:Y:S01]  /*0a40*/  FSETP.GEU.AND P2, PT, |R15|, 1.469367938527859385e-39, PT ;  /* 0x001000000f00780b */ /* 0x000fe20003f4e200 */
[----:B------:R-:W-:Y:S01]  /*0a50*/  IMAD.MOV.U32 R19, RZ, RZ, R5 ;  /* 0x000000ffff137224 */ /* 0x000fe200078e0005 */
[C---:B------:R-:W-:Y:S01]  /*0a60*/  FSETP.GEU.AND P0, PT, |R5|.reuse, 1.469367938527859385e-39, PT ;  /* 0x001000000500780b */ /* 0x040fe20003f0e200 */
[----:B------:R-:W-:Y:S01]  /*0a70*/  IMAD.MOV.U32 R18, RZ, RZ, R16 ;  /* 0x000000ffff127224 */ /* 0x000fe200078e0010 */
[----:B------:R-:W-:Y:S01]  /*0a80*/  LOP3.LUT R17, R5, 0x800fffff, RZ, 0xc0, !PT ;  /* 0x800fffff05117812 */ /* 0x000fe200078ec0ff */
[----:B------:R-:W-:Y:S01]  /*0a90*/  IMAD.MOV.U32 R26, RZ, RZ, 0x1 ;  /* 0x00000001ff1a7424 */ /* 0x000fe200078e00ff */
[----:B------:R-:W-:Y:S01]  /*0aa0*/  LOP3.LUT R2, R15, 0x7ff00000, RZ, 0xc0, !PT ;  /* 0x7ff000000f027812 */ /* 0x000fe200078ec0ff */
[----:B------:R-:W-:Y:S01]  /*0ab0*/  BSSY.RECONVERGENT B1, `(.L_x_6) ;  /* 0x0000051000017945 */ /* 0x000fe20003800200 */
[----:B------:R-:W-:Y:S02]  /*0ac0*/  LOP3.LUT R17, R17, 0x3ff00000, RZ, 0xfc, !PT ;  /* 0x3ff0000011117812 */ /* 0x000fe400078efcff */
[----:B------:R-:W-:-:S02]  /*0ad0*/  LOP3.LUT R5, R5, 0x7ff00000, RZ, 0xc0, !PT ;  /* 0x7ff0000005057812 */ /* 0x000fc400078ec0ff */
[----:B------:R-:W-:Y:S01]  /*0ae0*/  MOV R20, R14 ;  /* 0x0000000e00147202 */ /* 0x000fe20000000f00 */
[----:B------:R-:W-:Y:S01]  /*0af0*/  @!P2 IMAD.MOV.U32 R22, RZ, RZ, RZ ;  /* 0x000000ffff16a224 */ /* 0x000fe200078e00ff */
[----:B------:R-:W-:Y:S01]  /*0b00*/  @!P2 LOP3.LUT R3, R19, 0x7ff00000, RZ, 0xc0, !PT ;  /* 0x7ff000001303a812 */ /* 0x000fe200078ec0ff */
[----:B------:R-:W-:Y:S01]  /*0b10*/  @!P0 DMUL R16, R18, 8.98846567431157953865e+307 ;  /* 0x7fe0000012108828 */ /* 0x000fe20000000000 */
[C---:B------:R-:W-:Y:S02]  /*0b20*/  ISETP.GE.U32.AND P1, PT, R2.reuse, R5, PT ;  /* 0x000000050200720c */ /* 0x040fe40003f26070 */
[----:B------:R-:W-:Y:S01]  /*0b30*/  @!P2 ISETP.GE.U32.AND P3, PT, R2, R3, PT ;  /* 0x000000030200a20c */ /* 0x000fe20003f66070 */
[----:B------:R-:W-:Y:S02]  /*0b40*/  IMAD.MOV.U32 R3, RZ, RZ, 0x1ca00000 ;  /* 0x1ca00000ff037424 */ /* 0x000fe400078e00ff */
[----:B------:R-:W0:Y:S03]  /*0b50*/  MUFU.RCP64H R27, R17 ;  /* 0x00000011001b7308 */ /* 0x000e260000001800 */
[----:B------:R-:W-:-:S02]  /*0b60*/  @!P2 SEL R23, R3, 0x63400000, !P3 ;  /* 0x634000000317a807 */ /* 0x000fc40005800000 */
[----:B------:R-:W-:Y:S02]  /*0b70*/  SEL R21, R3, 0x63400000, !P1 ;  /* 0x6340000003157807 */ /* 0x000fe40004800000 */
[--C-:B------:R-:W-:Y:S02]  /*0b80*/  @!P2 LOP3.LUT R4, R23, 0x80000000, R15.reuse, 0xf8, !PT ;  /* 0x800000001704a812 */ /* 0x100fe400078ef80f */
[----:B------:R-:W-:Y:S02]  /*0b90*/  LOP3.LUT R21, R21, 0x800fffff, R15, 0xf8, !PT ;  /* 0x800fffff15157812 */ /* 0x000fe400078ef80f */
[----:B------:R-:W-:Y:S01]  /*0ba0*/  @!P2 LOP3.LUT R23, R4, 0x100000, RZ, 0xfc, !PT ;  /* 0x001000000417a812 */ /* 0x000fe200078efcff */
[----:B------:R-:W-:Y:S01]  /*0bb0*/  IMAD.MOV.U32 R4, RZ, RZ, R2 ;  /* 0x000000ffff047224 */ /* 0x000fe200078e0002 */
[----:B------:R-:W-:-:S04]  /*0bc0*/  @!P0 LOP3.LUT R5, R17, 0x7ff00000, RZ, 0xc0, !PT ;  /* 0x7ff0000011058812 */ /* 0x000fc800078ec0ff */
[----:B------:R-:W-:Y:S02]  /*0bd0*/  @!P2 DFMA R20, R20, 2, -R22 ;  /* 0x400000001414a82b */ /* 0x000fe40000000816 */
[----:B0-----:R-:W-:-:S08]  /*0be0*/  DFMA R22, R26, -R16, 1 ;  /* 0x3ff000001a16742b */ /* 0x001fd00000000810 */
[----:B------:R-:W-:Y:S01]  /*0bf0*/  DFMA R22, R22, R22, R22 ;  /* 0x000000161616722b */ /* 0x000fe20000000016 */
[----:B------:R-:W-:-:S07]  /*0c00*/  @!P2 LOP3.LUT R4, R21, 0x7ff00000, RZ, 0xc0, !PT ;  /* 0x7ff000001504a812 */ /* 0x000fce00078ec0ff */
[----:B------:R-:W-:-:S08]  /*0c10*/  DFMA R26, R26, R22, R26 ;  /* 0x000000161a1a722b */ /* 0x000fd0000000001a */
[----:B------:R-:W-:-:S08]  /*0c20*/  DFMA R28, R26, -R16, 1 ;  /* 0x3ff000001a1c742b */ /* 0x000fd00000000810 */
[----:B------:R-:W-:-:S08]  /*0c30*/  DFMA R28, R26, R28, R26 ;  /* 0x0000001c1a1c722b */ /* 0x000fd0000000001a */
[----:B------:R-:W-:-:S08]  /*0c40*/  DMUL R26, R28, R20 ;  /* 0x000000141c1a7228 */ /* 0x000fd00000000000 */
[----:B------:R-:W-:-:S08]  /*0c50*/  DFMA R22, R26, -R16, R20 ;  /* 0x800000101a16722b */ /* 0x000fd00000000014 */
[----:B------:R-:W-:Y:S01]  /*0c60*/  DFMA R22, R28, R22, R26 ;  /* 0x000000161c16722b */ /* 0x000fe2000000001a */
[----:B------:R-:W-:-:S04]  /*0c70*/  IADD3 R26, PT, PT, R4, -0x1, RZ ;  /* 0xffffffff041a7810 */ /* 0x000fc80007ffe0ff */
[----:B------:R-:W-:Y:S01]  /*0c80*/  ISETP.GT.U32.AND P0, PT, R26, 0x7feffffe, PT ;  /* 0x7feffffe1a00780c */ /* 0x000fe20003f04070 */
[----:B------:R-:W-:-:S05]  /*0c90*/  VIADD R26, R5, 0xffffffff ;  /* 0xffffffff051a7836 */ /* 0x000fca0000000000 */
[----:B------:R-:W-:-:S13]  /*0ca0*/  ISETP.GT.U32.OR P0, PT, R26, 0x7feffffe, P0 ;  /* 0x7feffffe1a00780c */ /* 0x000fda0000704470 */
[----:B------:R-:W-:Y:S05]  /*0cb0*/  @P0 BRA `(.L_x_7) ;  /* 0x00000000006c0947 */ /* 0x000fea0003800000 */
[----:B------:R-:W-:Y:S02]  /*0cc0*/  LOP3.LUT R5, R19, 0x7ff00000, RZ, 0xc0, !PT ;  /* 0x7ff0000013057812 */ /* 0x000fe400078ec0ff */
[----:B------:R-:W-:Y:S02]  /*0cd0*/  MOV R14, RZ ;  /* 0x000000ff000e7202 */ /* 0x000fe40000000f00 */
[CC--:B------:R-:W-:Y:S02]  /*0ce0*/  VIADDMNMX R4, R2.reuse, -R5.reuse, 0xb9600000, !PT ;  /* 0xb960000002047446 */ /* 0x0c0fe40007800905 */
[----:B------:R-:W-:Y:S02]  /*0cf0*/  ISETP.GE.U32.AND P0, PT, R2, R5, PT ;  /* 0x000000050200720c */ /* 0x000fe40003f06070 */
[----:B------:R-:W-:Y:S02]  /*0d00*/  VIMNMX R4, PT, PT, R4, 0x46a00000, PT ;  /* 0x46a0000004047848 */ /* 0x000fe40003fe0100 */
[----:B------:R-:W-:-:S05]  /*0d10*/  SEL R3, R3, 0x63400000, !P0 ;  /* 0x6340000003037807 */ /* 0x000fca0004000000 */
[----:B------:R-:W-:-:S04]  /*0d20*/  IMAD.IADD R4, R4, 0x1, -R3 ;  /* 0x0000000104047824 */ /* 0x000fc800078e0a03 */
[----:B------:R-:W-:-:S06]  /*0d30*/  VIADD R15, R4, 0x7fe00000 ;  /* 0x7fe00000040f7836 */ /* 0x000fcc0000000000 */
[----:B------:R-:W-:-:S10]  /*0d40*/  DMUL R2, R22, R14 ;  /* 0x0000000e16027228 */ /* 0x000fd40000000000 */
[----:B------:R-:W-:-:S13]  /*0d50*/  FSETP.GTU.AND P0, PT, |R3|, 1.469367938527859385e-39, PT ;  /* 0x001000000300780b */ /* 0x000fda0003f0c200 */
[----:B------:R-:W-:Y:S05]  /*0d60*/  @P0 BRA `(.L_x_8) ;  /* 0x0000000000940947 */ /* 0x000fea0003800000 */
[----:B------:R-:W-:-:S06]  /*0d70*/  DFMA R16, R22, -R16, R20 ;  /* 0x800000101610722b */ /* 0x000fcc0000000014 */
[----:B------:R-:W-:-:S04]  /*0d80*/  IMAD.MOV.U32 R16, RZ, RZ, RZ ;  /* 0x000000ffff107224 */ /* 0x000fc800078e00ff */
[C---:B------:R-:W-:Y:S02]  /*0d90*/  FSETP.NEU.AND P0, PT, R17.reuse, RZ, PT ;  /* 0x000000ff1100720b */ /* 0x040fe40003f0d000 */
[----:B------:R-:W-:-:S04]  /*0da0*/  LOP3.LUT R19, R17, 0x80000000, R19, 0x48, !PT ;  /* 0x8000000011137812 */ /* 0x000fc800078e4813 */
[----:B------:R-:W-:-:S07]  /*0db0*/  LOP3.LUT R17, R19, R15, RZ, 0xfc, !PT ;  /* 0x0000000f13117212 */ /* 0x000fce00078efcff */
[----:B------:R-:W-:Y:S05]  /*0dc0*/  @!P0 BRA `(.L_x_8) ;  /* 0x00000000007c8947 */ /* 0x000fea0003800000 */
[----:B------:R-:W-:Y:S01]  /*0dd0*/  IMAD.MOV R15, RZ, RZ, -R4 ;  /* 0x000000ffff0f7224 */ /* 0x000fe200078e0a04 */
[----:B------:R-:W-:Y:S01]  /*0de0*/  DMUL.RP R16, R22, R16 ;  /* 0x0000001016107228 */ /* 0x000fe20000008000 */
[----:B------:R-:W-:Y:S01]  /*0df0*/  IMAD.MOV.U32 R14, RZ, RZ, RZ ;  /* 0x000000ffff0e7224 */ /* 0x000fe200078e00ff */
[----:B------:R-:W-:-:S05]  /*0e00*/  IADD3 R5, PT, PT, -R4, -0x43300000, RZ ;  /* 0xbcd0000004057810 */ /* 0x000fca0007ffe1ff */
[----:B------:R-:W-:-:S03]  /*0e10*/  DFMA R14, R2, -R14, R22 ;  /* 0x8000000e020e722b */ /* 0x000fc60000000016 */
[----:B------:R-:W-:-:S07]  /*0e20*/  LOP3.LUT R19, R17, R19, RZ, 0x3c, !PT ;  /* 0x0000001311137212 */ /* 0x000fce00078e3cff */
[----:B------:R-:W-:-:S04]  /*0e30*/  FSETP.NEU.AND P0, PT, |R15|, R5, PT ;  /* 0x000000050f00720b */ /* 0x000fc80003f0d200 */
[----:B------:R-:W-:Y:S02]  /*0e40*/  FSEL R2, R16, R2, !P0 ;  /* 0x0000000210027208 */ /* 0x000fe40004000000 */
[----:B------:R-:W-:Y:S01]  /*0e50*/  FSEL R3, R19, R3, !P0 ;  /* 0x0000000313037208 */ /* 0x000fe20004000000 */
[----:B------:R-:W-:Y:S06]  /*0e60*/  BRA `(.L_x_8) ;  /* 0x0000000000547947 */ /* 0x000fec0003800000 */
.L_x_7:
[----:B------:R-:W-:-:S14]  /*0e70*/  DSETP.NAN.AND P0, PT, R14, R14, PT ;  /* 0x0000000e0e00722a */ /* 0x000fdc0003f08000 */
[----:B------:R-:W-:Y:S05]  /*0e80*/  @P0 BRA `(.L_x_9) ;  /* 0x0000000000440947 */ /* 0x000fea0003800000 */
[----:B------:R-:W-:-:S14]  /*0e90*/  DSETP.NAN.AND P0, PT, R18, R18, PT ;  /* 0x000000121200722a */ /* 0x000fdc0003f08000 */
[----:B------:R-:W-:Y:S05]  /*0ea0*/  @P0 BRA `(.L_x_10) ;  /* 0x0000000000300947 */ /* 0x000fea0003800000 */
[----:B------:R-:W-:Y:S01]  /*0eb0*/  ISETP.NE.AND P0, PT, R4, R5, PT ;  /* 0x000000050400720c */ /* 0x000fe20003f05270 */
[----:B------:R-:W-:Y:S01]  /*0ec0*/  IMAD.MOV.U32 R3, RZ, RZ, -0x80000 ;  /* 0xfff80000ff037424 */ /* 0x000fe200078e00ff */
[----:B------:R-:W-:-:S11]  /*0ed0*/  MOV R2, 0x0 ;  /* 0x0000000000027802 */ /* 0x000fd60000000f00 */
[----:B------:R-:W-:Y:S05]  /*0ee0*/  @!P0 BRA `(.L_x_8) ;  /* 0x0000000000348947 */ /* 0x000fea0003800000 */
[----:B------:R-:W-:Y:S02]  /*0ef0*/  ISETP.NE.AND P0, PT, R4, 0x7ff00000, PT ;  /* 0x7ff000000400780c */ /* 0x000fe40003f05270 */
[----:B------:R-:W-:Y:S02]  /*0f00*/  LOP3.LUT R3, R15, 0x80000000, R19, 0x48, !PT ;  /* 0x800000000f037812 */ /* 0x000fe400078e4813 */
[----:B------:R-:W-:-:S13]  /*0f10*/  ISETP.EQ.OR P0, PT, R5, RZ, !P0 ;  /* 0x000000ff0500720c */ /* 0x000fda0004702670 */
[----:B------:R-:W-:Y:S01]  /*0f20*/  @P0 LOP3.LUT R4, R3, 0x7ff00000, RZ, 0xfc, !PT ;  /* 0x7ff0000003040812 */ /* 0x000fe200078efcff */
[----:B------:R-:W-:Y:S02]  /*0f30*/  @!P0 IMAD.MOV.U32 R2, RZ, RZ, RZ ;  /* 0x000000ffff028224 */ /* 0x000fe400078e00ff */
[----:B------:R-:W-:Y:S01]  /*0f40*/  @P0 IMAD.MOV.U32 R2, RZ, RZ, RZ ;  /* 0x000000ffff020224 */ /* 0x000fe200078e00ff */
[----:B------:R-:W-:Y:S01]  /*0f50*/  @P0 MOV R3, R4 ;  /* 0x0000000400030202 */ /* 0x000fe20000000f00 */
[----:B------:R-:W-:Y:S06]  /*0f60*/  BRA `(.L_x_8) ;  /* 0x0000000000147947 */ /* 0x000fec0003800000 */
.L_x_10:
[----:B------:R-:W-:Y:S01]  /*0f70*/  LOP3.LUT R3, R19, 0x80000, RZ, 0xfc, !PT ;  /* 0x0008000013037812 */ /* 0x000fe200078efcff */
[----:B------:R-:W-:Y:S01]  /*0f80*/  IMAD.MOV.U32 R2, RZ, RZ, R18 ;  /* 0x000000ffff027224 */ /* 0x000fe200078e0012 */
[----:B------:R-:W-:Y:S06]  /*0f90*/  BRA `(.L_x_8) ;  /* 0x0000000000087947 */ /* 0x000fec0003800000 */
.L_x_9:
[----:B------:R-:W-:Y:S01]  /*0fa0*/  LOP3.LUT R3, R15, 0x80000, RZ, 0xfc, !PT ;  /* 0x000800000f037812 */ /* 0x000fe200078efcff */
[----:B------:R-:W-:-:S07]  /*0fb0*/  IMAD.MOV.U32 R2, RZ, RZ, R14 ;  /* 0x000000ffff027224 */ /* 0x000fce00078e000e */
.L_x_8:
[----:B------:R-:W-:Y:S05]  /*0fc0*/  BSYNC.RECONVERGENT B1 ;  /* 0x0000000000017941 */ /* 0x000fea0003800200 */
.L_x_6:
[----:B------:R-:W-:Y:S01]  /*0fd0*/  IMAD.MOV.U32 R4, RZ, RZ, R2 ;  /* 0x000000ffff047224 */ /* 0x000fe200078e0002 */
[----:B------:R-:W-:Y:S01]  /*0fe0*/  MOV R5, R3 ;  /* 0x0000000300057202 */ /* 0x000fe20000000f00 */
[----:B------:R-:W-:Y:S02]  /*0ff0*/  IMAD.MOV.U32 R2, RZ, RZ, R0 ;  /* 0x000000ffff027224 */ /* 0x000fe400078e0000 */
[----:B------:R-:W-:-:S04]  /*1000*/  IMAD.MOV.U32 R3, RZ, RZ, 0x0 ;  /* 0x00000000ff037424 */ /* 0x000fc800078e00ff */
[----:B------:R-:W-:Y:S05]  /*1010*/  RET.REL.NODEC R2 `(_Z48dvc_ScaLBL_D3Q7_AAodd_Ion_Flux_DiffAdvcElec_BC_ZPiS_PdddS0_S0_dddii) ;  /* 0xffffffec02f87950 */ /* 0x000fea0003c3ffff */
.L_x_11:
[----:B------:R-:W-:-:S00]  /*1020*/  BRA `(.L_x_11) ;  /* 0xfffffffc00fc7947 */ /* 0x000fc0000383ffff */
[----:B------:R-:W-:-:S00]  /*1030*/  NOP ;  /* 0x0000000000007918 */ /* 0x000fc00000000000 */
        /* <DEDUP_REMOVED lines=12> */
.L_x_183:


//--------------------- .text._Z48dvc_ScaLBL_D3Q7_AAodd_Ion_Flux_DiffAdvcElec_BC_zPiS_PdddS0_S0_dddii --------------------------
	.section	.text._Z48dvc_ScaLBL_D3Q7_AAodd_Ion_Flux_DiffAdvcElec_BC_zPiS_PdddS0_S0_dddii,"ax",@progbits
	.align	128
        .global         _Z48dvc_ScaLBL_D3Q7_AAodd_Ion_Flux_DiffAdvcElec_BC_zPiS_PdddS0_S0_dddii
        .type           _Z48dvc_ScaLBL_D3Q7_AAodd_Ion_Flux_DiffAdvcElec_BC_zPiS_PdddS0_S0_dddii,@function
        .size           _Z48dvc_ScaLBL_D3Q7_AAodd_Ion_Flux_DiffAdvcElec_BC_zPiS_PdddS0_S0_dddii,(.L_x_184 - _Z48dvc_ScaLBL_D3Q7_AAodd_Ion_Flux_DiffAdvcElec_BC_zPiS_PdddS0_S0_dddii)
        .other          _Z48dvc_ScaLBL_D3Q7_AAodd_Ion_Flux_DiffAdvcElec_BC_zPiS_PdddS0_S0_dddii,@"STO_CUDA_ENTRY STV_DEFAULT"
_Z48dvc_ScaLBL_D3Q7_AAodd_Ion_Flux_DiffAdvcElec_BC_zPiS_PdddS0_S0_dddii:
.text._Z48dvc_ScaLBL_D3Q7_AAodd_Ion_Flux_DiffAdvcElec_BC_zPiS_PdddS0_S0_dddii:
        /* <DEDUP_REMOVED lines=22> */
[----:B------:R-:W-:Y:S01]  /*0160*/  IMAD.WIDE R20, R0, 0x4, R6 ;  /* 0x0000000400147825 */ /* 0x000fe200078e0206 */
[----:B------:R-:W-:Y:S01]  /*0170*/  IADD3 R5, PT, PT, R11, R15, R0 ;  /* 0x0000000f0b057210 */ /* 0x000fe20007ffe000 */
[----:B--2---:R-:W2:Y:S03]  /*0180*/  LDC.64 R6, c[0x0][0x390] ;  /* 0x0000e400ff067b82 */ /* 0x004ea60000000a00 */
[----:B------:R1:W4:Y:S01]  /*0190*/  LDG.E R17, desc[UR4][R20.64] ;  /* 0x0000000414117981 */ /* 0x000322000c1e1900 */
[----:B------:R-:W-:-:S04]  /*01a0*/  IMAD.WIDE R8, R15, 0x4, R20 ;  /* 0x000000040f087825 */ /* 0x000fc800078e0214 */
[----:B------:R-:W-:Y:S01]  /*01b0*/  IMAD.IADD R5, R0, 0x1, R5 ;  /* 0x0000000100057824 */ /* 0x000fe200078e0205 */
[----:B------:R-:W4:Y:S01]  /*01c0*/  LDG.E R23, desc[UR4][R8.64] ;  /* 0x0000000408177981 */ /* 0x000f22000c1e1900 */
[----:B------:R-:W1:Y:S02]  /*01d0*/  LDC.64 R14, c[0x0][0x3c8] ;  /* 0x0000f200ff0e7b82 */ /* 0x000e640000000a00 */
[----:B------:R-:W-:-:S06]  /*01e0*/  IMAD.WIDE R12, R5, 0x4, R12 ;  /* 0x00000004050c7825 */ /* 0x000fcc00078e020c */
[----:B------:R-:W4:Y:S01]  /*01f0*/  LDG.E R13, desc[UR4][R12.64] ;  /* 0x000000040c0d7981 */ /* 0x000f22000c1e1900 */
[----:B------:R-:W-:Y:S01]  /*0200*/  IMAD.MOV.U32 R24, RZ, RZ, 0x1 ;  /* 0x00000001ff187424 */ /* 0x000fe200078e00ff */
[----:B------:R-:W0:Y:S05]  /*0210*/  LDC.64 R4, c[0x0][0x3b8] ;  /* 0x0000ee00ff047b82 */ /* 0x000e2a0000000a00 */
[----:B-1----:R-:W-:-:S08]  /*0220*/  DFMA R20, R24, -R14, 1 ;  /* 0x3ff000001814742b */ /* 0x002fd0000000080e */
[----:B------:R-:W-:Y:S01]  /*0230*/  DFMA R28, R20, R20, R20 ;  /* 0x00000014141c722b */ /* 0x000fe20000000014 */
[----:B--2---:R-:W-:-:S06]  /*0240*/  IMAD.WIDE R20, R11, 0x8, R6 ;  /* 0x000000080b147825 */ /* 0x004fcc00078e0206 */
[----:B------:R-:W2:Y:S01]  /*0250*/  LDG.E.64 R20, desc[UR4][R20.64] ;  /* 0x0000000414147981 */ /* 0x000ea2000c1e1b00 */
[----:B------:R-:W-:-:S08]  /*0260*/  DFMA R24, R24, R28, R24 ;  /* 0x0000001c1818722b */ /* 0x000fd00000000018 */
[----:B------:R-:W-:Y:S02]  /*0270*/  DFMA R28, R24, -R14, 1 ;  /* 0x3ff00000181c742b */ /* 0x000fe4000000080e */
[----:B0-----:R-:W-:Y:S01]  /*0280*/  DMUL R4, R4, R26 ;  /* 0x0000001a04047228 */ /* 0x001fe20000000000 */
[----:B------:R-:W0:Y:S05]  /*0290*/  LDC.64 R26, c[0x0][0x3a8] ;  /* 0x0000ea00ff1a7b82 */ /* 0x000e2a0000000a00 */
[----:B------:R-:W-:-:S03]  /*02a0*/  DFMA R24, R24, R28, R24 ;  /* 0x0000001c1818722b */ /* 0x000fc60000000018 */
[----:B------:R-:W1:Y:S01]  /*02b0*/  LDC.64 R28, c[0x0][0x3b0] ;  /* 0x0000ec00ff1c7b82 */ /* 0x000e620000000a00 */
[----:B---3--:R-:W-:-:S06]  /*02c0*/  IMAD.WIDE R2, R3, 0x8, R6 ;  /* 0x0000000803027825 */ /* 0x008fcc00078e0206 */
[----:B------:R-:W2:Y:S01]  /*02d0*/  LDG.E.64 R2, desc[UR4][R2.64] ;  /* 0x0000000402027981 */ /* 0x000ea2000c1e1b00 */
[----:B----4-:R-:W-:-:S06]  /*02e0*/  IMAD.WIDE R18, R19, 0x8, R6 ;  /* 0x0000000813127825 */ /* 0x010fcc00078e0206 */
[----:B------:R-:W3:Y:S01]  /*02f0*/  LDG.E.64 R18, desc[UR4][R18.64] ;  /* 0x0000000412127981 */ /* 0x000ee2000c1e1b00 */
[----:B------:R-:W-:-:S06]  /*0300*/  IMAD.WIDE R16, R17, 0x8, R6 ;  /* 0x0000000811107825 */ /* 0x000fcc00078e0206 */
[----:B------:R-:W4:Y:S01]  /*0310*/  LDG.E.64 R16, desc[UR4][R16.64] ;  /* 0x0000000410107981 */ /* 0x000f22000c1e1b00 */
[----:B------:R-:W-:-:S06]  /*0320*/  IMAD.WIDE R22, R23, 0x8, R6 ;  /* 0x0000000817167825 */ /* 0x000fcc00078e0206 */
[----:B------:R-:W4:Y:S01]  /*0330*/  LDG.E.64 R22, desc[UR4][R22.64] ;  /* 0x0000000416167981 */ /* 0x000f22000c1e1b00 */
[----:B------:R-:W-:-:S04]  /*0340*/  IMAD.WIDE R12, R13, 0x8, R6 ;  /* 0x000000080d0c7825 */ /* 0x000fc800078e0206 */
[C---:B0-----:R-:W-:Y:S02]  /*0350*/  IMAD.WIDE R6, R11.reuse, 0x8, R26 ;  /* 0x000000080b067825 */ /* 0x041fe400078e021a */
[----:B------:R-:W4:Y:S02]  /*0360*/  LDG.E.64 R12, desc[UR4][R12.64] ;  /* 0x000000040c0c7981 */ /* 0x000f24000c1e1b00 */
[----:B-1----:R-:W-:Y:S02]  /*0370*/  IMAD.WIDE R10, R11, 0x8, R28 ;  /* 0x000000080b0a7825 */ /* 0x002fe400078e021c */
[----:B------:R-:W5:Y:S04]  /*0380*/  LDG.E.64 R6, desc[UR4][R6.64] ;  /* 0x0000000406067981 */ /* 0x000f68000c1e1b00 */
[----:B------:R-:W5:Y:S01]  /*0390*/  LDG.E.64 R10, desc[UR4][R10.64] ;  /* 0x000000040a0a7981 */ /* 0x000f62000c1e1b00 */
[----:B------:R-:W-:Y:S01]  /*03a0*/  FSETP.GEU.AND P1, PT, |R5|, 6.5827683646048100446e-37, PT ;  /* 0x036000000500780b */ /* 0x000fe20003f2e200 */
[----:B--2---:R-:W-:-:S02]  /*03b0*/  DADD R2, R20, R2 ;  /* 0x0000000014027229 */ /* 0x004fc40000000002 */
        /* <DEDUP_REMOVED lines=9> */
[----:B------:R-:W-:Y:S07]  /*0450*/  @P0 BRA P1, `(.L_x_12) ;  /* 0x0000000000240947 */ /* 0x000fee0000800000 */
[----:B------:R-:W0:Y:S01]  /*0460*/  LDCU.64 UR6, c[0x0][0x3c8] ;  /* 0x00007900ff0677ac */ /* 0x000e220008000a00 */
[----:B------:R-:W-:Y:S01]  /*0470*/  IMAD.MOV.U32 R18, RZ, RZ, R4 ;  /* 0x000000ffff127224 */ /* 0x000fe200078e0004 */
[----:B------:R-:W-:Y:S02]  /*0480*/  MOV R19, R5 ;  /* 0x0000000500137202 */ /* 0x000fe40000000f00 */
[----:B------:R-:W-:Y:S01]  /*0490*/  MOV R0, 0x4d0 ;  /* 0x000004d000007802 */ /* 0x000fe20000000f00 */
[----:B0-----:R-:W-:Y:S02]  /*04a0*/  IMAD.U32 R4, RZ, RZ, UR6 ;  /* 0x00000006ff047e24 */ /* 0x001fe4000f8e00ff */
[----:B------:R-:W-:-:S07]  /*04b0*/  IMAD.U32 R23, RZ, RZ, UR7 ;  /* 0x00000007ff177e24 */ /* 0x000fce000f8e00ff */
[----:B-----5:R-:W-:Y:S05]  /*04c0*/  CALL.REL.NOINC `($__internal_1_$__cuda_sm20_div_rn_f64_full) ;  /* 0x0000000400647944 */ /* 0x020fea0003c00000 */
[----:B------:R-:W-:Y:S02]  /*04d0*/  IMAD.MOV.U32 R2, RZ, RZ, R24 ;  /* 0x000000ffff027224 */ /* 0x000fe400078e0018 */
[----:B------:R-:W-:-:S07]  /*04e0*/  IMAD.MOV.U32 R3, RZ, RZ, R25 ;  /* 0x000000ffff037224 */ /* 0x000fce00078e0019 */
.L_x_12:
[----:B------:R-:W0:Y:S01]  /*04f0*/  LDCU UR6, c[0x0][0x3a4] ;  /* 0x00007480ff0677ac */ /* 0x000e220008000800 */
[----:B------:R-:W1:Y:S01]  /*0500*/  LDC.64 R18, c[0x0][0x3a0] ;  /* 0x0000e800ff127b82 */ /* 0x000e620000000a00 */
[----:B------:R-:W-:Y:S01]  /*0510*/  MOV R4, 0x1 ;  /* 0x0000000100047802 */ /* 0x000fe20000000f00 */
[----:B0-----:R-:W1:Y:S05]  /*0520*/  MUFU.RCP64H R5, UR6 ;  /* 0x0000000600057d08 */ /* 0x001e6a0008001800 */
        /* <DEDUP_REMOVED lines=15> */
[----:B0-----:R-:W-:Y:S02]  /*0620*/  IMAD.U32 R4, RZ, RZ, UR6 ;  /* 0x00000006ff047e24 */ /* 0x001fe4000f8e00ff */
[----:B------:R-:W-:-:S07]  /*0630*/  IMAD.U32 R23, RZ, RZ, UR7 ;  /* 0x00000007ff177e24 */ /* 0x000fce000f8e00ff */
[----:B-----5:R-:W-:Y:S05]  /*0640*/  CALL.REL.NOINC `($__internal_1_$__cuda_sm20_div_rn_f64_full) ;  /* 0x0000000400047944 */ /* 0x020fea0003c00000 */
[----:B------:R-:W-:Y:S01]  /*0650*/  MOV R4, R24 ;  /* 0x0000001800047202 */ /* 0x000fe20000000f00 */
[----:B------:R-:W-:-:S07]  /*0660*/  IMAD.MOV.U32 R5, RZ, RZ, R25 ;  /* 0x000000ffff057224 */ /* 0x000fce00078e0019 */
.L_x_13:
        /* <DEDUP_REMOVED lines=9> */
[----:B-----5:R-:W-:-:S06]  /*0700*/  DMUL R18, R6, 0.5 ;  /* 0x3fe0000006127828 */ /* 0x020fcc0000000000 */
        /* <DEDUP_REMOVED lines=13> */
[----:B0-----:R-:W-:Y:S02]  /*07e0*/  IMAD.U32 R4, RZ, RZ, UR6 ;  /* 0x00000006ff047e24 */ /* 0x001fe4000f8e00ff */
[----:B------:R-:W-:-:S07]  /*07f0*/  IMAD.U32 R23, RZ, RZ, UR7 ;  /* 0x00000007ff177e24 */ /* 0x000fce000f8e00ff */
[----:B------:R-:W-:Y:S05]  /*0800*/  CALL.REL.NOINC `($__internal_1_$__cuda_sm20_div_rn_f64_full) ;  /* 0x0000000000947944 */ /* 0x000fea0003c00000 */
[----:B------:R-:W-:Y:S01]  /*0810*/  MOV R6, R24 ;  /* 0x0000001800067202 */ /* 0x000fe20000000f00 */
[----:B------:R-:W-:-:S07]  /*0820*/  IMAD.MOV.U32 R7, RZ, RZ, R25 ;  /* 0x000000ffff077224 */ /* 0x000fce00078e0019 */
.L_x_15:
[----:B------:R-:W-:Y:S05]  /*0830*/  BSYNC.RECONVERGENT B0 ;  /* 0x0000000000007941 */ /* 0x000fea0003800200 */
.L_x_14:
[----:B------:R-:W-:Y:S01]  /*0840*/  DADD R4, R16, R6 ;  /* 0x0000000010047229 */ /* 0x000fe20000000006 */
[----:B------:R-:W-:Y:S01]  /*0850*/  BSSY.RECONVERGENT B0, `(.L_x_16) ;  /* 0x0000019000007945 */ /* 0x000fe20003800200 */
[----:B------:R-:W-:-:S06]  /*0860*/  IMAD.MOV.U32 R16, RZ, RZ, 0x1 ;  /* 0x00000001ff107424 */ /* 0x000fcc00078e00ff */
[CC--:B------:R-:W-:Y:S02]  /*0870*/  DFMA R4, R10.reuse, R2.reuse, R4 ;  /* 0x000000020a04722b */ /* 0x0c0fe40000000004 */
[----:B------:R-:W-:-:S04]  /*0880*/  DFMA R2, R10, R2, R6 ;  /* 0x000000020a02722b */ /* 0x000fc80000000006 */
[----:B------:R-:W0:Y:S04]  /*0890*/  MUFU.RCP64H R17, R5 ;  /* 0x0000000500117308 */ /* 0x000e280000001800 */
[----:B------:R-:W-:-:S10]  /*08a0*/  DFMA R12, -R14, R2, R12 ;  /* 0x000000020e0c722b */ /* 0x000fd4000000010c */
        /* <DEDUP_REMOVED lines=12> */
[----:B------:R-:W-:Y:S01]  /*0970*/  IMAD.MOV.U32 R18, RZ, RZ, R12 ;  /* 0x000000ffff127224 */ /* 0x000fe200078e000c */
[----:B------:R-:W-:Y:S01]  /*0980*/  MOV R23, R5 ;  /* 0x0000000500177202 */ /* 0x000fe20000000f00 */
[----:B------:R-:W-:Y:S01]  /*0990*/  IMAD.MOV.U32 R19, RZ, RZ, R13 ;  /* 0x000000ffff137224 */ /* 0x000fe200078e000d */
[----:B------:R-:W-:-:S07]  /*09a0*/  MOV R0, 0x9c0 ;  /* 0x000009c000007802 */ /* 0x000fce0000000f00 */
[----:B------:R-:W-:Y:S05]  /*09b0*/  CALL.REL.NOINC `($__internal_1_$__cuda_sm20_div_rn_f64_full) ;  /* 0x0000000000287944 */ /* 0x000fea0003c00000 */
[----:B------:R-:W-:Y:S02]  /*09c0*/  IMAD.MOV.U32 R2, RZ, RZ, R24 ;  /* 0x000000ffff027224 */ /* 0x000fe400078e0018 */
[----:B------:R-:W-:-:S07]  /*09d0*/  IMAD.MOV.U32 R3, RZ, RZ, R25 ;  /* 0x000000ffff037224 */ /* 0x000fce00078e0019 */
.L_x_17:
[----:B------:R-:W-:Y:S05]  /*09e0*/  BSYNC.RECONVERGENT B0 ;  /* 0x0000000000007941 */ /* 0x000fea0003800200 */
.L_x_16:
[----:B------:R-:W0:Y:S02]  /*09f0*/  LDC R5, c[0x0][0x3d4] ;  /* 0x0000f500ff057b82 */ /* 0x000e240000000800 */
[----:B0-----:R-:W-:-:S06]  /*0a00*/  IMAD.WIDE R8, R5, 0x4, R8 ;  /* 0x0000000405087825 */ /* 0x001fcc00078e0208 */
[----:B------:R-:W0:Y:S01]  /*0a10*/  LDC.64 R4, c[0x0][0x390] ;  /* 0x0000e400ff047b82 */ /* 0x000e220000000a00 */
[----:B------:R-:W0:Y:S02]  /*0a20*/  LDG.E R9, desc[UR4][R8.64] ;  /* 0x0000000408097981 */ /* 0x000e24000c1e1900 */
[----:B0-----:R-:W-:-:S05]  /*0a30*/  IMAD.WIDE R4, R9, 0x8, R4 ;  /* 0x0000000809047825 */ /* 0x001fca00078e0204 */
[----:B------:R-:W-:Y:S01]  /*0a40*/  STG.E.64 desc[UR4][R4.64], R2 ;  /* 0x0000000204007986 */ /* 0x000fe2000c101b04 */
[----:B------:R-:W-:Y:S05]  /*0a50*/  EXIT ;  /* 0x000000000000794d */ /* 0x000fea0003800000 */
        .weak           $__internal_1_$__cuda_sm20_div_rn_f64_full
        .type           $__internal_1_$__cuda_sm20_div_rn_f64_full,@function
        .size           $__internal_1_$__cuda_sm20_div_rn_f64_full,(.L_x_184 - $__internal_1_$__cuda_sm20_div_rn_f64_full)
$__internal_1_$__cuda_sm20_div_rn_f64_full:
[----:B------:R-:W-:Y:S01]  /*0a60*/  FSETP.GEU.AND P2, PT, |R19|, 1.469367938527859385e-39, PT ;  /* 0x001000001300780b */ /* 0x000fe20003f4e200 */
[----:B------:R-:W-:Y:S01]  /*0a70*/  IMAD.MOV.U32 R22, RZ, RZ, R4 ;  /* 0x000000ffff167224 */ /* 0x000fe200078e0004 */
[C---:B------:R-:W-:Y:S01]  /*0a80*/  FSETP.GEU.AND P0, PT, |R23|.reuse, 1.469367938527859385e-39, PT ;  /* 0x001000001700780b */ /* 0x040fe20003f0e200 */
[----:B------:R-:W-:Y:S01]  /*0a90*/  IMAD.MOV.U32 R31, RZ, RZ, 0x1ca00000 ;  /* 0x1ca00000ff1f7424 */ /* 0x000fe200078e00ff */
[----:B------:R-:W-:Y:S01]  /*0aa0*/  LOP3.LUT R20, R23, 0x800fffff, RZ, 0xc0, !PT ;  /* 0x800fffff17147812 */ /* 0x000fe200078ec0ff */
[----:B------:R-:W-:Y:S01]  /*0ab0*/  BSSY.RECONVERGENT B1, `(.L_x_18) ;  /* 0x0000053000017945 */ /* 0x000fe20003800200 */
[----:B------:R-:W-:Y:S02]  /*0ac0*/  LOP3.LUT R30, R19, 0x7ff00000, RZ, 0xc0, !PT ;  /* 0x7ff00000131e7812 */ /* 0x000fe400078ec0ff */
[----:B------:R-:W-:Y:S02]  /*0ad0*/  LOP3.LUT R21, R20, 0x3ff00000, RZ, 0xfc, !PT ;  /* 0x3ff0000014157812 */ /* 0x000fe400078efcff */
[----:B------:R-:W-:Y:S01]  /*0ae0*/  MOV R20, R4 ;  /* 0x0000000400147202 */ /* 0x000fe20000000f00 */
[----:B------:R-:W-:Y:S01]  /*0af0*/  IMAD.MOV.U32 R4, RZ, RZ, R18 ;  /* 0x000000ffff047224 */ /* 0x000fe200078e0012 */
[C---:B------:R-:W-:Y:S01]  /*0b00*/  LOP3.LUT R33, R23.reuse, 0x7ff00000, RZ, 0xc0, !PT ;  /* 0x7ff0000017217812 */ /* 0x040fe200078ec0ff */
[----:B------:R-:W-:Y:S01]  /*0b10*/  @!P2 IMAD.MOV.U32 R26, RZ, RZ, RZ ;  /* 0x000000ffff1aa224 */ /* 0x000fe200078e00ff */
[----:B------:R-:W-:Y:S01]  /*0b20*/  @!P2 LOP3.LUT R5, R23, 0x7ff00000, RZ, 0xc0, !PT ;  /* 0x7ff000001705a812 */ /* 0x000fe200078ec0ff */
[----:B------:R-:W-:Y:S01]  /*0b30*/  @!P0 DMUL R20, R22, 8.98846567431157953865e+307 ;  /* 0x7fe0000016148828 */ /* 0x000fe20000000000 */
[----:B------:R-:W-:-:S02]  /*0b40*/  ISETP.GE.U32.AND P1, PT, R30, R33, PT ;  /* 0x000000211e00720c */ /* 0x000fc40003f26070 */
[----:B------:R-:W-:Y:S02]  /*0b50*/  @!P2 ISETP.GE.U32.AND P3, PT, R30, R5, PT ;  /* 0x000000051e00a20c */ /* 0x000fe40003f66070 */
[C---:B------:R-:W-:Y:S01]  /*0b60*/  SEL R5, R31.reuse, 0x63400000, !P1 ;  /* 0x634000001f057807 */ /* 0x040fe20004800000 */
[----:B------:R-:W0:Y:S01]  /*0b70*/  MUFU.RCP64H R25, R21 ;  /* 0x0000001500197308 */ /* 0x000e220000001800 */
[----:B------:R-:W-:Y:S02]  /*0b80*/  @!P2 SEL R27, R31, 0x63400000, !P3 ;  /* 0x634000001f1ba807 */ /* 0x000fe40005800000 */
[--C-:B------:R-:W-:Y:S02]  /*0b90*/  LOP3.LUT R5, R5, 0x800fffff, R19.reuse, 0xf8, !PT ;  /* 0x800fffff05057812 */ /* 0x100fe400078ef813 */
[----:B------:R-:W-:Y:S02]  /*0ba0*/  @!P2 LOP3.LUT R27, R27, 0x80000000, R19, 0xf8, !PT ;  /* 0x800000001b1ba812 */ /* 0x000fe400078ef813 */
[----:B------:R-:W-:-:S02]  /*0bb0*/  MOV R24, 0x1 ;  /* 0x0000000100187802 */ /* 0x000fc40000000f00 */
[----:B------:R-:W-:Y:S02]  /*0bc0*/  @!P2 LOP3.LUT R27, R27, 0x100000, RZ, 0xfc, !PT ;  /* 0x001000001b1ba812 */ /* 0x000fe400078efcff */
[----:B------:R-:W-:-:S04]  /*0bd0*/  @!P0 LOP3.LUT R33, R21, 0x7ff00000, RZ, 0xc0, !PT ;  /* 0x7ff0000015218812 */ /* 0x000fc800078ec0ff */
[----:B------:R-:W-:Y:S02]  /*0be0*/  @!P2 DFMA R4, R4, 2, -R26 ;  /* 0x400000000404a82b */ /* 0x000fe4000000081a */
[----:B0-----:R-:W-:-:S08]  /*0bf0*/  DFMA R26, R24, -R20, 1 ;  /* 0x3ff00000181a742b */ /* 0x001fd00000000814 */
[----:B------:R-:W-:-:S08]  /*0c00*/  DFMA R26, R26, R26, R26 ;  /* 0x0000001a1a1a722b */ /* 0x000fd0000000001a */
[----:B------:R-:W-:-:S08]  /*0c10*/  DFMA R24, R24, R26, R24 ;  /* 0x0000001a1818722b */ /* 0x000fd00000000018 */
[----:B------:R-:W-:-:S08]  /*0c20*/  DFMA R26, R24, -R20, 1 ;  /* 0x3ff00000181a742b */ /* 0x000fd00000000814 */
[----:B------:R-:W-:-:S08]  /*0c30*/  DFMA R24, R24, R26, R24 ;  /* 0x0000001a1818722b */ /* 0x000fd00000000018 */
[----:B------:R-:W-:-:S08]  /*0c40*/  DMUL R26, R24, R4 ;  /* 0x00000004181a7228 */ /* 0x000fd00000000000 */
[----:B------:R-:W-:-:S08]  /*0c50*/  DFMA R28, R26, -R20, R4 ;  /* 0x800000141a1c722b */ /* 0x000fd00000000004 */
[----:B------:R-:W-:Y:S01]  /*0c60*/  DFMA R28, R24, R28, R26 ;  /* 0x0000001c181c722b */ /* 0x000fe2000000001a */
[----:B------:R-:W-:Y:S01]  /*0c70*/  IMAD.MOV.U32 R26, RZ, RZ, R30 ;  /* 0x000000ffff1a7224 */ /* 0x000fe200078e001e */
[----:B------:R-:W-:-:S05]  /*0c80*/  @!P2 LOP3.LUT R26, R5, 0x7ff00000, RZ, 0xc0, !PT ;  /* 0x7ff00000051aa812 */ /* 0x000fca00078ec0ff */
[----:B------:R-:W-:-:S05]  /*0c90*/  VIADD R24, R26, 0xffffffff ;  /* 0xffffffff1a187836 */ /* 0x000fca0000000000 */
[----:B------:R-:W-:Y:S01]  /*0ca0*/  ISETP.GT.U32.AND P0, PT, R24, 0x7feffffe, PT ;  /* 0x7feffffe1800780c */ /* 0x000fe20003f04070 */
[----:B------:R-:W-:-:S05]  /*0cb0*/  VIADD R24, R33, 0xffffffff ;  /* 0xffffffff21187836 */ /* 0x000fca0000000000 */
[----:B------:R-:W-:-:S13]  /*0cc0*/  ISETP.GT.U32.OR P0, PT, R24, 0x7feffffe, P0 ;  /* 0x7feffffe1800780c */ /* 0x000fda0000704470 */
[----:B------:R-:W-:Y:S05]  /*0cd0*/  @P0 BRA `(.L_x_19) ;  /* 0x00000000006c0947 */ /* 0x000fea0003800000 */
[----:B------:R-:W-:Y:S01]  /*0ce0*/  LOP3.LUT R19, R23, 0x7ff00000, RZ, 0xc0, !PT ;  /* 0x7ff0000017137812 */ /* 0x000fe200078ec0ff */
[----:B------:R-:W-:-:S03]  /*0cf0*/  IMAD.MOV.U32 R26, RZ, RZ, RZ ;  /* 0x000000ffff1a7224 */ /* 0x000fc600078e00ff */
[CC--:B------:R-:W-:Y:S02]  /*0d00*/  VIADDMNMX R18, R30.reuse, -R19.reuse, 0xb9600000, !PT ;  /* 0xb96000001e127446 */ /* 0x0c0fe40007800913 */
[----:B------:R-:W-:Y:S02]  /*0d10*/  ISETP.GE.U32.AND P0, PT, R30, R19, PT ;  /* 0x000000131e00720c */ /* 0x000fe40003f06070 */
[----:B------:R-:W-:Y:S02]  /*0d20*/  VIMNMX R18, PT, PT, R18, 0x46a00000, PT ;  /* 0x46a0000012127848 */ /* 0x000fe40003fe0100 */
[----:B------:R-:W-:-:S04]  /*0d30*/  SEL R31, R31, 0x63400000, !P0 ;  /* 0x634000001f1f7807 */ /* 0x000fc80004000000 */
[----:B------:R-:W-:-:S05]  /*0d40*/  IADD3 R18, PT, PT, -R31, R18, RZ ;  /* 0x000000121f127210 */ /* 0x000fca0007ffe1ff */
[----:B------:R-:W-:-:S06]  /*0d50*/  VIADD R27, R18, 0x7fe00000 ;  /* 0x7fe00000121b7836 */ /* 0x000fcc0000000000 */
[----:B------:R-:W-:-:S10]  /*0d60*/  DMUL R24, R28, R26 ;  /* 0x0000001a1c187228 */ /* 0x000fd40000000000 */
[----:B------:R-:W-:-:S13]  /*0d70*/  FSETP.GTU.AND P0, PT, |R25|, 1.469367938527859385e-39, PT ;  /* 0x001000001900780b */ /* 0x000fda0003f0c200 */
[----:B------:R-:W-:Y:S05]  /*0d80*/  @P0 BRA `(.L_x_20) ;  /* 0x0000000000940947 */ /* 0x000fea0003800000 */
[----:B------:R-:W-:Y:S01]  /*0d90*/  DFMA R4, R28, -R20, R4 ;  /* 0x800000141c04722b */ /* 0x000fe20000000004 */
[----:B------:R-:W-:-:S09]  /*0da0*/  IMAD.MOV.U32 R26, RZ, RZ, RZ ;  /* 0x000000ffff1a7224 */ /* 0x000fd200078e00ff */
[C---:B------:R-:W-:Y:S02]  /*0db0*/  FSETP.NEU.AND P0, PT, R5.reuse, RZ, PT ;  /* 0x000000ff0500720b */ /* 0x040fe40003f0d000 */
[----:B------:R-:W-:-:S04]  /*0dc0*/  LOP3.LUT R23, R5, 0x80000000, R23, 0x48, !PT ;  /* 0x8000000005177812 */ /* 0x000fc800078e4817 */
[----:B------:R-:W-:-:S07]  /*0dd0*/  LOP3.LUT R27, R23, R27, RZ, 0xfc, !PT ;  /* 0x0000001b171b7212 */ /* 0x000fce00078efcff */
[----:B------:R-:W-:Y:S05]  /*0de0*/  @!P0 BRA `(.L_x_20) ;  /* 0x00000000007c8947 */ /* 0x000fea0003800000 */
[----:B------:R-:W-:Y:S01]  /*0df0*/  IADD3 R5, PT, PT, -R18, RZ, RZ ;  /* 0x000000ff12057210 */ /* 0x000fe20007ffe1ff */
[----:B------:R-:W-:Y:S01]  /*0e00*/  IMAD.MOV.U32 R4, RZ, RZ, RZ ;  /* 0x000000ffff047224 */ /* 0x000fe200078e00ff */
[----:B------:R-:W-:-:S05]  /*0e10*/  DMUL.RP R26, R28, R26 ;  /* 0x0000001a1c1a7228 */ /* 0x000fca0000008000 */
[----:B------:R-:W-:-:S05]  /*0e20*/  DFMA R4, R24, -R4, R28 ;  /* 0x800000041804722b */ /* 0x000fca000000001c */
[----:B------:R-:W-:Y:S02]  /*0e30*/  LOP3.LUT R23, R27, R23, RZ, 0x3c, !PT ;  /* 0x000000171b177212 */ /* 0x000fe400078e3cff */
[----:B------:R-:W-:-:S04]  /*0e40*/  IADD3 R4, PT, PT, -R18, -0x43300000, RZ ;  /* 0xbcd0000012047810 */ /* 0x000fc80007ffe1ff */
[----:B------:R-:W-:-:S04]  /*0e50*/  FSETP.NEU.AND P0, PT, |R5|, R4, PT ;  /* 0x000000040500720b */ /* 0x000fc80003f0d200 */
[----:B------:R-:W-:Y:S02]  /*0e60*/  FSEL R24, R26, R24, !P0 ;  /* 0x000000181a187208 */ /* 0x000fe40004000000 */
[----:B------:R-:W-:Y:S01]  /*0e70*/  FSEL R25, R23, R25, !P0 ;  /* 0x0000001917197208 */ /* 0x000fe20004000000 */
[----:B------:R-:W-:Y:S06]  /*0e80*/  BRA `(.L_x_20) ;  /* 0x0000000000547947 */ /* 0x000fec0003800000 */
.L_x_19:
[----:B------:R-:W-:-:S14]  /*0e90*/  DSETP.NAN.AND P0, PT, R18, R18, PT ;  /* 0x000000121200722a */ /* 0x000fdc0003f08000 */
[----:B------:R-:W-:Y:S05]  /*0ea0*/  @P0 BRA `(.L_x_21) ;  /* 0x0000000000440947 */ /* 0x000fea0003800000 */
[----:B------:R-:W-:-:S14]  /*0eb0*/  DSETP.NAN.AND P0, PT, R22, R22, PT ;  /* 0x000000161600722a */ /* 0x000fdc0003f08000 */
[----:B------:R-:W-:Y:S05]  /*0ec0*/  @P0 BRA `(.L_x_22) ;  /* 0x0000000000300947 */ /* 0x000fea0003800000 */
[----:B------:R-:W-:Y:S01]  /*0ed0*/  ISETP.NE.AND P0, PT, R26, R33, PT ;  /* 0x000000211a00720c */ /* 0x000fe20003f05270 */
[----:B------:R-:W-:Y:S02]  /*0ee0*/  IMAD.MOV.U32 R24, RZ, RZ, 0x0 ;  /* 0x00000000ff187424 */ /* 0x000fe400078e00ff */
[----:B------:R-:W-:-:S10]  /*0ef0*/  IMAD.MOV.U32 R25, RZ, RZ, -0x80000 ;  /* 0xfff80000ff197424 */ /* 0x000fd400078e00ff */
[----:B------:R-:W-:Y:S05]  /*0f00*/  @!P0 BRA `(.L_x_20) ;  /* 0x0000000000348947 */ /* 0x000fea0003800000 */
[----:B------:R-:W-:Y:S02]  /*0f10*/  ISETP.NE.AND P0, PT, R26, 0x7ff00000, PT ;  /* 0x7ff000001a00780c */ /* 0x000fe40003f05270 */
[----:B------:R-:W-:Y:S02]  /*0f20*/  LOP3.LUT R25, R19, 0x80000000, R23, 0x48, !PT ;  /* 0x8000000013197812 */ /* 0x000fe400078e4817 */
[----:B------:R-:W-:-:S13]  /*0f30*/  ISETP.EQ.OR P0, PT, R33, RZ, !P0 ;  /* 0x000000ff2100720c */ /* 0x000fda0004702670 */
[----:B------:R-:W-:Y:S02]  /*0f40*/  @P0 LOP3.LUT R4, R25, 0x7ff00000, RZ, 0xfc, !PT ;  /* 0x7ff0000019040812 */ /* 0x000fe400078efcff */
[----:B------:R-:W-:Y:S01]  /*0f50*/  @!P0 MOV R24, RZ ;  /* 0x000000ff00188202 */ /* 0x000fe20000000f00 */
[----:B------:R-:W-:Y:S02]  /*0f60*/  @P0 IMAD.MOV.U32 R24, RZ, RZ, RZ ;  /* 0x000000ffff180224 */ /* 0x000fe400078e00ff */
[----:B------:R-:W-:Y:S01]  /*0f70*/  @P0 IMAD.MOV.U32 R25, RZ, RZ, R4 ;  /* 0x000000ffff190224 */ /* 0x000fe200078e0004 */
[----:B------:R-:W-:Y:S06]  /*0f80*/  BRA `(.L_x_20) ;  /* 0x0000000000147947 */ /* 0x000fec0003800000 */
.L_x_22:
[----:B------:R-:W-:Y:S01]  /*0f90*/  LOP3.LUT R25, R23, 0x80000, RZ, 0xfc, !PT ;  /* 0x0008000017197812 */ /* 0x000fe200078efcff */
[----:B------:R-:W-:Y:S01]  /*0fa0*/  IMAD.MOV.U32 R24, RZ, RZ, R22 ;  /* 0x000000ffff187224 */ /* 0x000fe200078e0016 */
[----:B------:R-:W-:Y:S06]  /*0fb0*/  BRA `(.L_x_20) ;  /* 0x0000000000087947 */ /* 0x000fec0003800000 */
.L_x_21:
[----:B------:R-:W-:Y:S02]  /*0fc0*/  LOP3.LUT R25, R19, 0x80000, RZ, 0xfc, !PT ;  /* 0x0008000013197812 */ /* 0x000fe400078efcff */
[----:B------:R-:W-:-:S07]  /*0fd0*/  MOV R24, R18 ;  /* 0x0000001200187202 */ /* 0x000fce0000000f00 */
.L_x_20:
[----:B------:R-:W-:Y:S05]  /*0fe0*/  BSYNC.RECONVERGENT B1 ;  /* 0x0000000000017941 */ /* 0x000fea0003800200 */
.L_x_18:
[----:B------:R-:W-:Y:S02]  /*0ff0*/  IMAD.MOV.U32 R4, RZ, RZ, R0 ;  /* 0x000000ffff047224 */ /* 0x000fe400078e0000 */
[----:B------:R-:W-:-:S04]  /*1000*/  IMAD.MOV.U32 R5, RZ, RZ, 0x0 ;  /* 0x00000000ff057424 */ /* 0x000fc800078e00ff */
[----:B------:R-:W-:Y:S05]  /*1010*/  RET.REL.NODEC R4 `(_Z48dvc_ScaLBL_D3Q7_AAodd_Ion_Flux_DiffAdvcElec_BC_zPiS_PdddS0_S0_dddii) ;  /* 0xffffffec04f87950 */ /* 0x000fea0003c3ffff */
.L_x_23:
        /* <DEDUP_REMOVED lines=14> */
.L_x_184:


//--------------------- .text._Z49dvc_ScaLBL_D3Q7_AAeven_Ion_Flux_DiffAdvcElec_BC_ZPiPdddS0_S0_dddii --------------------------
	.section	.text._Z49dvc_ScaLBL_D3Q7_AAeven_Ion_Flux_DiffAdvcElec_BC_ZPiPdddS0_S0_dddii,"ax",@progbits
	.align	128
        .global         _Z49dvc_ScaLBL_D3Q7_AAeven_Ion_Flux_DiffAdvcElec_BC_ZPiPdddS0_S0_dddii
        .type           _Z49dvc_ScaLBL_D3Q7_AAeven_Ion_Flux_DiffAdvcElec_BC_ZPiPdddS0_S0_dddii,@function
        .size           _Z49dvc_ScaLBL_D3Q7_AAeven_Ion_Flux_DiffAdvcElec_BC_ZPiPdddS0_S0_dddii,(.L_x_185 - _Z49dvc_ScaLBL_D3Q7_AAeven_Ion_Flux_DiffAdvcElec_BC_ZPiPdddS0_S0_dddii)
        .other          _Z49dvc_ScaLBL_D3Q7_AAeven_Ion_Flux_DiffAdvcElec_BC_ZPiPdddS0_S0_dddii,@"STO_CUDA_ENTRY STV_DEFAULT"
_Z49dvc_ScaLBL_D3Q7_AAeven_Ion_Flux_DiffAdvcElec_BC_ZPiPdddS0_S0_dddii:
.text._Z49dvc_ScaLBL_D3Q7_AAeven_Ion_Flux_DiffAdvcElec_BC_ZPiPdddS0_S0_dddii:
        /* <DEDUP_REMOVED lines=16> */
[----:B--2---:R-:W1:Y:S01]  /*0100*/  MUFU.RCP64H R23, UR6 ;  /* 0x0000000600177d08 */ /* 0x004e620008001800 */
[----:B------:R-:W-:-:S05]  /*0110*/  IMAD.MOV.U32 R22, RZ, RZ, 0x1 ;  /* 0x00000001ff167424 */ /* 0x000fca00078e00ff */
[----:B------:R-:W1:Y:S01]  /*0120*/  LDC.64 R2, c[0x0][0x3c0] ;  /* 0x0000f000ff027b82 */ /* 0x000e620000000a00 */
[----:B----4-:R-:W-:-:S07]  /*0130*/  IMAD.SHL.U32 R14, R0, 0x2, RZ ;  /* 0x00000002000e7824 */ /* 0x010fce00078e00ff */
[----:B------:R-:W0:Y:S01]  /*0140*/  LDC.64 R4, c[0x0][0x3b8] ;  /* 0x0000ee00ff047b82 */ /* 0x000e220000000a00 */
[----:B-1----:R-:W-:-:S08]  /*0150*/  DFMA R12, R22, -R2, 1 ;  /* 0x3ff00000160c742b */ /* 0x002fd00000000802 */
[----:B------:R-:W-:-:S08]  /*0160*/  DFMA R12, R12, R12, R12 ;  /* 0x0000000c0c0c722b */ /* 0x000fd0000000000c */
[----:B------:R-:W-:Y:S02]  /*0170*/  DFMA R22, R22, R12, R22 ;  /* 0x0000000c1616722b */ /* 0x000fe40000000016 */
[----:B0-----:R-:W-:Y:S01]  /*0180*/  DMUL R4, R6, R4 ;  /* 0x0000000406047228 */ /* 0x001fe20000000000 */
[----:B---3--:R-:W-:-:S04]  /*0190*/  IMAD.WIDE R8, R27, 0x8, R24 ;  /* 0x000000081b087825 */ /* 0x008fc800078e0218 */
[----:B------:R-:W-:Y:S01]  /*01a0*/  IMAD.IADD R29, R27, 0x1, R14 ;  /* 0x000000011b1d7824 */ /* 0x000fe200078e020e */
[----:B------:R0:W2:Y:S01]  /*01b0*/  LDG.E.64 R16, desc[UR4][R8.64] ;  /* 0x0000000408107981 */ /* 0x0000a2000c1e1b00 */
[----:B------:R-:W-:-:S05]  /*01c0*/  IMAD.WIDE R10, R14, 0x8, R8 ;  /* 0x000000080e0a7825 */ /* 0x000fca00078e0208 */
[----:B------:R1:W2:Y:S01]  /*01d0*/  LDG.E.64 R18, desc[UR4][R10.64] ;  /* 0x000000040a127981 */ /* 0x0002a2000c1e1b00 */
[----:B------:R-:W-:Y:S02]  /*01e0*/  IMAD.IADD R13, R29, 0x1, -R0 ;  /* 0x000000011d0d7824 */ /* 0x000fe400078e0a00 */
[----:B------:R-:W-:-:S04]  /*01f0*/  IMAD.WIDE R20, R0, 0x8, R8 ;  /* 0x0000000800147825 */ /* 0x000fc800078e0208 */
[C---:B------:R-:W-:Y:S01]  /*0200*/  IMAD R13, R0.reuse, 0x3, R13 ;  /* 0x00000003000d7824 */ /* 0x040fe200078e020d */
[C---:B0-----:R-:W-:Y:S01]  /*0210*/  DFMA R8, R22.reuse, -R2, 1 ;  /* 0x3ff000001608742b */ /* 0x041fe20000000802 */
[C---:B------:R-:W-:Y:S01]  /*0220*/  IMAD.WIDE R14, R0.reuse, 0x8, R10 ;  /* 0x00000008000e7825 */ /* 0x040fe200078e020a */
[----:B------:R-:W3:Y:S01]  /*0230*/  LDG.E.64 R20, desc[UR4][R20.64] ;  /* 0x0000000414147981 */ /* 0x000ee2000c1e1b00 */
[----:B-1----:R-:W0:Y:S02]  /*0240*/  LDC.64 R10, c[0x0][0x3a0] ;  /* 0x0000e800ff0a7b82 */ /* 0x002e240000000a00 */
[----:B------:R-:W-:Y:S01]  /*0250*/  IMAD.WIDE R6, R13, 0x8, R24 ;  /* 0x000000080d067825 */ /* 0x000fe200078e0218 */
[----:B------:R-:W-:Y:S01]  /*0260*/  IADD3 R29, PT, PT, R29, R0, RZ ;  /* 0x000000001d1d7210 */ /* 0x000fe20007ffe0ff */
[----:B------:R-:W4:Y:S04]  /*0270*/  LDG.E.64 R14, desc[UR4][R14.64] ;  /* 0x000000040e0e7981 */ /* 0x000f28000c1e1b00 */
[----:B------:R-:W1:Y:S01]  /*0280*/  LDC.64 R12, c[0x0][0x3a8] ;  /* 0x0000ea00ff0c7b82 */ /* 0x000e620000000a00 */
[----:B------:R-:W-:Y:S01]  /*0290*/  DFMA R22, R22, R8, R22 ;  /* 0x000000081616722b */ /* 0x000fe20000000016 */
[----:B------:R-:W4:Y:S01]  /*02a0*/  LDG.E.64 R8, desc[UR4][R6.64] ;  /* 0x0000000406087981 */ /* 0x000f22000c1e1b00 */
[----:B------:R-:W-:-:S04]  /*02b0*/  IMAD R29, R0, 0x3, R29 ;  /* 0x00000003001d7824 */ /* 0x000fc800078e021d */
[----:B------:R-:W-:-:S06]  /*02c0*/  IMAD.WIDE R24, R29, 0x8, R24 ;  /* 0x000000081d187825 */ /* 0x000fcc00078e0218 */
[----:B------:R-:W4:Y:S01]  /*02d0*/  LDG.E.64 R24, desc[UR4][R24.64] ;  /* 0x0000000418187981 */ /* 0x000f22000c1e1b00 */
[----:B0-----:R-:W-:-:S04]  /*02e0*/  IMAD.WIDE R28, R27, 0x8, R10 ;  /* 0x000000081b1c7825 */ /* 0x001fc800078e020a */
[----:B-1----:R-:W-:Y:S02]  /*02f0*/  IMAD.WIDE R10, R27, 0x8, R12 ;  /* 0x000000081b0a7825 */ /* 0x002fe400078e020c */
        /* <DEDUP_REMOVED lines=15> */
[----:B------:R-:W-:Y:S01]  /*03f0*/  IMAD.MOV.U32 R15, RZ, RZ, R5 ;  /* 0x000000ffff0f7224 */ /* 0x000fe200078e0005 */
[----:B------:R-:W-:Y:S01]  /*0400*/  MOV R0, 0x450 ;  /* 0x0000045000007802 */ /* 0x000fe20000000f00 */
[----:B------:R-:W-:Y:S02]  /*0410*/  IMAD.MOV.U32 R14, RZ, RZ, R4 ;  /* 0x000000ffff0e7224 */ /* 0x000fe400078e0004 */
[----:B0-----:R-:W-:Y:S02]  /*0420*/  IMAD.U32 R16, RZ, RZ, UR6 ;  /* 0x00000006ff107e24 */ /* 0x001fe4000f8e00ff */
[----:B------:R-:W-:-:S07]  /*0430*/  IMAD.U32 R5, RZ, RZ, UR7 ;  /* 0x00000007ff057e24 */ /* 0x000fce000f8e00ff */
[----:B-----5:R-:W-:Y:S05]  /*0440*/  CALL.REL.NOINC `($__internal_2_$__cuda_sm20_div_rn_f64_full) ;  /* 0x0000000400547944 */ /* 0x020fea0003c00000 */
[----:B------:R-:W-:Y:S01]  /*0450*/  MOV R2, R4 ;  /* 0x0000000400027202 */ /* 0x000fe20000000f00 */
[----:B------:R-:W-:-:S07]  /*0460*/  IMAD.MOV.U32 R3, RZ, RZ, R5 ;  /* 0x000000ffff037224 */ /* 0x000fce00078e0005 */
.L_x_24:
        /* <DEDUP_REMOVED lines=22> */
[----:B------:R-:W-:Y:S05]  /*05d0*/  CALL.REL.NOINC `($__internal_2_$__cuda_sm20_div_rn_f64_full) ;  /* 0x0000000000f07944 */ /* 0x000fea0003c00000 */
.L_x_25:
[----:B------:R-:W0:Y:S01]  /*05e0*/  LDCU UR6, c[0x0][0x39c] ;  /* 0x00007380ff0677ac */ /* 0x000e220008000800 */
[----:B------:R-:W1:Y:S01]  /*05f0*/  LDC.64 R2, c[0x0][0x398] ;  /* 0x0000e600ff027b82 */ /* 0x000e620000000a00 */
[----:B------:R-:W-:Y:S01]  /*0600*/  IMAD.MOV.U32 R14, RZ, RZ, 0x1 ;  /* 0x00000001ff0e7424 */ /* 0x000fe200078e00ff */
[----:B------:R-:W-:Y:S01]  /*0610*/  BSSY.RECONVERGENT B0, `(.L_x_26) ;  /* 0x0000019000007945 */ /* 0x000fe20003800200 */
[----:B0-----:R-:W1:Y:S04]  /*0620*/  MUFU.RCP64H R15, UR6 ;  /* 0x00000006000f7d08 */ /* 0x001e680008001800 */
[----:B-1----:R-:W-:-:S08]  /*0630*/  DFMA R16, R14, -R2, 1 ;  /* 0x3ff000000e10742b */ /* 0x002fd00000000802 */
[----:B------:R-:W-:-:S08]  /*0640*/  DFMA R16, R16, R16, R16 ;  /* 0x000000101010722b */ /* 0x000fd00000000010 */
[----:B------:R-:W-:Y:S02]  /*0650*/  DFMA R16, R14, R16, R14 ;  /* 0x000000100e10722b */ /* 0x000fe4000000000e */
[----:B------:R-:W-:-:S06]  /*0660*/  DMUL R14, R12, 0.5 ;  /* 0x3fe000000c0e7828 */ /* 0x000fcc0000000000 */
[----:B------:R-:W-:-:S04]  /*0670*/  DFMA R18, R16, -R2, 1 ;  /* 0x3ff000001012742b */ /* 0x000fc80000000802 */
[----:B------:R-:W-:-:S04]  /*0680*/  FSETP.GEU.AND P1, PT, |R15|, 6.5827683646048100446e-37, PT ;  /* 0x036000000f00780b */ /* 0x000fc80003f2e200 */
[----:B------:R-:W-:Y:S01]  /*0690*/  DFMA R18, R16, R18, R16 ;  /* 0x000000121012722b */ /* 0x000fe20000000010 */
[----:B------:R-:W0:Y:S07]  /*06a0*/  LDC.64 R16, c[0x0][0x390] ;  /* 0x0000e400ff107b82 */ /* 0x000e2e0000000a00 */
[----:B------:R-:W-:-:S08]  /*06b0*/  DMUL R12, R18, R14 ;  /* 0x0000000e120c7228 */ /* 0x000fd00000000000 */
[----:B------:R-:W-:-:S08]  /*06c0*/  DFMA R2, R12, -R2, R14 ;  /* 0x800000020c02722b */ /* 0x000fd0000000000e */
[----:B------:R-:W-:Y:S02]  /*06d0*/  DFMA R2, R18, R2, R12 ;  /* 0x000000021202722b */ /* 0x000fe4000000000c */
[----:B------:R-:W-:-:S08]  /*06e0*/  DADD R12, -R4, 1 ;  /* 0x3ff00000040c7429 */ /* 0x000fd00000000100 */
[----:B------:R-:W-:Y:S01]  /*06f0*/  FFMA R0, RZ, UR6, R3 ;  /* 0x00000006ff007c23 */ /* 0x000fe20008000003 */
[----:B0-----:R-:W-:-:S04]  /*0700*/  DFMA R24, R24, R12, R16 ;  /* 0x0000000c1818722b */ /* 0x001fc80000000010 */
[----:B------:R-:W-:-:S13]  /*0710*/  FSETP.GT.AND P0, PT, |R0|, 1.469367938527859385e-39, PT ;  /* 0x001000000000780b */ /* 0x000fda0003f04200 */
[----:B------:R-:W-:Y:S05]  /*0720*/  @P0 BRA P1, `(.L_x_27) ;  /* 0x00000000001c0947 */ /* 0x000fea0000800000 */
[----:B------:R-:W0:Y:S01]  /*0730*/  LDCU.64 UR6, c[0x0][0x398] ;  /* 0x00007300ff0677ac */ /* 0x000e220008000a00 */
[----:B------:R-:W-:Y:S01]  /*0740*/  MOV R0, 0x780 ;  /* 0x0000078000007802 */ /* 0x000fe20000000f00 */
[----:B0-----:R-:W-:Y:S02]  /*0750*/  IMAD.U32 R16, RZ, RZ, UR6 ;  /* 0x00000006ff107e24 */ /* 0x001fe4000f8e00ff */
[----:B------:R-:W-:-:S07]  /*0760*/  IMAD.U32 R5, RZ, RZ, UR7 ;  /* 0x00000007ff057e24 */ /* 0x000fce000f8e00ff */
[----:B------:R-:W-:Y:S05]  /*0770*/  CALL.REL.NOINC `($__internal_2_$__cuda_sm20_div_rn_f64_full) ;  /* 0x0000000000887944 */ /* 0x000fea0003c00000 */
[----:B------:R-:W-:Y:S01]  /*0780*/  MOV R2, R4 ;  /* 0x0000000400027202 */ /* 0x000fe20000000f00 */
[----:B------:R-:W-:-:S07]  /*0790*/  IMAD.MOV.U32 R3, RZ, RZ, R5 ;  /* 0x000000ffff037224 */ /* 0x000fce00078e0005 */
.L_x_27:
[----:B------:R-:W-:Y:S05]  /*07a0*/  BSYNC.RECONVERGENT B0 ;  /* 0x0000000000007941 */ /* 0x000fea0003800200 */
.L_x_26:
        /* <DEDUP_REMOVED lines=23> */
[----:B------:R-:W-:Y:S05]  /*0920*/  CALL.REL.NOINC `($__internal_2_$__cuda_sm20_div_rn_f64_full) ;  /* 0x00000000001c7944 */ /* 0x000fea0003c00000 */
[----:B------:R-:W-:Y:S02]  /*0930*/  IMAD.MOV.U32 R2, RZ, RZ, R4 ;  /* 0x000000ffff027224 */ /* 0x000fe400078e0004 */
[----:B------:R-:W-:-:S07]  /*0940*/  IMAD.MOV.U32 R3, RZ, RZ, R5 ;  /* 0x000000ffff037224 */ /* 0x000fce00078e0005 */
.L_x_29:
[----:B------:R-:W-:Y:S05]  /*0950*/  BSYNC.RECONVERGENT B0 ;  /* 0x0000000000007941 */ /* 0x000fea0003800200 */
.L_x_28:
[----:B------:R-:W0:Y:S02]  /*0960*/  LDC R5, c[0x0][0x3cc] ;  /* 0x0000f300ff057b82 */ /* 0x000e240000000800 */
[----:B0-----:R-:W-:-:S05]  /*0970*/  IMAD.WIDE R6, R5, 0x8, R6 ;  /* 0x0000000805067825 */ /* 0x001fca00078e0206 */
[----:B------:R-:W-:Y:S01]  /*0980*/  STG.E.64 desc[UR4][R6.64], R2 ;  /* 0x0000000206007986 */ /* 0x000fe2000c101b04 */
[----:B------:R-:W-:Y:S05]  /*0990*/  EXIT ;  /* 0x000000000000794d */ /* 0x000fea0003800000 */
        .weak           $__internal_2_$__cuda_sm20_div_rn_f64_full
        .type           $__internal_2_$__cuda_sm20_div_rn_f64_full,@function
        .size           $__internal_2_$__cuda_sm20_div_rn_f64_full,(.L_x_185 - $__internal_2_$__cuda_sm20_div_rn_f64_full)
$__internal_2_$__cuda_sm20_div_rn_f64_full:
[----:B------:R-:W-:Y:S01]  /*09a0*/  FSETP.GEU.AND P2, PT, |R15|, 1.469367938527859385e-39, PT ;  /* 0x001000000f00780b */ /* 0x000fe20003f4e200 */
[----:B------:R-:W-:Y:S01]  /*09b0*/  IMAD.MOV.U32 R18, RZ, RZ, R16 ;  /* 0x000000ffff127224 */ /* 0x000fe200078e0010 */
[C---:B------:R-:W-:Y:S01]  /*09c0*/  FSETP.GEU.AND P0, PT, |R5|.reuse, 1.469367938527859385e-39, PT ;  /* 0x001000000500780b */ /* 0x040fe20003f0e200 */
[----:B------:R-:W-:Y:S01]  /*09d0*/  IMAD.MOV.U32 R19, RZ, RZ, R5 ;  /* 0x000000ffff137224 */ /* 0x000fe200078e0005 */
[----:B------:R-:W-:Y:S01]  /*09e0*/  LOP3.LUT R17, R5, 0x800fffff, RZ, 0xc0, !PT ;  /* 0x800fffff05117812 */ /* 0x000fe200078ec0ff */
[----:B------:R-:W-:Y:S01]  /*09f0*/  IMAD.MOV.U32 R20, RZ, RZ, R14 ;  /* 0x000000ffff147224 */ /* 0x000fe200078e000e */
[----:B------:R-:W-:Y:S01]  /*0a00*/  LOP3.LUT R2, R15, 0x7ff00000, RZ, 0xc0, !PT ;  /* 0x7ff000000f027812 */ /* 0x000fe200078ec0ff */
[----:B------:R-:W-:Y:S01]  /*0a10*/  IMAD.MOV.U32 R26, RZ, RZ, 0x1 ;  /* 0x00000001ff1a7424 */ /* 0x000fe200078e00ff */
[----:B------:R-:W-:Y:S01]  /*0a20*/  LOP3.LUT R17, R17, 0x3ff00000, RZ, 0xfc, !PT ;  /* 0x3ff0000011117812 */ /* 0x000fe200078efcff */
[----:B------:R-:W-:Y:S01]  /*0a30*/  BSSY.RECONVERGENT B1, `(.L_x_30) ;  /* 0x000004f000017945 */ /* 0x000fe20003800200 */
[----:B------:R-:W-:-:S03]  /*0a40*/  LOP3.LUT R5, R5, 0x7ff00000, RZ, 0xc0, !PT ;  /* 0x7ff0000005057812 */ /* 0x000fc600078ec0ff */
[----:B------:R-:W-:Y:S01]  /*0a50*/  @!P2 LOP3.LUT R3, R19, 0x7ff00000, RZ, 0xc0, !PT ;  /* 0x7ff000001303a812 */ /* 0x000fe200078ec0ff */
[----:B------:R-:W-:Y:S01]  /*0a60*/  @!P2 IMAD.MOV.U32 R22, RZ, RZ, RZ ;  /* 0x000000ffff16a224 */ /* 0x000fe200078e00ff */
[----:B------:R-:W-:Y:S01]  /*0a70*/  @!P0 DMUL R16, R18, 8.98846567431157953865e+307 ;  /* 0x7fe0000012108828 */ /* 0x000fe20000000000 */
[C---:B------:R-:W-:Y:S02]  /*0a80*/  ISETP.GE.U32.AND P1, PT, R2.reuse, R5, PT ;  /* 0x000000050200720c */ /* 0x040fe40003f26070 */
[----:B------:R-:W-:Y:S02]  /*0a90*/  @!P2 ISETP.GE.U32.AND P3, PT, R2, R3, PT ;  /* 0x000000030200a20c */ /* 0x000fe40003f66070 */
[----:B------:R-:W-:Y:S01]  /*0aa0*/  MOV R3, 0x1ca00000 ;  /* 0x1ca0000000037802 */ /* 0x000fe20000000f00 */
        /* <DEDUP_REMOVED lines=50> */
.L_x_31:
        /* <DEDUP_REMOVED lines=16> */
.L_x_34:
[----:B------:R-:W-:Y:S01]  /*0ed0*/  LOP3.LUT R3, R19, 0x80000, RZ, 0xfc, !PT ;  /* 0x0008000013037812 */ /* 0x000fe200078efcff */
[----:B------:R-:W-:Y:S01]  /*0ee0*/  IMAD.MOV.U32 R2, RZ, RZ, R18 ;  /* 0x000000ffff027224 */ /* 0x000fe200078e0012 */
[----:B------:R-:W-:Y:S06]  /*0ef0*/  BRA `(.L_x_32) ;  /* 0x0000000000087947 */ /* 0x000fec0003800000 */
.L_x_33:
[----:B------:R-:W-:Y:S01]  /*0f00*/  LOP3.LUT R3, R15, 0x80000, RZ, 0xfc, !PT ;  /* 0x000800000f037812 */ /* 0x000fe200078efcff */
[----:B------:R-:W-:-:S07]  /*0f10*/  IMAD.MOV.U32 R2, RZ, RZ, R14 ;  /* 0x000000ffff027224 */ /* 0x000fce00078e000e */
.L_x_32:
[----:B------:R-:W-:Y:S05]  /*0f20*/  BSYNC.RECONVERGENT B1 ;  /* 0x0000000000017941 */ /* 0x000fea0003800200 */
.L_x_30:
[----:B------:R-:W-:Y:S01]  /*0f30*/  IMAD.MOV.U32 R4, RZ, RZ, R2 ;  /* 0x000000ffff047224 */ /* 0x000fe200078e0002 */
[----:B------:R-:W-:Y:S01]  /*0f40*/  MOV R5, R3 ;  /* 0x0000000300057202 */ /* 0x000fe20000000f00 */
[----:B------:R-:W-:Y:S02]  /*0f50*/  IMAD.MOV.U32 R2, RZ, RZ, R0 ;  /* 0x000000ffff027224 */ /* 0x000fe400078e0000 */
[----:B------:R-:W-:-:S04]  /*0f60*/  IMAD.MOV.U32 R3, RZ, RZ, 0x0 ;  /* 0x00000000ff037424 */ /* 0x000fc800078e00ff */
[----:B------:R-:W-:Y:S05]  /*0f70*/  RET.REL.NODEC R2 `(_Z49dvc_ScaLBL_D3Q7_AAeven_Ion_Flux_DiffAdvcElec_BC_ZPiPdddS0_S0_dddii) ;  /* 0xfffffff002207950 */ /* 0x000fea0003c3ffff */
.L_x_35:
        /* <DEDUP_REMOVED lines=16> */
.L_x_185:


//--------------------- .text._Z49dvc_ScaLBL_D3Q7_AAeven_Ion_Flux_DiffAdvcElec_BC_zPiPdddS0_S0_dddii --------------------------
	.section	.text._Z49dvc_ScaLBL_D3Q7_AAeven_Ion_Flux_DiffAdvcElec_BC_zPiPdddS0_S0_dddii,"ax",@progbits
	.align	128
        .global         _Z49dvc_ScaLBL_D3Q7_AAeven_Ion_Flux_DiffAdvcElec_BC_zPiPdddS0_S0_dddii
        .type           _Z49dvc_ScaLBL_D3Q7_AAeven_Ion_Flux_DiffAdvcElec_BC_zPiPdddS0_S0_dddii,@function
        .size           _Z49dvc_ScaLBL_D3Q7_AAeven_Ion_Flux_DiffAdvcElec_BC_zPiPdddS0_S0_dddii,(.L_x_186 - _Z49dvc_ScaLBL_D3Q7_AAeven_Ion_Flux_DiffAdvcElec_BC_zPiPdddS0_S0_dddii)
        .other          _Z49dvc_ScaLBL_D3Q7_AAeven_Ion_Flux_DiffAdvcElec_BC_zPiPdddS0_S0_dddii,@"STO_CUDA_ENTRY STV_DEFAULT"
_Z49dvc_ScaLBL_D3Q7_AAeven_Ion_Flux_DiffAdvcElec_BC_zPiPdddS0_S0_dddii:
.text._Z49dvc_ScaLBL_D3Q7_AAeven_Ion_Flux_DiffAdvcElec_BC_zPiPdddS0_S0_dddii:
        /* <DEDUP_REMOVED lines=15> */
[----:B-1----:R-:W3:Y:S07]  /*00f0*/  LDG.E R23, desc[UR4][R4.64] ;  /* 0x0000000404177981 */ /* 0x002eee000c1e1900 */
[----:B------:R-:W1:Y:S01]  /*0100*/  LDC.64 R26, c[0x0][0x3b8] ;  /* 0x0000ee00ff1a7b82 */ /* 0x000e620000000a00 */
[----:B----4-:R-:W-:Y:S02]  /*0110*/  IMAD.SHL.U32 R0, R15, 0x2, RZ ;  /* 0x000000020f007824 */ /* 0x010fe400078e00ff */
[----:B---3--:R-:W-:-:S05]  /*0120*/  IMAD.WIDE R6, R23, 0x8, R20 ;  /* 0x0000000817067825 */ /* 0x008fca00078e0214 */
[----:B------:R-:W3:Y:S01]  /*0130*/  LDG.E.64 R2, desc[UR4][R6.64] ;  /* 0x0000000406027981 */ /* 0x000ee2000c1e1b00 */
[----:B------:R-:W-:-:S05]  /*0140*/  IMAD.WIDE R8, R0, 0x8, R6 ;  /* 0x0000000800087825 */ /* 0x000fca00078e0206 */
[----:B------:R4:W3:Y:S01]  /*0150*/  LDG.E.64 R10, desc[UR4][R8.64] ;  /* 0x00000004080a7981 */ /* 0x0008e2000c1e1b00 */
[----:B------:R-:W-:Y:S01]  /*0160*/  IADD3 R0, PT, PT, R0, -R15, R23 ;  /* 0x8000000f00007210 */ /* 0x000fe20007ffe017 */
[----:B------:R-:W-:-:S04]  /*0170*/  IMAD.WIDE R18, R15, 0x8, R6 ;  /* 0x000000080f127825 */ /* 0x000fc800078e0206 */
[----:B------:R-:W-:Y:S02]  /*0180*/  IMAD R13, R15, 0x3, R0 ;  /* 0x000000030f0d7824 */ /* 0x000fe400078e0200 */
[----:B------:R-:W3:Y:S02]  /*0190*/  LDG.E.64 R18, desc[UR4][R18.64] ;  /* 0x0000000412127981 */ /* 0x000ee4000c1e1b00 */
[----:B------:R-:W-:Y:S02]  /*01a0*/  IMAD.WIDE R20, R13, 0x8, R20 ;  /* 0x000000080d147825 */ /* 0x000fe400078e0214 */
[----:B------:R-:W2:Y:S03]  /*01b0*/  LDC.64 R12, c[0x0][0x3a8] ;  /* 0x0000ea00ff0c7b82 */ /* 0x000ea60000000a00 */
[----:B------:R1:W3:Y:S01]  /*01c0*/  LDG.E.64 R4, desc[UR4][R20.64] ;  /* 0x0000000414047981 */ /* 0x0002e2000c1e1b00 */
[----:B------:R-:W-:-:S05]  /*01d0*/  IMAD.WIDE R24, R15, 0x8, R8 ;  /* 0x000000080f187825 */ /* 0x000fca00078e0208 */
[----:B------:R1:W3:Y:S01]  /*01e0*/  LDG.E.64 R6, desc[UR4][R24.64] ;  /* 0x0000000418067981 */ /* 0x0002e2000c1e1b00 */
[----:B----4-:R-:W-:-:S04]  /*01f0*/  IMAD.WIDE R8, R15, 0x8, R20 ;  /* 0x000000080f087825 */ /* 0x010fc800078e0214 */
[C---:B0-----:R-:W-:Y:S01]  /*0200*/  IMAD.WIDE R16, R23.reuse, 0x8, R16 ;  /* 0x0000000817107825 */ /* 0x041fe200078e0210 */
[----:B------:R-:W4:Y:S05]  /*0210*/  LDG.E.64 R14, desc[UR4][R8.64] ;  /* 0x00000004080e7981 */ /* 0x000f2a000c1e1b00 */
[----:B------:R-:W5:Y:S01]  /*0220*/  LDG.E.64 R16, desc[UR4][R16.64] ;  /* 0x0000000410107981 */ /* 0x000f62000c1e1b00 */
[----:B--2---:R-:W-:Y:S02]  /*0230*/  IMAD.WIDE R12, R23, 0x8, R12 ;  /* 0x00000008170c7825 */ /* 0x004fe400078e020c */
[----:B------:R-:W0:Y:S04]  /*0240*/  LDC.64 R22, c[0x0][0x3c0] ;  /* 0x0000f000ff167b82 */ /* 0x000e280000000a00 */
[----:B------:R-:W5:Y:S01]  /*0250*/  LDG.E.64 R12, desc[UR4][R12.64] ;  /* 0x000000040c0c7981 */ /* 0x000f62000c1e1b00 */
[----:B-1----:R-:W0:Y:S01]  /*0260*/  MUFU.RCP64H R21, UR6 ;  /* 0x0000000600157d08 */ /* 0x002e220008001800 */
[----:B------:R-:W-:-:S06]  /*0270*/  IMAD.MOV.U32 R20, RZ, RZ, 0x1 ;  /* 0x00000001ff147424 */ /* 0x000fcc00078e00ff */
[----:B0-----:R-:W-:-:S08]  /*0280*/  DFMA R24, R20, -R22, 1 ;  /* 0x3ff000001418742b */ /* 0x001fd00000000816 */
[----:B------:R-:W-:-:S08]  /*0290*/  DFMA R24, R24, R24, R24 ;  /* 0x000000181818722b */ /* 0x000fd00000000018 */
[----:B------:R-:W-:Y:S01]  /*02a0*/  DFMA R24, R20, R24, R20 ;  /* 0x000000181418722b */ /* 0x000fe20000000014 */
[----:B------:R-:W0:Y:S02]  /*02b0*/  LDC.64 R20, c[0x0][0x3b0] ;  /* 0x0000ec00ff147b82 */ /* 0x000e240000000a00 */
[----:B0-----:R-:W-:-:S05]  /*02c0*/  DMUL R20, R20, R26 ;  /* 0x0000001a14147228 */ /* 0x001fca0000000000 */
[----:B------:R-:W-:-:S08]  /*02d0*/  DFMA R26, R24, -R22, 1 ;  /* 0x3ff00000181a742b */ /* 0x000fd00000000816 */
[----:B------:R-:W-:Y:S01]  /*02e0*/  DFMA R26, R24, R26, R24 ;  /* 0x0000001a181a722b */ /* 0x000fe20000000018 */
[----:B------:R-:W-:Y:S01]  /*02f0*/  FSETP.GEU.AND P1, PT, |R21|, 6.5827683646048100446e-37, PT ;  /* 0x036000001500780b */ /* 0x000fe20003f2e200 */
[----:B---3--:R-:W-:-:S06]  /*0300*/  DADD R2, R2, R10 ;  /* 0x0000000002027229 */ /* 0x008fcc000000000a */
[----:B------:R-:W-:-:S08]  /*0310*/  DMUL R10, R20, R26 ;  /* 0x0000001a140a7228 */ /* 0x000fd00000000000 */
[----:B------:R-:W-:Y:S02]  /*0320*/  DFMA R22, R10, -R22, R20 ;  /* 0x800000160a16722b */ /* 0x000fe40000000014 */
[----:B------:R-:W-:-:S06]  /*0330*/  DADD R18, R18, R2 ;  /* 0x0000000012127229 */ /* 0x000fcc0000000002 */
[----:B------:R-:W-:Y:S02]  /*0340*/  DFMA R2, R26, R22, R10 ;  /* 0x000000161a02722b */ /* 0x000fe4000000000a */
[----:B------:R-:W-:-:S08]  /*0350*/  DADD R4, R4, R18 ;  /* 0x0000000004047229 */ /* 0x000fd00000000012 */
[----:B------:R-:W-:-:S05]  /*0360*/  FFMA R0, RZ, UR6, R3 ;  /* 0x00000006ff007c23 */ /* 0x000fca0008000003 */
[----:B------:R-:W-:Y:S01]  /*0370*/  FSETP.GT.AND P0, PT, |R0|, 1.469367938527859385e-39, PT ;  /* 0x001000000000780b */ /* 0x000fe20003f04200 */
[----:B------:R-:W-:-:S08]  /*0380*/  DADD R4, R6, R4 ;  /* 0x0000000006047229 */ /* 0x000fd00000000004 */
[----:B----4-:R-:W-:-:S04]  /*0390*/  DADD R10, R14, R4 ;  /* 0x000000000e0a7229 */ /* 0x010fc80000000004 */
[----:B------:R-:W-:Y:S07]  /*03a0*/  @P0 BRA P1, `(.L_x_36) ;  /* 0x0000000000240947 */ /* 0x000fee0000800000 */
[----:B------:R-:W0:Y:S01]  /*03b0*/  LDCU.64 UR6, c[0x0][0x3c0] ;  /* 0x00007800ff0677ac */ /* 0x000e220008000a00 */
[----:B------:R-:W-:Y:S01]  /*03c0*/  IMAD.MOV.U32 R7, RZ, RZ, R21 ;  /* 0x000000ffff077224 */ /* 0x000fe200078e0015 */
[----:B------:R-:W-:Y:S01]  /*03d0*/  MOV R0, 0x420 ;  /* 0x0000042000007802 */ /* 0x000fe20000000f00 */
[----:B------:R-:W-:Y:S02]  /*03e0*/  IMAD.MOV.U32 R6, RZ, RZ, R20 ;  /* 0x000000ffff067224 */ /* 0x000fe400078e0014 */
[----:B0-----:R-:W-:Y:S01]  /*03f0*/  IMAD.U32 R4, RZ, RZ, UR6 ;  /* 0x00000006ff047e24 */ /* 0x001fe2000f8e00ff */
[----:B------:R-:W-:-:S07]  /*0400*/  MOV R21, UR7 ;  /* 0x0000000700157c02 */ /* 0x000fce0008000f00 */
[----:B-----5:R-:W-:Y:S05]  /*0410*/  CALL.REL.NOINC `($__internal_3_$__cuda_sm20_div_rn_f64_full) ;  /* 0x0000000400587944 */ /* 0x020fea0003c00000 */
[----:B------:R-:W-:Y:S02]  /*0420*/  IMAD.MOV.U32 R2, RZ, RZ, R6 ;  /* 0x000000ffff027224 */ /* 0x000fe400078e0006 */
[----:B------:R-:W-:-:S07]  /*0430*/  IMAD.MOV.U32 R3, RZ, RZ, R7 ;  /* 0x000000ffff037224 */ /* 0x000fce00078e0007 */
.L_x_36:
[----:B------:R-:W0:Y:S01]  /*0440*/  LDCU UR6, c[0x0][0x39c] ;  /* 0x00007380ff0677ac */ /* 0x000e220008000800 */
[----:B------:R-:W1:Y:S01]  /*0450*/  LDC.64 R18, c[0x0][0x398] ;  /* 0x0000e600ff127b82 */ /* 0x000e620000000a00 */
[----:B------:R-:W-:Y:S01]  /*0460*/  IMAD.MOV.U32 R4, RZ, RZ, 0x1 ;  /* 0x00000001ff047424 */ /* 0x000fe200078e00ff */
        /* <DEDUP_REMOVED lines=18> */
[----:B-----5:R-:W-:Y:S05]  /*0590*/  CALL.REL.NOINC `($__internal_3_$__cuda_sm20_div_rn_f64_full) ;  /* 0x0000000000f87944 */ /* 0x020fea0003c00000 */
[----:B------:R-:W-:Y:S02]  /*05a0*/  IMAD.MOV.U32 R4, RZ, RZ, R6 ;  /* 0x000000ffff047224 */ /* 0x000fe400078e0006 */
[----:B------:R-:W-:-:S07]  /*05b0*/  IMAD.MOV.U32 R5, RZ, RZ, R7 ;  /* 0x000000ffff057224 */ /* 0x000fce00078e0007 */
.L_x_37:
        /* <DEDUP_REMOVED lines=13> */
[----:B------:R-:W-:Y:S01]  /*0690*/  DFMA R16, R6, -R20, R18 ;  /* 0x800000140610722b */ /* 0x000fe20000000012 */
[----:B------:R-:W0:Y:S07]  /*06a0*/  LDC.64 R20, c[0x0][0x390] ;  /* 0x0000e400ff147b82 */ /* 0x000e2e0000000a00 */
[----:B------:R-:W-:Y:S02]  /*06b0*/  DFMA R6, R22, R16, R6 ;  /* 0x000000101606722b */ /* 0x000fe40000000006 */
[----:B------:R-:W-:-:S08]  /*06c0*/  DADD R16, -R4, 1 ;  /* 0x3ff0000004107429 */ /* 0x000fd00000000100 */
[----:B------:R-:W-:-:S05]  /*06d0*/  FFMA R0, RZ, UR6, R7 ;  /* 0x00000006ff007c23 */ /* 0x000fca0008000007 */
[----:B------:R-:W-:Y:S01]  /*06e0*/  FSETP.GT.AND P0, PT, |R0|, 1.469367938527859385e-39, PT ;  /* 0x001000000000780b */ /* 0x000fe20003f04200 */
[----:B0-----:R-:W-:-:S12]  /*06f0*/  DFMA R14, R14, R16, R20 ;  /* 0x000000100e0e722b */ /* 0x001fd80000000014 */
[----:B------:R-:W-:Y:S05]  /*0700*/  @P0 BRA P1, `(.L_x_39) ;  /* 0x00000000001c0947 */ /* 0x000fea0000800000 */
[----:B------:R-:W0:Y:S01]  /*0710*/  LDCU.64 UR6, c[0x0][0x398] ;  /* 0x00007300ff0677ac */ /* 0x000e220008000a00 */
[----:B------:R-:W-:Y:S01]  /*0720*/  IMAD.MOV.U32 R6, RZ, RZ, R18 ;  /* 0x000000ffff067224 */ /* 0x000fe200078e0012 */
[----:B------:R-:W-:Y:S02]  /*0730*/  MOV R7, R19 ;  /* 0x0000001300077202 */ /* 0x000fe40000000f00 */
[----:B------:R-:W-:Y:S01]  /*0740*/  MOV R0, 0x780 ;  /* 0x0000078000007802 */ /* 0x000fe20000000f00 */
[----:B0-----:R-:W-:Y:S02]  /*0750*/  IMAD.U32 R4, RZ, RZ, UR6 ;  /* 0x00000006ff047e24 */ /* 0x001fe4000f8e00ff */
[----:B------:R-:W-:-:S07]  /*0760*/  IMAD.U32 R21, RZ, RZ, UR7 ;  /* 0x00000007ff157e24 */ /* 0x000fce000f8e00ff */
[----:B------:R-:W-:Y:S05]  /*0770*/  CALL.REL.NOINC `($__internal_3_$__cuda_sm20_div_rn_f64_full) ;  /* 0x0000000000807944 */ /* 0x000fea0003c00000 */
.L_x_39:
[----:B------:R-:W-:Y:S05]  /*0780*/  BSYNC.RECONVERGENT B0 ;  /* 0x0000000000007941 */ /* 0x000fea0003800200 */
.L_x_38:
        /* <DEDUP_REMOVED lines=23> */
[----:B------:R-:W-:Y:S05]  /*0900*/  CALL.REL.NOINC `($__internal_3_$__cuda_sm20_div_rn_f64_full) ;  /* 0x00000000001c7944 */ /* 0x000fea0003c00000 */
[----:B------:R-:W-:Y:S02]  /*0910*/  IMAD.MOV.U32 R2, RZ, RZ, R6 ;  /* 0x000000ffff027224 */ /* 0x000fe400078e0006 */
[----:B------:R-:W-:-:S07]  /*0920*/  IMAD.MOV.U32 R3, RZ, RZ, R7 ;  /* 0x000000ffff037224 */ /* 0x000fce00078e0007 */
.L_x_41:
[----:B------:R-:W-:Y:S05]  /*0930*/  BSYNC.RECONVERGENT B0 ;  /* 0x0000000000007941 */ /* 0x000fea0003800200 */
.L_x_40:
[----:B------:R-:W0:Y:S02]  /*0940*/  LDC R5, c[0x0][0x3cc] ;  /* 0x0000f300ff057b82 */ /* 0x000e240000000800 */
[----:B0-----:R-:W-:-:S05]  /*0950*/  IMAD.WIDE R8, R5, 0x8, R8 ;  /* 0x0000000805087825 */ /* 0x001fca00078e0208 */
[----:B------:R-:W-:Y:S01]  /*0960*/  STG.E.64 desc[UR4][R8.64], R2 ;  /* 0x0000000208007986 */ /* 0x000fe2000c101b04 */
[----:B------:R-:W-:Y:S05]  /*0970*/  EXIT ;  /* 0x000000000000794d */ /* 0x000fea0003800000 */
        .weak           $__internal_3_$__cuda_sm20_div_rn_f64_full
        .type           $__internal_3_$__cuda_sm20_div_rn_f64_full,@function
        .size           $__internal_3_$__cuda_sm20_div_rn_f64_full,(.L_x_186 - $__internal_3_$__cuda_sm20_div_rn_f64_full)
$__internal_3_$__cuda_sm20_div_rn_f64_full:
[----:B------:R-:W-:Y:S01]  /*0980*/  FSETP.GEU.AND P2, PT, |R7|, 1.469367938527859385e-39, PT ;  /* 0x001000000700780b */ /* 0x000fe20003f4e200 */
[--C-:B------:R-:W-:Y:S01]  /*0990*/  IMAD.MOV.U32 R20, RZ, RZ, R4.reuse ;  /* 0x000000ffff147224 */ /* 0x100fe200078e0004 */
[C---:B------:R-:W-:Y:S01]  /*09a0*/  FSETP.GEU.AND P0, PT, |R21|.reuse, 1.469367938527859385e-39, PT ;  /* 0x001000001500780b */ /* 0x040fe20003f0e200 */
[----:B------:R-:W-:Y:S01]  /*09b0*/  IMAD.MOV.U32 R22, RZ, RZ, 0x1 ;  /* 0x00000001ff167424 */ /* 0x000fe200078e00ff */
[----:B------:R-:W-:Y:S01]  /*09c0*/  LOP3.LUT R18, R21, 0x800fffff, RZ, 0xc0, !PT ;  /* 0x800fffff15127812 */ /* 0x000fe200078ec0ff */
[----:B------:R-:W-:Y:S01]  /*09d0*/  BSSY.RECONVERGENT B1, `(.L_x_42) ;  /* 0x0000053000017945 */ /* 0x000fe20003800200 */
[----:B------:R-:W-:Y:S02]  /*09e0*/  LOP3.LUT R28, R7, 0x7ff00000, RZ, 0xc0, !PT ;  /* 0x7ff00000071c7812 */ /* 0x000fe400078ec0ff */
[----:B------:R-:W-:Y:S01]  /*09f0*/  LOP3.LUT R19, R18, 0x3ff00000, RZ, 0xfc, !PT ;  /* 0x3ff0000012137812 */ /* 0x000fe200078efcff */
[----:B------:R-:W-:Y:S01]  /*0a00*/  IMAD.MOV.U32 R18, RZ, RZ, R4 ;  /* 0x000000ffff127224 */ /* 0x000fe200078e0004 */
[C---:B------:R-:W-:Y:S01]  /*0a10*/  LOP3.LUT R31, R21.reuse, 0x7ff00000, RZ, 0xc0, !PT ;  /* 0x7ff00000151f7812 */ /* 0x040fe200078ec0ff */
[----:B------:R-:W-:Y:S01]  /*0a20*/  IMAD.MOV.U32 R4, RZ, RZ, R6 ;  /* 0x000000ffff047224 */ /* 0x000fe200078e0006 */
[----:B------:R-:W-:Y:S01]  /*0a30*/  MOV R29, 0x1ca00000 ;  /* 0x1ca00000001d7802 */ /* 0x000fe20000000f00 */
        /* <DEDUP_REMOVED lines=10> */
[----:B------:R-:W-:-:S02]  /*0ae0*/  @!P0 LOP3.LUT R31, R19, 0x7ff00000, RZ, 0xc0, !PT ;  /* 0x7ff00000131f8812 */ /* 0x000fc400078ec0ff */
[----:B------:R-:W-:-:S06]  /*0af0*/  @!P2 LOP3.LUT R25, R25, 0x100000, RZ, 0xfc, !PT ;  /* 0x001000001919a812 */ /* 0x000fcc00078efcff */
        /* <DEDUP_REMOVED lines=10> */
[----:B------:R-:W-:-:S04]  /*0ba0*/  @!P2 LOP3.LUT R24, R5, 0x7ff00000, RZ, 0xc0, !PT ;  /* 0x7ff000000518a812 */ /* 0x000fc800078ec0ff */
[----:B------:R-:W-:-:S04]  /*0bb0*/  IADD3 R22, PT, PT, R24, -0x1, RZ ;  /* 0xffffffff18167810 */ /* 0x000fc80007ffe0ff */
        /* <DEDUP_REMOVED lines=15> */
[----:B------:R-:W-:Y:S01]  /*0cb0*/  DFMA R4, R26, -R18, R4 ;  /* 0x800000121a04722b */ /* 0x000fe20000000004 */
[----:B------:R-:W-:-:S09]  /*0cc0*/  MOV R24, RZ ;  /* 0x000000ff00187202 */ /* 0x000fd20000000f00 */
[C---:B------:R-:W-:Y:S02]  /*0cd0*/  FSETP.NEU.AND P0, PT, R5.reuse, RZ, PT ;  /* 0x000000ff0500720b */ /* 0x040fe40003f0d000 */
[----:B------:R-:W-:-:S04]  /*0ce0*/  LOP3.LUT R21, R5, 0x80000000, R21, 0x48, !PT ;  /* 0x8000000005157812 */ /* 0x000fc800078e4815 */
[----:B------:R-:W-:-:S07]  /*0cf0*/  LOP3.LUT R25, R21, R25, RZ, 0xfc, !PT ;  /* 0x0000001915197212 */ /* 0x000fce00078efcff */
[----:B------:R-:W-:Y:S05]  /*0d00*/  @!P0 BRA `(.L_x_44) ;  /* 0x00000000007c8947 */ /* 0x000fea0003800000 */
[----:B------:R-:W-:Y:S01]  /*0d10*/  IMAD.MOV R5, RZ, RZ, -R6 ;  /* 0x000000ffff057224 */ /* 0x000fe200078e0a06 */
[----:B------:R-:W-:Y:S01]  /*0d20*/  DMUL.RP R24, R26, R24 ;  /* 0x000000181a187228 */ /* 0x000fe20000008000 */
[----:B------:R-:W-:-:S06]  /*0d30*/  IMAD.MOV.U32 R4, RZ, RZ, RZ ;  /* 0x000000ffff047224 */ /* 0x000fcc00078e00ff */
[----:B------:R-:W-:-:S03]  /*0d40*/  DFMA R4, R22, -R4, R26 ;  /* 0x800000041604722b */ /* 0x000fc6000000001a */
[----:B------:R-:W-:-:S03]  /*0d50*/  LOP3.LUT R21, R25, R21, RZ, 0x3c, !PT ;  /* 0x0000001519157212 */ /* 0x000fc600078e3cff */
[----:B------:R-:W-:-:S04]  /*0d60*/  IADD3 R4, PT, PT, -R6, -0x43300000, RZ ;  /* 0xbcd0000006047810 */ /* 0x000fc80007ffe1ff */
[----:B------:R-:W-:-:S04]  /*0d70*/  FSETP.NEU.AND P0, PT, |R5|, R4, PT ;  /* 0x000000040500720b */ /* 0x000fc80003f0d200 */
[----:B------:R-:W-:Y:S02]  /*0d80*/  FSEL R22, R24, R22, !P0 ;  /* 0x0000001618167208 */ /* 0x000fe40004000000 */
[----:B------:R-:W-:Y:S01]  /*0d90*/  FSEL R23, R21, R23, !P0 ;  /* 0x0000001715177208 */ /* 0x000fe20004000000 */
[----:B------:R-:W-:Y:S06]  /*0da0*/  BRA `(.L_x_44) ;  /* 0x0000000000547947 */ /* 0x000fec0003800000 */
.L_x_43:
        /* <DEDUP_REMOVED lines=16> */
.L_x_46:
[----:B------:R-:W-:Y:S01]  /*0eb0*/  LOP3.LUT R23, R21, 0x80000, RZ, 0xfc, !PT ;  /* 0x0008000015177812 */ /* 0x000fe200078efcff */
[----:B------:R-:W-:Y:S01]  /*0ec0*/  IMAD.MOV.U32 R22, RZ, RZ, R20 ;  /* 0x000000ffff167224 */ /* 0x000fe200078e0014 */
[----:B------:R-:W-:Y:S06]  /*0ed0*/  BRA `(.L_x_44) ;  /* 0x0000000000087947 */ /* 0x000fec0003800000 */
.L_x_45:
[----:B------:R-:W-:Y:S01]  /*0ee0*/  LOP3.LUT R23, R7, 0x80000, RZ, 0xfc, !PT ;  /* 0x0008000007177812 */ /* 0x000fe200078efcff */
[----:B------:R-:W-:-:S07]  /*0ef0*/  IMAD.MOV.U32 R22, RZ, RZ, R6 ;  /* 0x000000ffff167224 */ /* 0x000fce00078e0006 */
.L_x_44:
[----:B------:R-:W-:Y:S05]  /*0f00*/  BSYNC.RECONVERGENT B1 ;  /* 0x0000000000017941 */ /* 0x000fea0003800200 */
.L_x_42:
[----:B------:R-:W-:Y:S01]  /*0f10*/  IMAD.MOV.U32 R4, RZ, RZ, R0 ;  /* 0x000000ffff047224 */ /* 0x000fe200078e0000 */
[----:B------:R-:W-:Y:S01]  /*0f20*/  MOV R6, R22 ;  /* 0x0000001600067202 */ /* 0x000fe20000000f00 */
[----:B------:R-:W-:Y:S02]  /*0f30*/  IMAD.MOV.U32 R5, RZ, RZ, 0x0 ;  /* 0x00000000ff057424 */ /* 0x000fe400078e00ff */
[----:B------:R-:W-:Y:S02]  /*0f40*/  IMAD.MOV.U32 R7, RZ, RZ, R23 ;  /* 0x000000ffff077224 */ /* 0x000fe400078e0017 */
[----:B------:R-:W-:Y:S05]  /*0f50*/  RET.REL.NODEC R4 `(_Z49dvc_ScaLBL_D3Q7_AAeven_Ion_Flux_DiffAdvcElec_BC_zPiPdddS0_S0_dddii) ;  /* 0xfffffff004287950 */ /* 0x000fea0003c3ffff */
.L_x_47:
        /* <DEDUP_REMOVED lines=10> */
.L_x_186:


//--------------------- .text._Z44dvc_ScaLBL_D3Q7_AAodd_Ion_Flux_DiffAdvc_BC_ZPiS_PdddS0_ii --------------------------
	.section	.text._Z44dvc_ScaLBL_D3Q7_AAodd_Ion_Flux_DiffAdvc_BC_ZPiS_PdddS0_ii,"ax",@progbits
	.align	128
        .global         _Z44dvc_ScaLBL_D3Q7_AAodd_Ion_Flux_DiffAdvc_BC_ZPiS_PdddS0_ii
        .type           _Z44dvc_ScaLBL_D3Q7_AAodd_Ion_Flux_DiffAdvc_BC_ZPiS_PdddS0_ii,@function
        .size           _Z44dvc_ScaLBL_D3Q7_AAodd_Ion_Flux_DiffAdvc_BC_ZPiS_PdddS0_ii,(.L_x_187 - _Z44dvc_ScaLBL_D3Q7_AAodd_Ion_Flux_DiffAdvc_BC_ZPiS_PdddS0_ii)
        .other          _Z44dvc_ScaLBL_D3Q7_AAodd_Ion_Flux_DiffAdvc_BC_ZPiS_PdddS0_ii,@"STO_CUDA_ENTRY STV_DEFAULT"
_Z44dvc_ScaLBL_D3Q7_AAodd_Ion_Flux_DiffAdvc_BC_ZPiS_PdddS0_ii:
.text._Z44dvc_ScaLBL_D3Q7_AAodd_Ion_Flux_DiffAdvc_BC_ZPiS_PdddS0_ii:
        /* <DEDUP_REMOVED lines=13> */
[----:B0-----:R-:W-:-:S05]  /*00d0*/  IMAD.WIDE R2, R5, 0x4, R2 ;  /* 0x0000000405027825 */ /* 0x001fca00078e0202 */
[----:B-1----:R-:W3:Y:S01]  /*00e0*/  LDG.E R0, desc[UR4][R2.64] ;  /* 0x0000000402007981 */ /* 0x002ee2000c1e1900 */
[----:B----4-:R-:W-:Y:S02]  /*00f0*/  IMAD.SHL.U32 R13, R9, 0x2, RZ ;  /* 0x00000002090d7824 */ /* 0x010fe400078e00ff */
[----:B---3--:R-:W-:-:S05]  /*0100*/  IMAD.WIDE R6, R0, 0x4, R10 ;  /* 0x0000000400067825 */ /* 0x008fca00078e020a */
[----:B------:R-:W3:Y:S01]  /*0110*/  LDG.E R21, desc[UR4][R6.64] ;  /* 0x0000000406157981 */ /* 0x000ee2000c1e1900 */
[----:B------:R-:W-:-:S06]  /*0120*/  IMAD.WIDE R16, R9, 0x4, R6 ;  /* 0x0000000409107825 */ /* 0x000fcc00078e0206 */
[----:B------:R-:W4:Y:S01]  /*0130*/  LDG.E R17, desc[UR4][R16.64] ;  /* 0x0000000410117981 */ /* 0x000f22000c1e1900 */
[----:B------:R-:W-:-:S05]  /*0140*/  IMAD.WIDE R12, R13, 0x4, R6 ;  /* 0x000000040d0c7825 */ /* 0x000fca00078e0206 */
[----:B------:R4:W2:Y:S01]  /*0150*/  LDG.E R5, desc[UR4][R12.64] ;  /* 0x000000040c057981 */ /* 0x0008a2000c1e1900 */
[----:B------:R-:W-:-:S04]  /*0160*/  IMAD.WIDE R14, R9, 0x4, R12 ;  /* 0x00000004090e7825 */ /* 0x000fc800078e020c */
[----:B------:R-:W-:Y:S02]  /*0170*/  IMAD R3, R9, 0x4, R0 ;  /* 0x0000000409037824 */ /* 0x000fe400078e0200 */
[----:B------:R-:W2:Y:S01]  /*0180*/  LDG.E R15, desc[UR4][R14.64] ;  /* 0x000000040e0f7981 */ /* 0x000ea2000c1e1900 */
[----:B------:R-:W0:Y:S01]  /*0190*/  LDC.64 R8, c[0x0][0x390] ;  /* 0x0000e400ff087b82 */ /* 0x000e220000000a00 */
[----:B------:R-:W-:-:S05]  /*01a0*/  IMAD.WIDE R10, R3, 0x4, R10 ;  /* 0x00000004030a7825 */ /* 0x000fca00078e020a */
[----:B------:R-:W2:Y:S01]  /*01b0*/  LDG.E R19, desc[UR4][R10.64] ;  /* 0x000000040a137981 */ /* 0x000ea2000c1e1900 */
[----:B0-----:R-:W-:-:S06]  /*01c0*/  IMAD.WIDE R2, R0, 0x8, R8 ;  /* 0x0000000800027825 */ /* 0x001fcc00078e0208 */
[----:B------:R-:W2:Y:S01]  /*01d0*/  LDG.E.64 R2, desc[UR4][R2.64] ;  /* 0x0000000402027981 */ /* 0x000ea2000c1e1b00 */
[----:B---3--:R-:W-:-:S06]  /*01e0*/  IMAD.WIDE R6, R21, 0x8, R8 ;  /* 0x0000000815067825 */ /* 0x008fcc00078e0208 */
[----:B------:R-:W3:Y:S01]  /*01f0*/  LDG.E.64 R6, desc[UR4][R6.64] ;  /* 0x0000000406067981 */ /* 0x000ee2000c1e1b00 */
[--C-:B----4-:R-:W-:Y:S02]  /*0200*/  IMAD.WIDE R12, R17, 0x8, R8.reuse ;  /* 0x00000008110c7825 */ /* 0x110fe400078e0208 */
[----:B------:R-:W0:Y:S04]  /*0210*/  LDC.64 R16, c[0x0][0x3a8] ;  /* 0x0000ea00ff107b82 */ /* 0x000e280000000a00 */
[----:B------:R-:W4:Y:S01]  /*0220*/  LDG.E.64 R12, desc[UR4][R12.64] ;  /* 0x000000040c0c7981 */ /* 0x000f22000c1e1b00 */
[----:B--2---:R-:W-:-:S06]  /*0230*/  IMAD.WIDE R4, R5, 0x8, R8 ;  /* 0x0000000805047825 */ /* 0x004fcc00078e0208 */
[----:B------:R-:W2:Y:S01]  /*0240*/  LDG.E.64 R4, desc[UR4][R4.64] ;  /* 0x0000000404047981 */ /* 0x000ea2000c1e1b00 */
[----:B------:R-:W-:-:S06]  /*0250*/  IMAD.WIDE R14, R15, 0x8, R8 ;  /* 0x000000080f0e7825 */ /* 0x000fcc00078e0208 */
[----:B------:R-:W2:Y:S01]  /*0260*/  LDG.E.64 R14, desc[UR4][R14.64] ;  /* 0x000000040e0e7981 */ /* 0x000ea2000c1e1b00 */
[----:B------:R-:W-:-:S04]  /*0270*/  IMAD.WIDE R22, R19, 0x8, R8 ;  /* 0x0000000813167825 */ /* 0x000fc800078e0208 */
[----:B0-----:R-:W-:Y:S02]  /*0280*/  IMAD.WIDE R8, R0, 0x8, R16 ;  /* 0x0000000800087825 */ /* 0x001fe400078e0210 */
[----:B------:R-:W2:Y:S01]  /*0290*/  LDG.E.64 R22, desc[UR4][R22.64] ;  /* 0x0000000416167981 */ /* 0x000ea2000c1e1b00 */
[----:B------:R-:W0:Y:S03]  /*02a0*/  LDC.64 R16, c[0x0][0x3a0] ;  /* 0x0000e800ff107b82 */ /* 0x000e260000000a00 */
[----:B------:R-:W5:Y:S01]  /*02b0*/  LDG.E.64 R8, desc[UR4][R8.64] ;  /* 0x0000000408087981 */ /* 0x000f62000c1e1b00 */
[----:B------:R-:W0:Y:S01]  /*02c0*/  MUFU.RCP64H R19, UR6 ;  /* 0x0000000600137d08 */ /* 0x000e220008001800 */
[----:B------:R-:W-:-:S06]  /*02d0*/  IMAD.MOV.U32 R18, RZ, RZ, 0x1 ;  /* 0x00000001ff127424 */ /* 0x000fcc00078e00ff */
[----:B0-----:R-:W-:-:S08]  /*02e0*/  DFMA R20, R18, -R16, 1 ;  /* 0x3ff000001214742b */ /* 0x001fd00000000810 */
[----:B------:R-:W-:-:S08]  /*02f0*/  DFMA R20, R20, R20, R20 ;  /* 0x000000141414722b */ /* 0x000fd00000000014 */
[----:B------:R-:W-:-:S08]  /*0300*/  DFMA R20, R18, R20, R18 ;  /* 0x000000141214722b */ /* 0x000fd00000000012 */
[----:B------:R-:W-:-:S08]  /*0310*/  DFMA R18, R20, -R16, 1 ;  /* 0x3ff000001412742b */ /* 0x000fd00000000810 */
[----:B------:R-:W-:-:S08]  /*0320*/  DFMA R18, R20, R18, R20 ;  /* 0x000000121412722b */ /* 0x000fd00000000014 */
[----:B------:R-:W-:-:S08]  /*0330*/  DMUL R20, R18, 0.5 ;  /* 0x3fe0000012147828 */ /* 0x000fd00000000000 */
[----:B------:R-:W-:Y:S02]  /*0340*/  DFMA R16, R20, -R16, 0.5 ;  /* 0x3fe000001410742b */ /* 0x000fe40000000810 */
[----:B---3--:R-:W-:-:S08]  /*0350*/  DADD R2, R2, R6 ;  /* 0x0000000002027229 */ /* 0x008fd00000000006 */
[----:B----4-:R-:W-:Y:S02]  /*0360*/  DADD R12, R12, R2 ;  /* 0x000000000c0c7229 */ /* 0x010fe40000000002 */
[----:B------:R-:W-:-:S06]  /*0370*/  DFMA R2, R18, R16, R20 ;  /* 0x000000101202722b */ /* 0x000fcc0000000014 */
[----:B--2---:R-:W-:-:S04]  /*0380*/  DADD R4, R4, R12 ;  /* 0x0000000004047229 */ /* 0x004fc8000000000c */
[----:B------:R-:W-:-:S05]  /*0390*/  FFMA R0, RZ, UR6, R3 ;  /* 0x00000006ff007c23 */ /* 0x000fca0008000003 */
[----:B------:R-:W-:Y:S01]  /*03a0*/  FSETP.GT.AND P0, PT, |R0|, 1.469367938527859385e-39, PT ;  /* 0x001000000000780b */ /* 0x000fe20003f04200 */
[----:B------:R-:W-:-:S08]  /*03b0*/  DADD R4, R14, R4 ;  /* 0x000000000e047229 */ /* 0x000fd00000000004 */
[----:B------:R-:W-:-:S04]  /*03c0*/  DADD R6, R22, R4 ;  /* 0x0000000016067229 */ /* 0x000fc80000000004 */
[----:B------:R-:W-:Y:S07]  /*03d0*/  @P0 BRA `(.L_x_48) ;  /* 0x0000000000240947 */ /* 0x000fee0003800000 */
[----:B------:R-:W0:Y:S01]  /*03e0*/  LDCU.64 UR6, c[0x0][0x3a0] ;  /* 0x00007400ff0677ac */ /* 0x000e220008000a00 */
[----:B------:R-:W-:Y:S01]  /*03f0*/  IMAD.MOV.U32 R16, RZ, RZ, RZ ;  /* 0x000000ffff107224 */ /* 0x000fe200078e00ff */
[----:B------:R-:W-:Y:S01]  /*0400*/  MOV R0, 0x450 ;  /* 0x0000045000007802 */ /* 0x000fe20000000f00 */
[----:B------:R-:W-:Y:S01]  /*0410*/  IMAD.MOV.U32 R17, RZ, RZ, 0x3fe00000 ;  /* 0x3fe00000ff117424 */ /* 0x000fe200078e00ff */
[----:B0-----:R-:W-:Y:S01]  /*0420*/  MOV R14, UR6 ;  /* 0x00000006000e7c02 */ /* 0x001fe20008000f00 */
[----:B------:R-:W-:-:S07]  /*0430*/  IMAD.U32 R15, RZ, RZ, UR7 ;  /* 0x00000007ff0f7e24 */ /* 0x000fce000f8e00ff */
[----:B-----5:R-:W-:Y:S05]  /*0440*/  CALL.REL.NOINC `($__internal_4_$__cuda_sm20_div_rn_f64_full) ;  /* 0x0000000400607944 */ /* 0x020fea0003c00000 */
[----:B------:R-:W-:Y:S02]  /*0450*/  IMAD.MOV.U32 R2, RZ, RZ, R4 ;  /* 0x000000ffff027224 */ /* 0x000fe400078e0004 */
[----:B------:R-:W-:-:S07]  /*0460*/  IMAD.MOV.U32 R3, RZ, RZ, R5 ;  /* 0x000000ffff037224 */ /* 0x000fce00078e0005 */
.L_x_48:
[----:B------:R-:W0:Y:S01]  /*0470*/  LDCU UR8, c[0x0][0x3a4] ;  /* 0x00007480ff0877ac */ /* 0x000e220008000800 */
[----:B------:R-:W1:Y:S01]  /*0480*/  LDC.64 R4, c[0x0][0x3a0] ;  /* 0x0000e800ff047b82 */ /* 0x000e620000000a00 */
[----:B------:R-:W-:Y:S01]  /*0490*/  MOV R12, 0x1 ;  /* 0x00000001000c7802 */ /* 0x000fe20000000f00 */
[----:B-----5:R-:W-:Y:S01]  /*04a0*/  DMUL R8, R8, 0.5 ;  /* 0x3fe0000008087828 */ /* 0x020fe20000000000 */
[----:B------:R-:W2:Y:S01]  /*04b0*/  LDCU.64 UR6, c[0x0][0x398] ;  /* 0x00007300ff0677ac */ /* 0x000ea20008000a00 */
[----:B------:R-:W-:Y:S06]  /*04c0*/  BSSY.RECONVERGENT B0, `(.L_x_49) ;  /* 0x0000016000007945 */ /* 0x000fec0003800200 */
[----:B------:R-:W-:Y:S01]  /*04d0*/  DMUL R16, R6, R8 ;  /* 0x0000000806107228 */ /* 0x000fe20000000000 */
[----:B0-----:R-:W1:Y:S09]  /*04e0*/  MUFU.RCP64H R13, UR8 ;  /* 0x00000008000d7d08 */ /* 0x001e720008001800 */
[----:B------:R-:W-:Y:S01]  /*04f0*/  FSETP.GEU.AND P1, PT, |R17|, 6.5827683646048100446e-37, PT ;  /* 0x036000001100780b */ /* 0x000fe20003f2e200 */
[----:B-1----:R-:W-:-:S08]  /*0500*/  DFMA R14, R12, -R4, 1 ;  /* 0x3ff000000c0e742b */ /* 0x002fd00000000804 */
[----:B------:R-:W-:-:S08]  /*0510*/  DFMA R14, R14, R14, R14 ;  /* 0x0000000e0e0e722b */ /* 0x000fd0000000000e */
[----:B------:R-:W-:-:S08]  /*0520*/  DFMA R14, R12, R14, R12 ;  /* 0x0000000e0c0e722b */ /* 0x000fd0000000000c */
[----:B------:R-:W-:-:S08]  /*0530*/  DFMA R12, R14, -R4, 1 ;  /* 0x3ff000000e0c742b */ /* 0x000fd00000000804 */
        /* <DEDUP_REMOVED lines=13> */
[----:B------:R-:W-:Y:S05]  /*0610*/  CALL.REL.NOINC `($__internal_4_$__cuda_sm20_div_rn_f64_full) ;  /* 0x0000000000ec7944 */ /* 0x000fea0003c00000 */
.L_x_50:
[----:B------:R-:W-:Y:S05]  /*0620*/  BSYNC.RECONVERGENT B0 ;  /* 0x0000000000007941 */ /* 0x000fea0003800200 */
.L_x_49:
[----:B------:R-:W0:Y:S01]  /*0630*/  LDCU UR6, c[0x0][0x3a4] ;  /* 0x00007480ff0677ac */ /* 0x000e220008000800 */
[----:B------:R-:W1:Y:S01]  /*0640*/  LDC.64 R12, c[0x0][0x3a0] ;  /* 0x0000e800ff0c7b82 */ /* 0x000e620000000a00 */
[----:B------:R-:W-:Y:S01]  /*0650*/  IMAD.MOV.U32 R2, RZ, RZ, 0x1 ;  /* 0x00000001ff027424 */ /* 0x000fe200078e00ff */
[----:B------:R-:W-:Y:S01]  /*0660*/  FSETP.GEU.AND P1, PT, |R9|, 6.5827683646048100446e-37, PT ;  /* 0x036000000900780b */ /* 0x000fe20003f2e200 */
[----:B------:R-:W-:Y:S01]  /*0670*/  BSSY.RECONVERGENT B0, `(.L_x_51) ;  /* 0x0000017000007945 */ /* 0x000fe20003800200 */
[----:B------:R-:W-:Y:S01]  /*0680*/  DADD R22, R22, R4 ;  /* 0x0000000016167229 */ /* 0x000fe20000000004 */
[----:B0-----:R-:W1:Y:S02]  /*0690*/  MUFU.RCP64H R3, UR6 ;  /* 0x0000000600037d08 */ /* 0x001e640008001800 */
[----:B-1----:R-:W-:-:S08]  /*06a0*/  DFMA R14, R2, -R12, 1 ;  /* 0x3ff00000020e742b */ /* 0x002fd0000000080c */
[----:B------:R-:W-:-:S08]  /*06b0*/  DFMA R14, R14, R14, R14 ;  /* 0x0000000e0e0e722b */ /* 0x000fd0000000000e */
[----:B------:R-:W-:-:S08]  /*06c0*/  DFMA R14, R2, R14, R2 ;  /* 0x0000000e020e722b */ /* 0x000fd00000000002 */
[----:B------:R-:W-:-:S08]  /*06d0*/  DFMA R2, R14, -R12, 1 ;  /* 0x3ff000000e02742b */ /* 0x000fd0000000080c */
[----:B------:R-:W-:-:S08]  /*06e0*/  DFMA R14, R14, R2, R14 ;  /* 0x000000020e0e722b */ /* 0x000fd0000000000e */
[----:B------:R-:W-:-:S08]  /*06f0*/  DMUL R2, R14, R8 ;  /* 0x000000080e027228 */ /* 0x000fd00000000000 */
[----:B------:R-:W-:-:S08]  /*0700*/  DFMA R12, R2, -R12, R8 ;  /* 0x8000000c020c722b */ /* 0x000fd00000000008 */
[----:B------:R-:W-:-:S10]  /*0710*/  DFMA R2, R14, R12, R2 ;  /* 0x0000000c0e02722b */ /* 0x000fd40000000002 */
[----:B------:R-:W-:-:S05]  /*0720*/  FFMA R0, RZ, UR6, R3 ;  /* 0x00000006ff007c23 */ /* 0x000fca0008000003 */
[----:B------:R-:W-:-:S13]  /*0730*/  FSETP.GT.AND P0, PT, |R0|, 1.469367938527859385e-39, PT ;  /* 0x001000000000780b */ /* 0x000fda0003f04200 */
[----:B------:R-:W-:Y:S05]  /*0740*/  @P0 BRA P1, `(.L_x_52) ;  /* 0x0000000000240947 */ /* 0x000fea0000800000 */
[----:B------:R-:W0:Y:S01]  /*0750*/  LDCU.64 UR6, c[0x0][0x3a0] ;  /* 0x00007400ff0677ac */ /* 0x000e220008000a00 */
[----:B------:R-:W-:Y:S01]  /*0760*/  IMAD.MOV.U32 R16, RZ, RZ, R8 ;  /* 0x000000ffff107224 */ /* 0x000fe200078e0008 */
[----:B------:R-:W-:Y:S02]  /*0770*/  MOV R17, R9 ;  /* 0x0000000900117202 */ /* 0x000fe40000000f00 */
[----:B------:R-:W-:Y:S01]  /*0780*/  MOV R0, 0x7c0 ;  /* 0x000007c000007802 */ /* 0x000fe20000000f00 */
[----:B0-----:R-:W-:Y:S02]  /*0790*/  IMAD.U32 R14, RZ, RZ, UR6 ;  /* 0x00000006ff0e7e24 */ /* 0x001fe4000f8e00ff */
[----:B------:R-:W-:-:S07]  /*07a0*/  IMAD.U32 R15, RZ, RZ, UR7 ;  /* 0x00000007ff0f7e24 */ /* 0x000fce000f8e00ff */
[----:B------:R-:W-:Y:S05]  /*07b0*/  CALL.REL.NOINC `($__internal_4_$__cuda_sm20_div_rn_f64_full) ;  /* 0x0000000000847944 */ /* 0x000fea0003c00000 */
[----:B------:R-:W-:Y:S02]  /*07c0*/  IMAD.MOV.U32 R2, RZ, RZ, R4 ;  /* 0x000000ffff027224 */ /* 0x000fe400078e0004 */
[----:B------:R-:W-:-:S07]  /*07d0*/  IMAD.MOV.U32 R3, RZ, RZ, R5 ;  /* 0x000000ffff037224 */ /* 0x000fce00078e0005 */
.L_x_52:
[----:B------:R-:W-:Y:S05]  /*07e0*/  BSYNC.RECONVERGENT B0 ;  /* 0x0000000000007941 */ /* 0x000fea0003800200 */
.L_x_51:
[----:B------:R-:W-:Y:S01]  /*07f0*/  DADD R14, R6, -R2 ;  /* 0x00000000060e7229 */ /* 0x000fe20000000802 */
[----:B------:R-:W-:Y:S01]  /*0800*/  FSETP.GEU.AND P1, PT, |R23|, 6.5827683646048100446e-37, PT ;  /* 0x036000001700780b */ /* 0x000fe20003f2e200 */
[----:B------:R-:W-:Y:S01]  /*0810*/  BSSY.RECONVERGENT B0, `(.L_x_53) ;  /* 0x0000014000007945 */ /* 0x000fe20003800200 */
[----:B------:R-:W-:-:S03]  /*0820*/  MOV R2, 0x1 ;  /* 0x0000000100027802 */ /* 0x000fc60000000f00 */
[----:B------:R-:W0:Y:S03]  /*0830*/  MUFU.RCP64H R3, R15 ;  /* 0x0000000f00037308 */ /* 0x000e260000001800 */
        /* <DEDUP_REMOVED lines=12> */
[----:B------:R-:W-:Y:S01]  /*0900*/  MOV R0, 0x930 ;  /* 0x0000093000007802 */ /* 0x000fe20000000f00 */
[----:B------:R-:W-:-:S07]  /*0910*/  IMAD.MOV.U32 R17, RZ, RZ, R23 ;  /* 0x000000ffff117224 */ /* 0x000fce00078e0017 */
[----:B------:R-:W-:Y:S05]  /*0920*/  CALL.REL.NOINC `($__internal_4_$__cuda_sm20_div_rn_f64_full) ;  /* 0x0000000000287944 */ /* 0x000fea0003c00000 */
[----:B------:R-:W-:Y:S02]  /*0930*/  IMAD.MOV.U32 R2, RZ, RZ, R4 ;  /* 0x000000ffff027224 */ /* 0x000fe400078e0004 */
[----:B------:R-:W-:-:S07]  /*0940*/  IMAD.MOV.U32 R3, RZ, RZ, R5 ;  /* 0x000000ffff037224 */ /* 0x000fce00078e0005 */
.L_x_54:
[----:B------:R-:W-:Y:S05]  /*0950*/  BSYNC.RECONVERGENT B0 ;  /* 0x0000000000007941 */ /* 0x000fea0003800200 */
.L_x_53:
[----:B------:R-:W0:Y:S02]  /*0960*/  LDC R5, c[0x0][0x3b4] ;  /* 0x0000ed00ff057b82 */ /* 0x000e240000000800 */
[----:B0-----:R-:W-:-:S06]  /*0970*/  IMAD.WIDE R10, R5, 0x4, R10 ;  /* 0x00000004050a7825 */ /* 0x001fcc00078e020a */
[----:B------:R-:W0:Y:S01]  /*0980*/  LDC.64 R4, c[0x0][0x390] ;  /* 0x0000e400ff047b82 */ /* 0x000e220000000a00 */
[----:B------:R-:W0:Y:S02]  /*0990*/  LDG.E R11, desc[UR4][R10.64] ;  /* 0x000000040a0b7981 */ /* 0x000e24000c1e1900 */
[----:B0-----:R-:W-:-:S05]  /*09a0*/  IMAD.WIDE R4, R11, 0x8, R4 ;  /* 0x000000080b047825 */ /* 0x001fca00078e0204 */
[----:B------:R-:W-:Y:S01]  /*09b0*/  STG.E.64 desc[UR4][R4.64], R2 ;  /* 0x0000000204007986 */ /* 0x000fe2000c101b04 */
[----:B------:R-:W-:Y:S05]  /*09c0*/  EXIT ;  /* 0x000000000000794d */ /* 0x000fea0003800000 */
        .weak           $__internal_4_$__cuda_sm20_div_rn_f64_full
        .type           $__internal_4_$__cuda_sm20_div_rn_f64_full,@function
        .size           $__internal_4_$__cuda_sm20_div_rn_f64_full,(.L_x_187 - $__internal_4_$__cuda_sm20_div_rn_f64_full)
$__internal_4_$__cuda_sm20_div_rn_f64_full:
[C---:B------:R-:W-:Y:S01]  /*09d0*/  FSETP.GEU.AND P0, PT, |R15|.reuse, 1.469367938527859385e-39, PT ;  /* 0x001000000f00780b */ /* 0x040fe20003f0e200 */
[----:B------:R-:W-:Y:S01]  /*09e0*/  IMAD.MOV.U32 R18, RZ, RZ, 0x1 ;  /* 0x00000001ff127424 */ /* 0x000fe200078e00ff */
[----:B------:R-:W-:Y:S01]  /*09f0*/  LOP3.LUT R12, R15, 0x800fffff, RZ, 0xc0, !PT ;  /* 0x800fffff0f0c7812 */ /* 0x000fe200078ec0ff */
[----:B------:R-:W-:Y:S01]  /*0a00*/  BSSY.RECONVERGENT B1, `(.L_x_55) ;  /* 0x0000054000017945 */ /* 0x000fe20003800200 */
[C---:B------:R-:W-:Y:S02]  /*0a10*/  FSETP.GEU.AND P2, PT, |R17|.reuse, 1.469367938527859385e-39, PT ;  /* 0x001000001100780b */ /* 0x040fe40003f4e200 */
[----:B------:R-:W-:Y:S02]  /*0a20*/  LOP3.LUT R13, R12, 0x3ff00000, RZ, 0xfc, !PT ;  /* 0x3ff000000c0d7812 */ /* 0x000fe400078efcff */
[----:B------:R-:W-:Y:S02]  /*0a30*/  MOV R12, R14 ;  /* 0x0000000e000c7202 */ /* 0x000fe40000000f00 */
[----:B------:R-:W-:-:S02]  /*0a40*/  LOP3.LUT R2, R17, 0x7ff00000, RZ, 0xc0, !PT ;  /* 0x7ff0000011027812 */ /* 0x000fc400078ec0ff */
[----:B------:R-:W-:Y:S01]  /*0a50*/  LOP3.LUT R5, R15, 0x7ff00000, RZ, 0xc0, !PT ;  /* 0x7ff000000f057812 */ /* 0x000fe200078ec0ff */
[----:B------:R-:W-:-:S03]  /*0a60*/  @!P0 DMUL R12, R14, 8.98846567431157953865e+307 ;  /* 0x7fe000000e0c8828 */ /* 0x000fc60000000000 */
[C---:B------:R-:W-:Y:S01]  /*0a70*/  ISETP.GE.U32.AND P1, PT, R2.reuse, R5, PT ;  /* 0x000000050200720c */ /* 0x040fe20003f26070 */
[----:B------:R-:W-:Y:S01]  /*0a80*/  @!P2 IMAD.MOV.U32 R20, RZ, RZ, RZ ;  /* 0x000000ffff14a224 */ /* 0x000fe200078e00ff */
[----:B------:R-:W-:Y:S01]  /*0a90*/  @!P2 LOP3.LUT R3, R15, 0x7ff00000, RZ, 0xc0, !PT ;  /* 0x7ff000000f03a812 */ /* 0x000fe200078ec0ff */
[----:B------:R-:W0:Y:S03]  /*0aa0*/  MUFU.RCP64H R19, R13 ;  /* 0x0000000d00137308 */ /* 0x000e260000001800 */
[----:B------:R-:W-:Y:S01]  /*0ab0*/  @!P2 ISETP.GE.U32.AND P3, PT, R2, R3, PT ;  /* 0x000000030200a20c */ /* 0x000fe20003f66070 */
[----:B------:R-:W-:Y:S01]  /*0ac0*/  IMAD.MOV.U32 R3, RZ, RZ, 0x1ca00000 ;  /* 0x1ca00000ff037424 */ /* 0x000fe200078e00ff */
[----:B------:R-:W-:-:S04]  /*0ad0*/  @!P0 LOP3.LUT R5, R13, 0x7ff00000, RZ, 0xc0, !PT ;  /* 0x7ff000000d058812 */ /* 0x000fc800078ec0ff */
[----:B------:R-:W-:-:S04]  /*0ae0*/  @!P2 SEL R21, R3, 0x63400000, !P3 ;  /* 0x634000000315a807 */ /* 0x000fc80005800000 */
[----:B------:R-:W-:Y:S01]  /*0af0*/  @!P2 LOP3.LUT R4, R21, 0x80000000, R17, 0xf8, !PT ;  /* 0x800000001504a812 */ /* 0x000fe200078ef811 */
[----:B0-----:R-:W-:-:S03]  /*0b00*/  DFMA R24, R18, -R12, 1 ;  /* 0x3ff000001218742b */ /* 0x001fc6000000080c */
[----:B------:R-:W-:Y:S02]  /*0b10*/  @!P2 LOP3.LUT R21, R4, 0x100000, RZ, 0xfc, !PT ;  /* 0x001000000415a812 */ /* 0x000fe400078efcff */
[----:B------:R-:W-:-:S03]  /*0b20*/  MOV R4, R2 ;  /* 0x0000000200047202 */ /* 0x000fc60000000f00 */
[----:B------:R-:W-:-:S08]  /*0b30*/  DFMA R24, R24, R24, R24 ;  /* 0x000000181818722b */ /* 0x000fd00000000018 */
[----:B------:R-:W-:Y:S01]  /*0b40*/  DFMA R24, R18, R24, R18 ;  /* 0x000000181218722b */ /* 0x000fe20000000012 */
[----:B------:R-:W-:Y:S01]  /*0b50*/  SEL R19, R3, 0x63400000, !P1 ;  /* 0x6340000003137807 */ /* 0x000fe20004800000 */
[----:B------:R-:W-:-:S03]  /*0b60*/  IMAD.MOV.U32 R18, RZ, RZ, R16 ;  /* 0x000000ffff127224 */ /* 0x000fc600078e0010 */
[----:B------:R-:W-:-:S03]  /*0b70*/  LOP3.LUT R19, R19, 0x800fffff, R17, 0xf8, !PT ;  /* 0x800fffff13137812 */ /* 0x000fc600078ef811 */
[----:B------:R-:W-:-:S03]  /*0b80*/  DFMA R26, R24, -R12, 1 ;  /* 0x3ff00000181a742b */ /* 0x000fc6000000080c */
[----:B------:R-:W-:-:S05]  /*0b90*/  @!P2 DFMA R18, R18, 2, -R20 ;  /* 0x400000001212a82b */ /* 0x000fca0000000814 */
[----:B------:R-:W-:-:S05]  /*0ba0*/  DFMA R26, R24, R26, R24 ;  /* 0x0000001a181a722b */ /* 0x000fca0000000018 */
[----:B------:R-:W-:-:S03]  /*0bb0*/  @!P2 LOP3.LUT R4, R19, 0x7ff00000, RZ, 0xc0, !PT ;  /* 0x7ff000001304a812 */ /* 0x000fc600078ec0ff */
[----:B------:R-:W-:-:S08]  /*0bc0*/  DMUL R24, R26, R18 ;  /* 0x000000121a187228 */ /* 0x000fd00000000000 */
[----:B------:R-:W-:-:S08]  /*0bd0*/  DFMA R20, R24, -R12, R18 ;  /* 0x8000000c1814722b */ /* 0x000fd00000000012 */
[----:B------:R-:W-:Y:S01]  /*0be0*/  DFMA R20, R26, R20, R24 ;  /* 0x000000141a14722b */ /* 0x000fe20000000018 */
[----:B------:R-:W-:Y:S02]  /*0bf0*/  VIADD R24, R4, 0xffffffff ;  /* 0xffffffff04187836 */ /* 0x000fe40000000000 */
[----:B------:R-:W-:-:S03]  /*0c00*/  VIADD R25, R5, 0xffffffff ;  /* 0xffffffff05197836 */ /* 0x000fc60000000000 */
[----:B------:R-:W-:-:S04]  /*0c10*/  ISETP.GT.U32.AND P0, PT, R24, 0x7feffffe, PT ;  /* 0x7feffffe1800780c */ /* 0x000fc80003f04070 */
        /* <DEDUP_REMOVED lines=29> */
.L_x_56:
        /* <DEDUP_REMOVED lines=16> */
.L_x_59:
[----:B------:R-:W-:Y:S01]  /*0ef0*/  LOP3.LUT R3, R15, 0x80000, RZ, 0xfc, !PT ;  /* 0x000800000f037812 */ /* 0x000fe200078efcff */
[----:B------:R-:W-:Y:S01]  /*0f00*/  IMAD.MOV.U32 R2, RZ, RZ, R14 ;  /* 0x000000ffff027224 */ /* 0x000fe200078e000e */
[----:B------:R-:W-:Y:S06]  /*0f10*/  BRA `(.L_x_57) ;  /* 0x0000000000087947 */ /* 0x000fec0003800000 */
.L_x_58:
[----:B------:R-:W-:Y:S01]  /*0f20*/  LOP3.LUT R3, R17, 0x80000, RZ, 0xfc, !PT ;  /* 0x0008000011037812 */ /* 0x000fe200078efcff */
[----:B------:R-:W-:-:S07]  /*0f30*/  IMAD.MOV.U32 R2, RZ, RZ, R16 ;  /* 0x000000ffff027224 */ /* 0x000fce00078e0010 */
.L_x_57:
[----:B------:R-:W-:Y:S05]  /*0f40*/  BSYNC.RECONVERGENT B1 ;  /* 0x0000000000017941 */ /* 0x000fea0003800200 */
.L_x_55:
[----:B------:R-:W-:Y:S01]  /*0f50*/  IMAD.MOV.U32 R4, RZ, RZ, R2 ;  /* 0x000000ffff047224 */ /* 0x000fe200078e0002 */
[----:B------:R-:W-:Y:S01]  /*0f60*/  MOV R5, R3 ;  /* 0x0000000300057202 */ /* 0x000fe20000000f00 */
[----:B------:R-:W-:Y:S02]  /*0f70*/  IMAD.MOV.U32 R2, RZ, RZ, R0 ;  /* 0x000000ffff027224 */ /* 0x000fe400078e0000 */
[----:B------:R-:W-:-:S04]  /*0f80*/  IMAD.MOV.U32 R3, RZ, RZ, 0x0 ;  /* 0x00000000ff037424 */ /* 0x000fc800078e00ff */
[----:B------:R-:W-:Y:S05]  /*0f90*/  RET.REL.NODEC R2 `(_Z44dvc_ScaLBL_D3Q7_AAodd_Ion_Flux_DiffAdvc_BC_ZPiS_PdddS0_ii) ;  /* 0xfffffff002187950 */ /* 0x000fea0003c3ffff */
.L_x_60:
        /* <DEDUP_REMOVED lines=14> */
.L_x_187:


//--------------------- .text._Z44dvc_ScaLBL_D3Q7_AAodd_Ion_Flux_DiffAdvc_BC_zPiS_PdddS0_ii --------------------------
	.section	.text._Z44dvc_ScaLBL_D3Q7_AAodd_Ion_Flux_DiffAdvc_BC_zPiS_PdddS0_ii,"ax",@progbits
	.align	128
        .global         _Z44dvc_ScaLBL_D3Q7_AAodd_Ion_Flux_DiffAdvc_BC_zPiS_PdddS0_ii
        .type           _Z44dvc_ScaLBL_D3Q7_AAodd_Ion_Flux_DiffAdvc_BC_zPiS_PdddS0_ii,@function
        .size           _Z44dvc_ScaLBL_D3Q7_AAodd_Ion_Flux_DiffAdvc_BC_zPiS_PdddS0_ii,(.L_x_188 - _Z44dvc_ScaLBL_D3Q7_AAodd_Ion_Flux_DiffAdvc_BC_zPiS_PdddS0_ii)
        .other          _Z44dvc_ScaLBL_D3Q7_AAodd_Ion_Flux_DiffAdvc_BC_zPiS_PdddS0_ii,@"STO_CUDA_ENTRY STV_DEFAULT"
_Z44dvc_ScaLBL_D3Q7_AAodd_Ion_Flux_DiffAdvc_BC_zPiS_PdddS0_ii:
.text._Z44dvc_ScaLBL_D3Q7_AAodd_Ion_Flux_DiffAdvc_BC_zPiS_PdddS0_ii:
        /* <DEDUP_REMOVED lines=20> */
[----:B------:R-:W-:Y:S01]  /*0140*/  IMAD.WIDE R18, R0, 0x4, R6 ;  /* 0x0000000400127825 */ /* 0x000fe200078e0206 */
[----:B------:R-:W-:-:S04]  /*0150*/  IADD3 R9, PT, PT, R15, R11, R0 ;  /* 0x0000000b0f097210 */ /* 0x000fc80007ffe000 */
[----:B------:R0:W2:Y:S01]  /*0160*/  LDG.E R5, desc[UR4][R18.64] ;  /* 0x0000000412057981 */ /* 0x0000a2000c1e1900 */
[----:B------:R-:W-:-:S04]  /*0170*/  IMAD.WIDE R10, R11, 0x4, R18 ;  /* 0x000000040b0a7825 */ /* 0x000fc800078e0212 */
[----:B------:R-:W-:Y:S01]  /*0180*/  IMAD.IADD R9, R0, 0x1, R9 ;  /* 0x0000000100097824 */ /* 0x000fe200078e0209 */
[----:B------:R-:W2:Y:S03]  /*0190*/  LDG.E R21, desc[UR4][R10.64] ;  /* 0x000000040a157981 */ /* 0x000ea6000c1e1900 */
[----:B------:R-:W-:Y:S01]  /*01a0*/  IMAD.WIDE R16, R9, 0x4, R16 ;  /* 0x0000000409107825 */ /* 0x000fe200078e0210 */
[----:B0-----:R-:W0:Y:S05]  /*01b0*/  LDC.64 R18, c[0x0][0x3a8] ;  /* 0x0000ea00ff127b82 */ /* 0x001e2a0000000a00 */
[----:B------:R-:W2:Y:S03]  /*01c0*/  LDG.E R17, desc[UR4][R16.64] ;  /* 0x0000000410117981 */ /* 0x000ea6000c1e1900 */
[----:B------:R-:W1:Y:S02]  /*01d0*/  LDC.64 R8, c[0x0][0x390] ;  /* 0x0000e400ff087b82 */ /* 0x000e640000000a00 */
[----:B-1----:R-:W-:-:S06]  /*01e0*/  IMAD.WIDE R2, R15, 0x8, R8 ;  /* 0x000000080f027825 */ /* 0x002fcc00078e0208 */
[----:B------:R-:W2:Y:S01]  /*01f0*/  LDG.E.64 R2, desc[UR4][R2.64] ;  /* 0x0000000402027981 */ /* 0x000ea2000c1e1b00 */
[----:B---3--:R-:W-:-:S06]  /*0200*/  IMAD.WIDE R6, R23, 0x8, R8 ;  /* 0x0000000817067825 */ /* 0x008fcc00078e0208 */
[----:B------:R-:W3:Y:S01]  /*0210*/  LDG.E.64 R6, desc[UR4][R6.64] ;  /* 0x0000000406067981 */ /* 0x000ee2000c1e1b00 */
[----:B----4-:R-:W-:-:S06]  /*0220*/  IMAD.WIDE R12, R13, 0x8, R8 ;  /* 0x000000080d0c7825 */ /* 0x010fcc00078e0208 */
        /* <DEDUP_REMOVED lines=34> */
[----:B-----5:R-:W-:Y:S05]  /*0450*/  CALL.REL.NOINC `($__internal_5_$__cuda_sm20_div_rn_f64_full) ;  /* 0x0000000400607944 */ /* 0x020fea0003c00000 */
[----:B------:R-:W-:Y:S02]  /*0460*/  IMAD.MOV.U32 R2, RZ, RZ, R4 ;  /* 0x000000ffff027224 */ /* 0x000fe400078e0004 */
[----:B------:R-:W-:-:S07]  /*0470*/  IMAD.MOV.U32 R3, RZ, RZ, R5 ;  /* 0x000000ffff037224 */ /* 0x000fce00078e0005 */
.L_x_61:
        /* <DEDUP_REMOVED lines=26> */
[----:B------:R-:W-:Y:S05]  /*0620*/  CALL.REL.NOINC `($__internal_5_$__cuda_sm20_div_rn_f64_full) ;  /* 0x0000000000ec7944 */ /* 0x000fea0003c00000 */
.L_x_63:
[----:B------:R-:W-:Y:S05]  /*0630*/  BSYNC.RECONVERGENT B0 ;  /* 0x0000000000007941 */ /* 0x000fea0003800200 */
.L_x_62:
[----:B------:R-:W0:Y:S01]  /*0640*/  LDCU UR6, c[0x0][0x3a4] ;  /* 0x00007480ff0677ac */ /* 0x000e220008000800 */
[----:B------:R-:W1:Y:S01]  /*0650*/  LDC.64 R12, c[0x0][0x3a0] ;  /* 0x0000e800ff0c7b82 */ /* 0x000e620000000a00 */
[----:B------:R-:W-:Y:S01]  /*0660*/  IMAD.MOV.U32 R2, RZ, RZ, 0x1 ;  /* 0x00000001ff027424 */ /* 0x000fe200078e00ff */
[----:B------:R-:W-:Y:S01]  /*0670*/  FSETP.GEU.AND P1, PT, |R9|, 6.5827683646048100446e-37, PT ;  /* 0x036000000900780b */ /* 0x000fe20003f2e200 */
[----:B------:R-:W-:Y:S01]  /*0680*/  BSSY.RECONVERGENT B0, `(.L_x_64) ;  /* 0x0000017000007945 */ /* 0x000fe20003800200 */
[----:B------:R-:W-:Y:S01]  /*0690*/  DADD R22, R22, -R4 ;  /* 0x0000000016167229 */ /* 0x000fe20000000804 */
        /* <DEDUP_REMOVED lines=18> */
[----:B------:R-:W-:Y:S05]  /*07c0*/  CALL.REL.NOINC `($__internal_5_$__cuda_sm20_div_rn_f64_full) ;  /* 0x0000000000847944 */ /* 0x000fea0003c00000 */
[----:B------:R-:W-:Y:S02]  /*07d0*/  IMAD.MOV.U32 R2, RZ, RZ, R4 ;  /* 0x000000ffff027224 */ /* 0x000fe400078e0004 */
[----:B------:R-:W-:-:S07]  /*07e0*/  IMAD.MOV.U32 R3, RZ, RZ, R5 ;  /* 0x000000ffff037224 */ /* 0x000fce00078e0005 */
.L_x_65:
[----:B------:R-:W-:Y:S05]  /*07f0*/  BSYNC.RECONVERGENT B0 ;  /* 0x0000000000007941 */ /* 0x000fea0003800200 */
.L_x_64:
[----:B------:R-:W-:Y:S01]  /*0800*/  DADD R14, R6, R2 ;  /* 0x00000000060e7229 */ /* 0x000fe20000000002 */
        /* <DEDUP_REMOVED lines=18> */
[----:B------:R-:W-:Y:S05]  /*0930*/  CALL.REL.NOINC `($__internal_5_$__cuda_sm20_div_rn_f64_full) ;  /* 0x0000000000287944 */ /* 0x000fea0003c00000 */
[----:B------:R-:W-:Y:S02]  /*0940*/  IMAD.MOV.U32 R2, RZ, RZ, R4 ;  /* 0x000000ffff027224 */ /* 0x000fe400078e0004 */
[----:B------:R-:W-:-:S07]  /*0950*/  IMAD.MOV.U32 R3, RZ, RZ, R5 ;  /* 0x000000ffff037224 */ /* 0x000fce00078e0005 */
.L_x_67:
[----:B------:R-:W-:Y:S05]  /*0960*/  BSYNC.RECONVERGENT B0 ;  /* 0x0000000000007941 */ /* 0x000fea0003800200 */
.L_x_66:
[----:B------:R-:W0:Y:S02]  /*0970*/  LDC R5, c[0x0][0x3b4] ;  /* 0x0000ed00ff057b82 */ /* 0x000e240000000800 */
[----:B0-----:R-:W-:-:S06]  /*0980*/  IMAD.WIDE R10, R5, 0x4, R10 ;  /* 0x00000004050a7825 */ /* 0x001fcc00078e020a */
[----:B------:R-:W0:Y:S01]  /*0990*/  LDC.64 R4, c[0x0][0x390] ;  /* 0x0000e400ff047b82 */ /* 0x000e220000000a00 */
[----:B------:R-:W0:Y:S02]  /*09a0*/  LDG.E R11, desc[UR4][R10.64] ;  /* 0x000000040a0b7981 */ /* 0x000e24000c1e1900 */
[----:B0-----:R-:W-:-:S05]  /*09b0*/  IMAD.WIDE R4, R11, 0x8, R4 ;  /* 0x000000080b047825 */ /* 0x001fca00078e0204 */
[----:B------:R-:W-:Y:S01]  /*09c0*/  STG.E.64 desc[UR4][R4.64], R2 ;  /* 0x0000000204007986 */ /* 0x000fe2000c101b04 */
[----:B------:R-:W-:Y:S05]  /*09d0*/  EXIT ;  /* 0x000000000000794d */ /* 0x000fea0003800000 */
        .weak           $__internal_5_$__cuda_sm20_div_rn_f64_full
        .type           $__internal_5_$__cuda_sm20_div_rn_f64_full,@function
        .size           $__internal_5_$__cuda_sm20_div_rn_f64_full,(.L_x_188 - $__internal_5_$__cuda_sm20_div_rn_f64_full)
$__internal_5_$__cuda_sm20_div_rn_f64_full:
        /* <DEDUP_REMOVED lines=66> */
.L_x_69:
        /* <DEDUP_REMOVED lines=16> */
.L_x_72:
[----:B------:R-:W-:Y:S01]  /*0f00*/  LOP3.LUT R3, R15, 0x80000, RZ, 0xfc, !PT ;  /* 0x000800000f037812 */ /* 0x000fe200078efcff */
[----:B------:R-:W-:Y:S01]  /*0f10*/  IMAD.MOV.U32 R2, RZ, RZ, R14 ;  /* 0x000000ffff027224 */ /* 0x000fe200078e000e */
[----:B------:R-:W-:Y:S06]  /*0f20*/  BRA `(.L_x_70) ;  /* 0x0000000000087947 */ /* 0x000fec0003800000 */
.L_x_71:
[----:B------:R-:W-:Y:S01]  /*0f30*/  LOP3.LUT R3, R17, 0x80000, RZ, 0xfc, !PT ;  /* 0x0008000011037812 */ /* 0x000fe200078efcff */
[----:B------:R-:W-:-:S07]  /*0f40*/  IMAD.MOV.U32 R2, RZ, RZ, R16 ;  /* 0x000000ffff027224 */ /* 0x000fce00078e0010 */
.L_x_70:
[----:B------:R-:W-:Y:S05]  /*0f50*/  BSYNC.RECONVERGENT B1 ;  /* 0x0000000000017941 */ /* 0x000fea0003800200 */
.L_x_68:
[----:B------:R-:W-:Y:S01]  /*0f60*/  IMAD.MOV.U32 R4, RZ, RZ, R2 ;  /* 0x000000ffff047224 */ /* 0x000fe200078e0002 */
[----:B------:R-:W-:Y:S01]  /*0f70*/  MOV R5, R3 ;  /* 0x0000000300057202 */ /* 0x000fe20000000f00 */
[----:B------:R-:W-:Y:S02]  /*0f80*/  IMAD.MOV.U32 R2, RZ, RZ, R0 ;  /* 0x000000ffff027224 */ /* 0x000fe400078e0000 */
[----:B------:R-:W-:-:S04]  /*0f90*/  IMAD.MOV.U32 R3, RZ, RZ, 0x0 ;  /* 0x00000000ff037424 */ /* 0x000fc800078e00ff */
[----:B------:R-:W-:Y:S05]  /*0fa0*/  RET.REL.NODEC R2 `(_Z44dvc_ScaLBL_D3Q7_AAodd_Ion_Flux_DiffAdvc_BC_zPiS_PdddS0_ii) ;  /* 0xfffffff002147950 */ /* 0x000fea0003c3ffff */
.L_x_73:
        /* <DEDUP_REMOVED lines=13> */
.L_x_188:


//--------------------- .text._Z45dvc_ScaLBL_D3Q7_AAeven_Ion_Flux_DiffAdvc_BC_ZPiPdddS0_ii --------------------------
	.section	.text._Z45dvc_ScaLBL_D3Q7_AAeven_Ion_Flux_DiffAdvc_BC_ZPiPdddS0_ii,"ax",@progbits
	.align	128
        .global         _Z45dvc_ScaLBL_D3Q7_AAeven_Ion_Flux_DiffAdvc_BC_ZPiPdddS0_ii
        .type           _Z45dvc_ScaLBL_D3Q7_AAeven_Ion_Flux_DiffAdvc_BC_ZPiPdddS0_ii,@function
        .size           _Z45dvc_ScaLBL_D3Q7_AAeven_Ion_Flux_DiffAdvc_BC_ZPiPdddS0_ii,(.L_x_189 - _Z45dvc_ScaLBL_D3Q7_AAeven_Ion_Flux_DiffAdvc_BC_ZPiPdddS0_ii)
        .other          _Z45dvc_ScaLBL_D3Q7_AAeven_Ion_Flux_DiffAdvc_BC_ZPiPdddS0_ii,@"STO_CUDA_ENTRY STV_DEFAULT"
_Z45dvc_ScaLBL_D3Q7_AAeven_Ion_Flux_DiffAdvc_BC_ZPiPdddS0_ii:
.text._Z45dvc_ScaLBL_D3Q7_AAeven_Ion_Flux_DiffAdvc_BC_ZPiPdddS0_ii:
        /* <DEDUP_REMOVED lines=16> */
[----:B----4-:R-:W-:Y:S02]  /*0100*/  IMAD.SHL.U32 R3, R23, 0x2, RZ ;  /* 0x0000000217037824 */ /* 0x010fe400078e00ff */
[----:B---3--:R-:W-:-:S04]  /*0110*/  IMAD.WIDE R18, R0, 0x8, R8 ;  /* 0x0000000800127825 */ /* 0x008fc800078e0208 */
[----:B------:R-:W-:Y:S01]  /*0120*/  IMAD.IADD R20, R0, 0x1, R3 ;  /* 0x0000000100147824 */ /* 0x000fe200078e0203 */
[----:B------:R2:W3:Y:S01]  /*0130*/  LDG.E.64 R4, desc[UR4][R18.64] ;  /* 0x0000000412047981 */ /* 0x0004e2000c1e1b00 */
[----:B------:R-:W-:-:S05]  /*0140*/  IMAD.WIDE R14, R3, 0x8, R18 ;  /* 0x00000008030e7825 */ /* 0x000fca00078e0212 */
[----:B------:R-:W3:Y:S01]  /*0150*/  LDG.E.64 R2, desc[UR4][R14.64] ;  /* 0x000000040e027981 */ /* 0x000ee2000c1e1b00 */
[----:B------:R-:W-:-:S04]  /*0160*/  IMAD.WIDE R12, R23, 0x8, R18 ;  /* 0x00000008170c7825 */ /* 0x000fc800078e0212 */
[----:B------:R-:W-:Y:S02]  /*0170*/  IMAD.IADD R10, R20, 0x1, -R23 ;  /* 0x00000001140a7824 */ /* 0x000fe400078e0a17 */
[----:B------:R-:W4:Y:S02]  /*0180*/  LDG.E.64 R12, desc[UR4][R12.64] ;  /* 0x000000040c0c7981 */ /* 0x000f24000c1e1b00 */
[----:B------:R-:W-:-:S04]  /*0190*/  IMAD R11, R23, 0x3, R10 ;  /* 0x00000003170b7824 */ /* 0x000fc800078e020a */
[----:B------:R-:W-:-:S05]  /*01a0*/  IMAD.WIDE R10, R11, 0x8, R8 ;  /* 0x000000080b0a7825 */ /* 0x000fca00078e0208 */
[----:B------:R-:W4:Y:S01]  /*01b0*/  LDG.E.64 R6, desc[UR4][R10.64] ;  /* 0x000000040a067981 */ /* 0x000f22000c1e1b00 */
[----:B------:R-:W-:Y:S02]  /*01c0*/  IMAD.IADD R22, R20, 0x1, R23 ;  /* 0x0000000114167824 */ /* 0x000fe400078e0217 */
[----:B------:R-:W-:-:S04]  /*01d0*/  IMAD.WIDE R20, R23, 0x8, R14 ;  /* 0x0000000817147825 */ /* 0x000fc800078e020e */
[----:B------:R-:W-:Y:S01]  /*01e0*/  IMAD R23, R23, 0x3, R22 ;  /* 0x0000000317177824 */ /* 0x000fe200078e0216 */
[----:B------:R1:W4:Y:S03]  /*01f0*/  LDG.E.64 R14, desc[UR4][R20.64] ;  /* 0x00000004140e7981 */ /* 0x000326000c1e1b00 */
[----:B------:R-:W-:-:S04]  /*0200*/  IMAD.WIDE R22, R23, 0x8, R8 ;  /* 0x0000000817167825 */ /* 0x000fc800078e0208 */
[----:B0-----:R-:W-:Y:S02]  /*0210*/  IMAD.WIDE R8, R0, 0x8, R16 ;  /* 0x0000000800087825 */ /* 0x001fe400078e0210 */
[----:B------:R-:W4:Y:S01]  /*0220*/  LDG.E.64 R22, desc[UR4][R22.64] ;  /* 0x0000000416167981 */ /* 0x000f22000c1e1b00 */
[----:B------:R-:W0:Y:S03]  /*0230*/  LDC.64 R16, c[0x0][0x398] ;  /* 0x0000e600ff107b82 */ /* 0x000e260000000a00 */
[----:B------:R-:W5:Y:S01]  /*0240*/  LDG.E.64 R8, desc[UR4][R8.64] ;  /* 0x0000000408087981 */ /* 0x000f62000c1e1b00 */
[----:B--2---:R-:W0:Y:S01]  /*0250*/  MUFU.RCP64H R19, UR6 ;  /* 0x0000000600137d08 */ /* 0x004e220008001800 */
[----:B------:R-:W-:-:S06]  /*0260*/  IMAD.MOV.U32 R18, RZ, RZ, 0x1 ;  /* 0x00000001ff127424 */ /* 0x000fcc00078e00ff */
[----:B0-----:R-:W-:-:S08]  /*0270*/  DFMA R24, R18, -R16, 1 ;  /* 0x3ff000001218742b */ /* 0x001fd00000000810 */
[----:B------:R-:W-:-:S08]  /*0280*/  DFMA R24, R24, R24, R24 ;  /* 0x000000181818722b */ /* 0x000fd00000000018 */
[----:B------:R-:W-:-:S08]  /*0290*/  DFMA R24, R18, R24, R18 ;  /* 0x000000181218722b */ /* 0x000fd00000000012 */
[----:B------:R-:W-:-:S08]  /*02a0*/  DFMA R18, R24, -R16, 1 ;  /* 0x3ff000001812742b */ /* 0x000fd00000000810 */
[----:B------:R-:W-:-:S08]  /*02b0*/  DFMA R18, R24, R18, R24 ;  /* 0x000000121812722b */ /* 0x000fd00000000018 */
[----:B-1----:R-:W-:-:S08]  /*02c0*/  DMUL R20, R18, 0.5 ;  /* 0x3fe0000012147828 */ /* 0x002fd00000000000 */
[----:B------:R-:W-:Y:S02]  /*02d0*/  DFMA R16, R20, -R16, 0.5 ;  /* 0x3fe000001410742b */ /* 0x000fe40000000810 */
[----:B---3--:R-:W-:-:S08]  /*02e0*/  DADD R2, R4, R2 ;  /* 0x0000000004027229 */ /* 0x008fd00000000002 */
[----:B----4-:R-:W-:Y:S02]  /*02f0*/  DADD R12, R12, R2 ;  /* 0x000000000c0c7229 */ /* 0x010fe40000000002 */
[----:B------:R-:W-:-:S06]  /*0300*/  DFMA R2, R18, R16, R20 ;  /* 0x000000101202722b */ /* 0x000fcc0000000014 */
[----:B------:R-:W-:-:S04]  /*0310*/  DADD R6, R6, R12 ;  /* 0x0000000006067229 */ /* 0x000fc8000000000c */
[----:B------:R-:W-:-:S05]  /*0320*/  FFMA R0, RZ, UR6, R3 ;  /* 0x00000006ff007c23 */ /* 0x000fca0008000003 */
[----:B------:R-:W-:Y:S01]  /*0330*/  FSETP.GT.AND P0, PT, |R0|, 1.469367938527859385e-39, PT ;  /* 0x001000000000780b */ /* 0x000fe20003f04200 */
[----:B------:R-:W-:-:S08]  /*0340*/  DADD R6, R14, R6 ;  /* 0x000000000e067229 */ /* 0x000fd00000000006 */
[----:B------:R-:W-:-:S04]  /*0350*/  DADD R6, R22, R6 ;  /* 0x0000000016067229 */ /* 0x000fc80000000006 */
[----:B------:R-:W-:Y:S07]  /*0360*/  @P0 BRA `(.L_x_74) ;  /* 0x0000000000240947 */ /* 0x000fee0003800000 */
[----:B------:R-:W0:Y:S01]  /*0370*/  LDCU.64 UR6, c[0x0][0x398] ;  /* 0x00007300ff0677ac */ /* 0x000e220008000a00 */
[----:B------:R-:W-:Y:S01]  /*0380*/  MOV R16, RZ ;  /* 0x000000ff00107202 */ /* 0x000fe20000000f00 */
[----:B------:R-:W-:Y:S01]  /*0390*/  IMAD.MOV.U32 R17, RZ, RZ, 0x3fe00000 ;  /* 0x3fe00000ff117424 */ /* 0x000fe200078e00ff */
[----:B------:R-:W-:Y:S01]  /*03a0*/  MOV R0, 0x3e0 ;  /* 0x000003e000007802 */ /* 0x000fe20000000f00 */
[----:B0-----:R-:W-:Y:S02]  /*03b0*/  IMAD.U32 R14, RZ, RZ, UR6 ;  /* 0x00000006ff0e7e24 */ /* 0x001fe4000f8e00ff */
[----:B------:R-:W-:-:S07]  /*03c0*/  IMAD.U32 R15, RZ, RZ, UR7 ;  /* 0x00000007ff0f7e24 */ /* 0x000fce000f8e00ff */
[----:B-----5:R-:W-:Y:S05]  /*03d0*/  CALL.REL.NOINC `($__internal_6_$__cuda_sm20_div_rn_f64_full) ;  /* 0x0000000400547944 */ /* 0x020fea0003c00000 */
[----:B------:R-:W-:Y:S02]  /*03e0*/  IMAD.MOV.U32 R2, RZ, RZ, R4 ;  /* 0x000000ffff027224 */ /* 0x000fe400078e0004 */
[----:B------:R-:W-:-:S07]  /*03f0*/  IMAD.MOV.U32 R3, RZ, RZ, R5 ;  /* 0x000000ffff037224 */ /* 0x000fce00078e0005 */
.L_x_74:
[----:B------:R-:W0:Y:S01]  /*0400*/  LDCU UR6, c[0x0][0x39c] ;  /* 0x00007380ff0677ac */ /* 0x000e220008000800 */
[----:B------:R-:W1:Y:S01]  /*0410*/  LDC.64 R4, c[0x0][0x398] ;  /* 0x0000e600ff047b82 */ /* 0x000e620000000a00 */
[----:B------:R-:W-:Y:S01]  /*0420*/  MOV R12, 0x1 ;  /* 0x00000001000c7802 */ /* 0x000fe20000000f00 */
[----:B-----5:R-:W-:Y:S01]  /*0430*/  DMUL R8, R8, 0.5 ;  /* 0x3fe0000008087828 */ /* 0x020fe20000000000 */
[----:B------:R-:W-:Y:S07]  /*0440*/  BSSY.RECONVERGENT B0, `(.L_x_75) ;  /* 0x0000017000007945 */ /* 0x000fee0003800200 */
[----:B------:R-:W-:Y:S01]  /*0450*/  DMUL R16, R6, R8 ;  /* 0x0000000806107228 */ /* 0x000fe20000000000 */
[----:B0-----:R-:W1:Y:S09]  /*0460*/  MUFU.RCP64H R13, UR6 ;  /* 0x00000006000d7d08 */ /* 0x001e720008001800 */
[----:B------:R-:W-:Y:S01]  /*0470*/  FSETP.GEU.AND P1, PT, |R17|, 6.5827683646048100446e-37, PT ;  /* 0x036000001100780b */ /* 0x000fe20003f2e200 */
[----:B-1----:R-:W-:-:S08]  /*0480*/  DFMA R14, R12, -R4, 1 ;  /* 0x3ff000000c0e742b */ /* 0x002fd00000000804 */
[----:B------:R-:W-:-:S08]  /*0490*/  DFMA R14, R14, R14, R14 ;  /* 0x0000000e0e0e722b */ /* 0x000fd0000000000e */
[----:B------:R-:W-:-:S08]  /*04a0*/  DFMA R14, R12, R14, R12 ;  /* 0x0000000e0c0e722b */ /* 0x000fd0000000000c */
[----:B------:R-:W-:-:S08]  /*04b0*/  DFMA R12, R14, -R4, 1 ;  /* 0x3ff000000e0c742b */ /* 0x000fd00000000804 */
[----:B------:R-:W-:Y:S02]  /*04c0*/  DFMA R14, R14, R12, R14 ;  /* 0x0000000c0e0e722b */ /* 0x000fe4000000000e */
[----:B------:R-:W0:Y:S06]  /*04d0*/  LDC.64 R12, c[0x0][0x390] ;  /* 0x0000e400ff0c7b82 */ /* 0x000e2c0000000a00 */
        /* <DEDUP_REMOVED lines=12> */
[----:B------:R-:W-:Y:S05]  /*05a0*/  CALL.REL.NOINC `($__internal_6_$__cuda_sm20_div_rn_f64_full) ;  /* 0x0000000000e07944 */ /* 0x000fea0003c00000 */
.L_x_76:
[----:B------:R-:W-:Y:S05]  /*05b0*/  BSYNC.RECONVERGENT B0 ;  /* 0x0000000000007941 */ /* 0x000fea0003800200 */
.L_x_75:
        /* <DEDUP_REMOVED lines=20> */
[----:B------:R-:W-:Y:S01]  /*0700*/  MOV R0, 0x750 ;  /* 0x0000075000007802 */ /* 0x000fe20000000f00 */
[----:B------:R-:W-:Y:S01]  /*0710*/  IMAD.MOV.U32 R17, RZ, RZ, R9 ;  /* 0x000000ffff117224 */ /* 0x000fe200078e0009 */
[----:B0-----:R-:W-:Y:S01]  /*0720*/  MOV R14, UR6 ;  /* 0x00000006000e7c02 */ /* 0x001fe20008000f00 */
[----:B------:R-:W-:-:S07]  /*0730*/  IMAD.U32 R15, RZ, RZ, UR7 ;  /* 0x00000007ff0f7e24 */ /* 0x000fce000f8e00ff */
[----:B------:R-:W-:Y:S05]  /*0740*/  CALL.REL.NOINC `($__internal_6_$__cuda_sm20_div_rn_f64_full) ;  /* 0x0000000000787944 */ /* 0x000fea0003c00000 */
[----:B------:R-:W-:Y:S02]  /*0750*/  IMAD.MOV.U32 R2, RZ, RZ, R4 ;  /* 0x000000ffff027224 */ /* 0x000fe400078e0004 */
[----:B------:R-:W-:-:S07]  /*0760*/  IMAD.MOV.U32 R3, RZ, RZ, R5 ;  /* 0x000000ffff037224 */ /* 0x000fce00078e0005 */
.L_x_78:
[----:B------:R-:W-:Y:S05]  /*0770*/  BSYNC.RECONVERGENT B0 ;  /* 0x0000000000007941 */ /* 0x000fea0003800200 */
.L_x_77:
[----:B------:R-:W-:Y:S01]  /*0780*/  DADD R14, R6, -R2 ;  /* 0x00000000060e7229 */ /* 0x000fe20000000802 */
[----:B------:R-:W-:Y:S01]  /*0790*/  FSETP.GEU.AND P1, PT, |R23|, 6.5827683646048100446e-37, PT ;  /* 0x036000001700780b */ /* 0x000fe20003f2e200 */
[----:B------:R-:W-:Y:S01]  /*07a0*/  IMAD.MOV.U32 R2, RZ, RZ, 0x1 ;  /* 0x00000001ff027424 */ /* 0x000fe200078e00ff */
[----:B------:R-:W-:Y:S03]  /*07b0*/  BSSY.RECONVERGENT B0, `(.L_x_79) ;  /* 0x0000013000007945 */ /* 0x000fe60003800200 */
[----:B------:R-:W0:Y:S02]  /*07c0*/  MUFU.RCP64H R3, R15 ;  /* 0x0000000f00037308 */ /* 0x000e240000001800 */
        /* <DEDUP_REMOVED lines=13> */
[----:B------:R-:W-:-:S07]  /*08a0*/  MOV R0, 0x8c0 ;  /* 0x000008c000007802 */ /* 0x000fce0000000f00 */
[----:B------:R-:W-:Y:S05]  /*08b0*/  CALL.REL.NOINC `($__internal_6_$__cuda_sm20_div_rn_f64_full) ;  /* 0x00000000001c7944 */ /* 0x000fea0003c00000 */
[----:B------:R-:W-:Y:S02]  /*08c0*/  IMAD.MOV.U32 R2, RZ, RZ, R4 ;  /* 0x000000ffff027224 */ /* 0x000fe400078e0004 */
[----:B------:R-:W-:-:S07]  /*08d0*/  IMAD.MOV.U32 R3, RZ, RZ, R5 ;  /* 0x000000ffff037224 */ /* 0x000fce00078e0005 */
.L_x_80:
[----:B------:R-:W-:Y:S05]  /*08e0*/  BSYNC.RECONVERGENT B0 ;  /* 0x0000000000007941 */ /* 0x000fea0003800200 */
.L_x_79:
[----:B------:R-:W0:Y:S02]  /*08f0*/  LDC R5, c[0x0][0x3ac] ;  /* 0x0000eb00ff057b82 */ /* 0x000e240000000800 */
[----:B0-----:R-:W-:-:S05]  /*0900*/  IMAD.WIDE R10, R5, 0x8, R10 ;  /* 0x00000008050a7825 */ /* 0x001fca00078e020a */
[----:B------:R-:W-:Y:S01]  /*0910*/  STG.E.64 desc[UR4][R10.64], R2 ;  /* 0x000000020a007986 */ /* 0x000fe2000c101b04 */
[----:B------:R-:W-:Y:S05]  /*0920*/  EXIT ;  /* 0x000000000000794d */ /* 0x000fea0003800000 */
        .weak           $__internal_6_$__cuda_sm20_div_rn_f64_full
        .type           $__internal_6_$__cuda_sm20_div_rn_f64_full,@function
        .size           $__internal_6_$__cuda_sm20_div_rn_f64_full,(.L_x_189 - $__internal_6_$__cuda_sm20_div_rn_f64_full)
$__internal_6_$__cuda_sm20_div_rn_f64_full:
[C---:B------:R-:W-:Y:S01]  /*0930*/  FSETP.GEU.AND P0, PT, |R15|.reuse, 1.469367938527859385e-39, PT ;  /* 0x001000000f00780b */ /* 0x040fe20003f0e200 */
[----:B------:R-:W-:Y:S01]  /*0940*/  BSSY.RECONVERGENT B1, `(.L_x_81) ;  /* 0x0000056000017945 */ /* 0x000fe20003800200 */
[----:B------:R-:W-:Y:S02]  /*0950*/  LOP3.LUT R12, R15, 0x800fffff, RZ, 0xc0, !PT ;  /* 0x800fffff0f0c7812 */ /* 0x000fe400078ec0ff */
[----:B------:R-:W-:Y:S02]  /*0960*/  MOV R18, 0x1 ;  /* 0x0000000100127802 */ /* 0x000fe40000000f00 */
[----:B------:R-:W-:Y:S01]  /*0970*/  LOP3.LUT R13, R12, 0x3ff00000, RZ, 0xfc, !PT ;  /* 0x3ff000000c0d7812 */ /* 0x000fe200078efcff */
[----:B------:R-:W-:Y:S01]  /*0980*/  IMAD.MOV.U32 R12, RZ, RZ, R14 ;  /* 0x000000ffff0c7224 */ /* 0x000fe200078e000e */
[C---:B------:R-:W-:Y:S02]  /*0990*/  FSETP.GEU.AND P2, PT, |R17|.reuse, 1.469367938527859385e-39, PT ;  /* 0x001000001100780b */ /* 0x040fe40003f4e200 */
[----:B------:R-:W-:-:S02]  /*09a0*/  LOP3.LUT R2, R17, 0x7ff00000, RZ, 0xc0, !PT ;  /* 0x7ff0000011027812 */ /* 0x000fc400078ec0ff */
[----:B------:R-:W-:Y:S01]  /*09b0*/  LOP3.LUT R5, R15, 0x7ff00000, RZ, 0xc0, !PT ;  /* 0x7ff000000f057812 */ /* 0x000fe200078ec0ff */
[----:B------:R-:W-:-:S03]  /*09c0*/  @!P0 DMUL R12, R14, 8.98846567431157953865e+307 ;  /* 0x7fe000000e0c8828 */ /* 0x000fc60000000000 */
[----:B------:R-:W-:-:S03]  /*09d0*/  ISETP.GE.U32.AND P1, PT, R2, R5, PT ;  /* 0x000000050200720c */ /* 0x000fc60003f26070 */
[----:B------:R-:W0:Y:S02]  /*09e0*/  MUFU.RCP64H R19, R13 ;  /* 0x0000000d00137308 */ /* 0x000e240000001800 */
[----:B------:R-:W-:Y:S01]  /*09f0*/  @!P2 LOP3.LUT R3, R15, 0x7ff00000, RZ, 0xc0, !PT ;  /* 0x7ff000000f03a812 */ /* 0x000fe200078ec0ff */
[----:B------:R-:W-:Y:S01]  /*0a00*/  @!P2 IMAD.MOV.U32 R20, RZ, RZ, RZ ;  /* 0x000000ffff14a224 */ /* 0x000fe200078e00ff */
[----:B------:R-:W-:Y:S02]  /*0a10*/  @!P0 LOP3.LUT R5, R13, 0x7ff00000, RZ, 0xc0, !PT ;  /* 0x7ff000000d058812 */ /* 0x000fe400078ec0ff */
[----:B------:R-:W-:Y:S01]  /*0a20*/  @!P2 ISETP.GE.U32.AND P3, PT, R2, R3, PT ;  /* 0x000000030200a20c */ /* 0x000fe20003f66070 */
[----:B------:R-:W-:-:S05]  /*0a30*/  IMAD.MOV.U32 R3, RZ, RZ, 0x1ca00000 ;  /* 0x1ca00000ff037424 */ /* 0x000fca00078e00ff */
[----:B------:R-:W-:-:S04]  /*0a40*/  @!P2 SEL R21, R3, 0x63400000, !P3 ;  /* 0x634000000315a807 */ /* 0x000fc80005800000 */
[----:B------:R-:W-:Y:S01]  /*0a50*/  @!P2 LOP3.LUT R4, R21, 0x80000000, R17, 0xf8, !PT ;  /* 0x800000001504a812 */ /* 0x000fe200078ef811 */
[----:B0-----:R-:W-:-:S03]  /*0a60*/  DFMA R24, R18, -R12, 1 ;  /* 0x3ff000001218742b */ /* 0x001fc6000000080c */
[----:B------:R-:W-:Y:S01]  /*0a70*/  @!P2 LOP3.LUT R21, R4, 0x100000, RZ, 0xfc, !PT ;  /* 0x001000000415a812 */ /* 0x000fe200078efcff */
[----:B------:R-:W-:-:S04]  /*0a80*/  IMAD.MOV.U32 R4, RZ, RZ, R2 ;  /* 0x000000ffff047224 */ /* 0x000fc800078e0002 */
        /* <DEDUP_REMOVED lines=12> */
[----:B------:R-:W-:Y:S01]  /*0b50*/  IADD3 R24, PT, PT, R4, -0x1, RZ ;  /* 0xffffffff04187810 */ /* 0x000fe20007ffe0ff */
[----:B------:R-:W-:-:S03]  /*0b60*/  VIADD R25, R5, 0xffffffff ;  /* 0xffffffff05197836 */ /* 0x000fc60000000000 */
[----:B------:R-:W-:-:S04]  /*0b70*/  ISETP.GT.U32.AND P0, PT, R24, 0x7feffffe, PT ;  /* 0x7feffffe1800780c */ /* 0x000fc80003f04070 */
        /* <DEDUP_REMOVED lines=29> */
.L_x_82:
        /* <DEDUP_REMOVED lines=16> */
.L_x_85:
[----:B------:R-:W-:Y:S01]  /*0e50*/  LOP3.LUT R3, R15, 0x80000, RZ, 0xfc, !PT ;  /* 0x000800000f037812 */ /* 0x000fe200078efcff */
[----:B------:R-:W-:Y:S01]  /*0e60*/  IMAD.MOV.U32 R2, RZ, RZ, R14 ;  /* 0x000000ffff027224 */ /* 0x000fe200078e000e */
[----:B------:R-:W-:Y:S06]  /*0e70*/  BRA `(.L_x_83) ;  /* 0x0000000000087947 */ /* 0x000fec0003800000 */
.L_x_84:
[----:B------:R-:W-:Y:S01]  /*0e80*/  LOP3.LUT R3, R17, 0x80000, RZ, 0xfc, !PT ;  /* 0x0008000011037812 */ /* 0x000fe200078efcff */
[----:B------:R-:W-:-:S07]  /*0e90*/  IMAD.MOV.U32 R2, RZ, RZ, R16 ;  /* 0x000000ffff027224 */ /* 0x000fce00078e0010 */
.L_x_83:
[----:B------:R-:W-:Y:S05]  /*0ea0*/  BSYNC.RECONVERGENT B1 ;  /* 0x0000000000017941 */ /* 0x000fea0003800200 */
.L_x_81:
[----:B------:R-:W-:Y:S01]  /*0eb0*/  MOV R4, R2 ;  /* 0x0000000200047202 */ /* 0x000fe20000000f00 */
[----:B------:R-:W-:Y:S02]  /*0ec0*/  IMAD.MOV.U32 R5, RZ, RZ, R3 ;  /* 0x000000ffff057224 */ /* 0x000fe400078e0003 */
[----:B------:R-:W-:Y:S02]  /*0ed0*/  IMAD.MOV.U32 R2, RZ, RZ, R0 ;  /* 0x000000ffff027224 */ /* 0x000fe400078e0000 */
[----:B------:R-:W-:-:S04]  /*0ee0*/  IMAD.MOV.U32 R3, RZ, RZ, 0x0 ;  /* 0x00000000ff037424 */ /* 0x000fc800078e00ff */
[----:B------:R-:W-:Y:S05]  /*0ef0*/  RET.REL.NODEC R2 `(_Z45dvc_ScaLBL_D3Q7_AAeven_Ion_Flux_DiffAdvc_BC_ZPiPdddS0_ii) ;  /* 0xfffffff002407950 */ /* 0x000fea0003c3ffff */
.L_x_86:
        /* <DEDUP_REMOVED lines=16> */
.L_x_189:


//--------------------- .text._Z45dvc_ScaLBL_D3Q7_AAeven_Ion_Flux_DiffAdvc_BC_zPiPdddS0_ii --------------------------
	.section	.text._Z45dvc_ScaLBL_D3Q7_AAeven_Ion_Flux_DiffAdvc_BC_zPiPdddS0_ii,"ax",@progbits
	.align	128
        .global         _Z45dvc_ScaLBL_D3Q7_AAeven_Ion_Flux_DiffAdvc_BC_zPiPdddS0_ii
        .type           _Z45dvc_ScaLBL_D3Q7_AAeven_Ion_Flux_DiffAdvc_BC_zPiPdddS0_ii,@function
        .size           _Z45dvc_ScaLBL_D3Q7_AAeven_Ion_Flux_DiffAdvc_BC_zPiPdddS0_ii,(.L_x_190 - _Z45dvc_ScaLBL_D3Q7_AAeven_Ion_Flux_DiffAdvc_BC_zPiPdddS0_ii)
        .other          _Z45dvc_ScaLBL_D3Q7_AAeven_Ion_Flux_DiffAdvc_BC_zPiPdddS0_ii,@"STO_CUDA_ENTRY STV_DEFAULT"
_Z45dvc_ScaLBL_D3Q7_AAeven_Ion_Flux_DiffAdvc_BC_zPiPdddS0_ii:
.text._Z45dvc_ScaLBL_D3Q7_AAeven_Ion_Flux_DiffAdvc_BC_zPiPdddS0_ii:
        /* <DEDUP_REMOVED lines=17> */
[----:B------:R-:W-:Y:S02]  /*0110*/  IMAD.MOV.U32 R20, RZ, RZ, 0x1 ;  /* 0x00000001ff147424 */ /* 0x000fe400078e00ff */
[----:B---3--:R-:W-:-:S05]  /*0120*/  IMAD.WIDE R10, R0, 0x8, R18 ;  /* 0x00000008000a7825 */ /* 0x008fca00078e0212 */
[----:B------:R1:W3:Y:S01]  /*0130*/  LDG.E.64 R4, desc[UR4][R10.64] ;  /* 0x000000040a047981 */ /* 0x0002e2000c1e1b00 */
[----:B------:R-:W-:-:S05]  /*0140*/  IMAD.WIDE R8, R13, 0x8, R10 ;  /* 0x000000080d087825 */ /* 0x000fca00078e020a */
[----:B------:R0:W3:Y:S01]  /*0150*/  LDG.E.64 R2, desc[UR4][R8.64] ;  /* 0x0000000408027981 */ /* 0x0000e2000c1e1b00 */
[----:B------:R-:W-:Y:S01]  /*0160*/  IMAD.WIDE R14, R21, 0x8, R10 ;  /* 0x00000008150e7825 */ /* 0x000fe200078e020a */
[----:B------:R-:W-:-:S05]  /*0170*/  IADD3 R13, PT, PT, R13, -R21, R0 ;  /* 0x800000150d0d7210 */ /* 0x000fca0007ffe000 */
[----:B------:R-:W4:Y:S01]  /*0180*/  LDG.E.64 R14, desc[UR4][R14.64] ;  /* 0x000000040e0e7981 */ /* 0x000f22000c1e1b00 */
[----:B------:R-:W-:-:S04]  /*0190*/  IMAD R13, R21, 0x3, R13 ;  /* 0x00000003150d7824 */ /* 0x000fc800078e020d */
[----:B------:R-:W-:-:S05]  /*01a0*/  IMAD.WIDE R18, R13, 0x8, R18 ;  /* 0x000000080d127825 */ /* 0x000fca00078e0212 */
[----:B------:R2:W4:Y:S01]  /*01b0*/  LDG.E.64 R6, desc[UR4][R18.64] ;  /* 0x0000000412067981 */ /* 0x000522000c1e1b00 */
[----:B------:R-:W-:-:S06]  /*01c0*/  IMAD.WIDE R12, R21, 0x8, R8 ;  /* 0x00000008150c7825 */ /* 0x000fcc00078e0208 */
[----:B------:R-:W4:Y:S01]  /*01d0*/  LDG.E.64 R12, desc[UR4][R12.64] ;  /* 0x000000040c0c7981 */ /* 0x000f22000c1e1b00 */
[----:B-1----:R-:W-:-:S04]  /*01e0*/  IMAD.WIDE R10, R21, 0x8, R18 ;  /* 0x00000008150a7825 */ /* 0x002fc800078e0212 */
[----:B0-----:R-:W-:Y:S01]  /*01f0*/  IMAD.WIDE R8, R0, 0x8, R16 ;  /* 0x0000000800087825 */ /* 0x001fe200078e0210 */
[----:B------:R-:W4:Y:S01]  /*0200*/  LDG.E.64 R22, desc[UR4][R10.64] ;  /* 0x000000040a167981 */ /* 0x000f22000c1e1b00 */
[----:B------:R-:W0:Y:S04]  /*0210*/  LDC.64 R16, c[0x0][0x398] ;  /* 0x0000e600ff107b82 */ /* 0x000e280000000a00 */
[----:B------:R-:W5:Y:S01]  /*0220*/  LDG.E.64 R8, desc[UR4][R8.64] ;  /* 0x0000000408087981 */ /* 0x000f62000c1e1b00 */
[----:B--2---:R-:W0:Y:S02]  /*0230*/  MUFU.RCP64H R21, UR6 ;  /* 0x0000000600157d08 */ /* 0x004e240008001800 */
        /* <DEDUP_REMOVED lines=19> */
[----:B------:R-:W-:Y:S02]  /*0370*/  IMAD.MOV.U32 R17, RZ, RZ, 0x3fe00000 ;  /* 0x3fe00000ff117424 */ /* 0x000fe400078e00ff */
[----:B0-----:R-:W-:Y:S02]  /*0380*/  IMAD.U32 R14, RZ, RZ, UR6 ;  /* 0x00000006ff0e7e24 */ /* 0x001fe4000f8e00ff */
[----:B------:R-:W-:-:S07]  /*0390*/  IMAD.U32 R15, RZ, RZ, UR7 ;  /* 0x00000007ff0f7e24 */ /* 0x000fce000f8e00ff */
[----:B-----5:R-:W-:Y:S05]  /*03a0*/  CALL.REL.NOINC `($__internal_7_$__cuda_sm20_div_rn_f64_full) ;  /* 0x0000000400547944 */ /* 0x020fea0003c00000 */
[----:B------:R-:W-:Y:S01]  /*03b0*/  MOV R2, R4 ;  /* 0x0000000400027202 */ /* 0x000fe20000000f00 */
[----:B------:R-:W-:-:S07]  /*03c0*/  IMAD.MOV.U32 R3, RZ, RZ, R5 ;  /* 0x000000ffff037224 */ /* 0x000fce00078e0005 */
.L_x_87:
[----:B------:R-:W0:Y:S01]  /*03d0*/  LDCU UR6, c[0x0][0x39c] ;  /* 0x00007380ff0677ac */ /* 0x000e220008000800 */
[----:B------:R-:W1:Y:S01]  /*03e0*/  LDC.64 R4, c[0x0][0x398] ;  /* 0x0000e600ff047b82 */ /* 0x000e620000000a00 */
[----:B------:R-:W-:Y:S01]  /*03f0*/  IMAD.MOV.U32 R12, RZ, RZ, 0x1 ;  /* 0x00000001ff0c7424 */ /* 0x000fe200078e00ff */
        /* <DEDUP_REMOVED lines=23> */
[----:B------:R-:W-:Y:S05]  /*0570*/  CALL.REL.NOINC `($__internal_7_$__cuda_sm20_div_rn_f64_full) ;  /* 0x0000000000e07944 */ /* 0x000fea0003c00000 */
.L_x_89:
[----:B------:R-:W-:Y:S05]  /*0580*/  BSYNC.RECONVERGENT B0 ;  /* 0x0000000000007941 */ /* 0x000fea0003800200 */
.L_x_88:
        /* <DEDUP_REMOVED lines=24> */
[----:B------:R-:W-:Y:S05]  /*0710*/  CALL.REL.NOINC `($__internal_7_$__cuda_sm20_div_rn_f64_full) ;  /* 0x0000000000787944 */ /* 0x000fea0003c00000 */
[----:B------:R-:W-:Y:S02]  /*0720*/  IMAD.MOV.U32 R2, RZ, RZ, R4 ;  /* 0x000000ffff027224 */ /* 0x000fe400078e0004 */
[----:B------:R-:W-:-:S07]  /*0730*/  IMAD.MOV.U32 R3, RZ, RZ, R5 ;  /* 0x000000ffff037224 */ /* 0x000fce00078e0005 */
.L_x_91:
[----:B------:R-:W-:Y:S05]  /*0740*/  BSYNC.RECONVERGENT B0 ;  /* 0x0000000000007941 */ /* 0x000fea0003800200 */
.L_x_90:
[----:B------:R-:W-:Y:S01]  /*0750*/  DADD R14, R6, R2 ;  /* 0x00000000060e7229 */ /* 0x000fe20000000002 */
        /* <DEDUP_REMOVED lines=18> */
[----:B------:R-:W-:Y:S05]  /*0880*/  CALL.REL.NOINC `($__internal_7_$__cuda_sm20_div_rn_f64_full) ;  /* 0x00000000001c7944 */ /* 0x000fea0003c00000 */
[----:B------:R-:W-:Y:S02]  /*0890*/  IMAD.MOV.U32 R2, RZ, RZ, R4 ;  /* 0x000000ffff027224 */ /* 0x000fe400078e0004 */
[----:B------:R-:W-:-:S07]  /*08a0*/  IMAD.MOV.U32 R3, RZ, RZ, R5 ;  /* 0x000000ffff037224 */ /* 0x000fce00078e0005 */
.L_x_93:
[----:B------:R-:W-:Y:S05]  /*08b0*/  BSYNC.RECONVERGENT B0 ;  /* 0x0000000000007941 */ /* 0x000fea0003800200 */
.L_x_92:
[----:B------:R-:W0:Y:S02]  /*08c0*/  LDC R5, c[0x0][0x3ac] ;  /* 0x0000eb00ff057b82 */ /* 0x000e240000000800 */
[----:B0-----:R-:W-:-:S05]  /*08d0*/  IMAD.WIDE R10, R5, 0x8, R10 ;  /* 0x00000008050a7825 */ /* 0x001fca00078e020a */
[----:B------:R-:W-:Y:S01]  /*08e0*/  STG.E.64 desc[UR4][R10.64], R2 ;  /* 0x000000020a007986 */ /* 0x000fe2000c101b04 */
[----:B------:R-:W-:Y:S05]  /*08f0*/  EXIT ;  /* 0x000000000000794d */ /* 0x000fea0003800000 */
        .weak           $__internal_7_$__cuda_sm20_div_rn_f64_full
        .type           $__internal_7_$__cuda_sm20_div_rn_f64_full,@function
        .size           $__internal_7_$__cuda_sm20_div_rn_f64_full,(.L_x_190 - $__internal_7_$__cuda_sm20_div_rn_f64_full)
$__internal_7_$__cuda_sm20_div_rn_f64_full:
[C---:B------:R-:W-:Y:S01]  /*0900*/  FSETP.GEU.AND P0, PT, |R15|.reuse, 1.469367938527859385e-39, PT ;  /* 0x001000000f00780b */ /* 0x040fe20003f0e200 */
[----:B------:R-:W-:Y:S01]  /*0910*/  IMAD.MOV.U32 R18, RZ, RZ, 0x1 ;  /* 0x00000001ff127424 */ /* 0x000fe200078e00ff */
[----:B------:R-:W-:Y:S01]  /*0920*/  LOP3.LUT R12, R15, 0x800fffff, RZ, 0xc0, !PT ;  /* 0x800fffff0f0c7812 */ /* 0x000fe200078ec0ff */
[----:B------:R-:W-:Y:S01]  /*0930*/  BSSY.RECONVERGENT B1, `(.L_x_94) ;  /* 0x0000054000017945 */ /* 0x000fe20003800200 */
[C---:B------:R-:W-:Y:S02]  /*0940*/  FSETP.GEU.AND P2, PT, |R17|.reuse, 1.469367938527859385e-39, PT ;  /* 0x001000001100780b */ /* 0x040fe40003f4e200 */
[----:B------:R-:W-:Y:S01]  /*0950*/  LOP3.LUT R13, R12, 0x3ff00000, RZ, 0xfc, !PT ;  /* 0x3ff000000c0d7812 */ /* 0x000fe200078efcff */
[----:B------:R-:W-:Y:S01]  /*0960*/  IMAD.MOV.U32 R12, RZ, RZ, R14 ;  /* 0x000000ffff0c7224 */ /* 0x000fe200078e000e */
[----:B------:R-:W-:Y:S02]  /*0970*/  LOP3.LUT R2, R17, 0x7ff00000, RZ, 0xc0, !PT ;  /* 0x7ff0000011027812 */ /* 0x000fe400078ec0ff */
[----:B------:R-:W-:-:S03]  /*0980*/  LOP3.LUT R5, R15, 0x7ff00000, RZ, 0xc0, !PT ;  /* 0x7ff000000f057812 */ /* 0x000fc600078ec0ff */
[----:B------:R-:W-:Y:S01]  /*0990*/  @!P0 DMUL R12, R14, 8.98846567431157953865e+307 ;  /* 0x7fe000000e0c8828 */ /* 0x000fe20000000000 */
[----:B------:R-:W-:-:S03]  /*09a0*/  ISETP.GE.U32.AND P1, PT, R2, R5, PT ;  /* 0x000000050200720c */ /* 0x000fc60003f26070 */
[----:B------:R-:W-:Y:S01]  /*09b0*/  @!P2 LOP3.LUT R3, R15, 0x7ff00000, RZ, 0xc0, !PT ;  /* 0x7ff000000f03a812 */ /* 0x000fe200078ec0ff */
[----:B------:R-:W-:Y:S01]  /*09c0*/  @!P2 IMAD.MOV.U32 R20, RZ, RZ, RZ ;  /* 0x000000ffff14a224 */ /* 0x000fe200078e00ff */
[----:B------:R-:W0:Y:S02]  /*09d0*/  MUFU.RCP64H R19, R13 ;  /* 0x0000000d00137308 */ /* 0x000e240000001800 */
[----:B------:R-:W-:Y:S02]  /*09e0*/  @!P2 ISETP.GE.U32.AND P3, PT, R2, R3, PT ;  /* 0x000000030200a20c */ /* 0x000fe40003f66070 */
[----:B------:R-:W-:Y:S02]  /*09f0*/  MOV R3, 0x1ca00000 ;  /* 0x1ca0000000037802 */ /* 0x000fe40000000f00 */
[----:B------:R-:W-:Y:S02]  /*0a00*/  @!P0 LOP3.LUT R5, R13, 0x7ff00000, RZ, 0xc0, !PT ;  /* 0x7ff000000d058812 */ /* 0x000fe400078ec0ff */
[----:B------:R-:W-:-:S04]  /*0a10*/  @!P2 SEL R21, R3, 0x63400000, !P3 ;  /* 0x634000000315a807 */ /* 0x000fc80005800000 */
[----:B------:R-:W-:-:S04]  /*0a20*/  @!P2 LOP3.LUT R4, R21, 0x80000000, R17, 0xf8, !PT ;  /* 0x800000001504a812 */ /* 0x000fc800078ef811 */
[----:B------:R-:W-:Y:S01]  /*0a30*/  @!P2 LOP3.LUT R21, R4, 0x100000, RZ, 0xfc, !PT ;  /* 0x001000000415a812 */ /* 0x000fe200078efcff */
[----:B0-----:R-:W-:Y:S01]  /*0a40*/  DFMA R24, R18, -R12, 1 ;  /* 0x3ff000001218742b */ /* 0x001fe2000000080c */
[----:B------:R-:W-:-:S07]  /*0a50*/  IMAD.MOV.U32 R4, RZ, RZ, R2 ;  /* 0x000000ffff047224 */ /* 0x000fce00078e0002 */
        /* <DEDUP_REMOVED lines=44> */
.L_x_95:
        /* <DEDUP_REMOVED lines=13> */
[----:B------:R-:W-:Y:S02]  /*0df0*/  @P0 IMAD.MOV.U32 R2, RZ, RZ, RZ ;  /* 0x000000ffff020224 */ /* 0x000fe400078e00ff */
[----:B------:R-:W-:Y:S01]  /*0e00*/  @P0 IMAD.MOV.U32 R3, RZ, RZ, R4 ;  /* 0x000000ffff030224 */ /* 0x000fe200078e0004 */
[----:B------:R-:W-:Y:S06]  /*0e10*/  BRA `(.L_x_96) ;  /* 0x0000000000147947 */ /* 0x000fec0003800000 */
.L_x_98:
[----:B------:R-:W-:Y:S01]  /*0e20*/  LOP3.LUT R3, R15, 0x80000, RZ, 0xfc, !PT ;  /* 0x000800000f037812 */ /* 0x000fe200078efcff */
[----:B------:R-:W-:Y:S01]  /*0e30*/  IMAD.MOV.U32 R2, RZ, RZ, R14 ;  /* 0x000000ffff027224 */ /* 0x000fe200078e000e */
[----:B------:R-:W-:Y:S06]  /*0e40*/  BRA `(.L_x_96) ;  /* 0x0000000000087947 */ /* 0x000fec0003800000 */
.L_x_97:
[----:B------:R-:W-:Y:S02]  /*0e50*/  LOP3.LUT R3, R17, 0x80000, RZ, 0xfc, !PT ;  /* 0x0008000011037812 */ /* 0x000fe400078efcff */
[----:B------:R-:W-:-:S07]  /*0e60*/  MOV R2, R16 ;  /* 0x0000001000027202 */ /* 0x000fce0000000f00 */
.L_x_96:
[----:B------:R-:W-:Y:S05]  /*0e70*/  BSYNC.RECONVERGENT B1 ;  /* 0x0000000000017941 */ /* 0x000fea0003800200 */
.L_x_94:
[----:B------:R-:W-:Y:S02]  /*0e80*/  IMAD.MOV.U32 R4, RZ, RZ, R2 ;  /* 0x000000ffff047224 */ /* 0x000fe400078e0002 */
[----:B------:R-:W-:Y:S02]  /*0e90*/  IMAD.MOV.U32 R5, RZ, RZ, R3 ;  /* 0x000000ffff057224 */ /* 0x000fe400078e0003 */
[----:B------:R-:W-:Y:S02]  /*0ea0*/  IMAD.MOV.U32 R2, RZ, RZ, R0 ;  /* 0x000000ffff027224 */ /* 0x000fe400078e0000 */
[----:B------:R-:W-:-:S04]  /*0eb0*/  IMAD.MOV.U32 R3, RZ, RZ, 0x0 ;  /* 0x00000000ff037424 */ /* 0x000fc800078e00ff */
[----:B------:R-:W-:Y:S05]  /*0ec0*/  RET.REL.NODEC R2 `(_Z45dvc_ScaLBL_D3Q7_AAeven_Ion_Flux_DiffAdvc_BC_zPiPdddS0_ii) ;  /* 0xfffffff0024c7950 */ /* 0x000fea0003c3ffff */
.L_x_99:
        /* <DEDUP_REMOVED lines=11> */
.L_x_190:


//--------------------- .text._Z40dvc_ScaLBL_D3Q7_AAodd_Ion_Flux_Diff_BC_ZPiS_PdddS0_ii --------------------------
	.section	.text._Z40dvc_ScaLBL_D3Q7_AAodd_Ion_Flux_Diff_BC_ZPiS_PdddS0_ii,"ax",@progbits
	.align	128
        .global         _Z40dvc_ScaLBL_D3Q7_AAodd_Ion_Flux_Diff_BC_ZPiS_PdddS0_ii
        .type           _Z40dvc_ScaLBL_D3Q7_AAodd_Ion_Flux_Diff_BC_ZPiS_PdddS0_ii,@function
        .size           _Z40dvc_ScaLBL_D3Q7_AAodd_Ion_Flux_Diff_BC_ZPiS_PdddS0_ii,(.L_x_191 - _Z40dvc_ScaLBL_D3Q7_AAodd_Ion_Flux_Diff_BC_ZPiS_PdddS0_ii)
        .other          _Z40dvc_ScaLBL_D3Q7_AAodd_Ion_Flux_Diff_BC_ZPiS_PdddS0_ii,@"STO_CUDA_ENTRY STV_DEFAULT"
_Z40dvc_ScaLBL_D3Q7_AAodd_Ion_Flux_Diff_BC_ZPiS_PdddS0_ii:
.text._Z40dvc_ScaLBL_D3Q7_AAodd_Ion_Flux_Diff_BC_ZPiS_PdddS0_ii:
        /* <DEDUP_REMOVED lines=39> */
[----:B------:R-:W-:Y:S02]  /*0270*/  IMAD.WIDE R14, R15, 0x8, R10 ;  /* 0x000000080f0e7825 */ /* 0x000fe400078e020a */
[----:B------:R-:W1:Y:S02]  /*0280*/  LDC.64 R10, c[0x0][0x3a0] ;  /* 0x0000e800ff0a7b82 */ /* 0x000e640000000a00 */
[----:B0-----:R-:W-:Y:S02]  /*0290*/  IMAD.WIDE R12, R0, 0x8, R12 ;  /* 0x00000008000c7825 */ /* 0x001fe400078e020c */
[----:B------:R-:W2:Y:S04]  /*02a0*/  LDG.E.64 R14, desc[UR4][R14.64] ;  /* 0x000000040e0e7981 */ /* 0x000ea8000c1e1b00 */
[----:B------:R-:W5:Y:S01]  /*02b0*/  LDG.E.64 R12, desc[UR4][R12.64] ;  /* 0x000000040c0c7981 */ /* 0x000f62000c1e1b00 */
[----:B------:R-:W1:Y:S01]  /*02c0*/  MUFU.RCP64H R21, UR6 ;  /* 0x0000000600157d08 */ /* 0x000e620008001800 */
[----:B------:R-:W-:-:S06]  /*02d0*/  IMAD.MOV.U32 R20, RZ, RZ, 0x1 ;  /* 0x00000001ff147424 */ /* 0x000fcc00078e00ff */
[----:B-1----:R-:W-:-:S08]  /*02e0*/  DFMA R22, R20, -R10, 1 ;  /* 0x3ff000001416742b */ /* 0x002fd0000000080a */
[----:B------:R-:W-:-:S08]  /*02f0*/  DFMA R22, R22, R22, R22 ;  /* 0x000000161616722b */ /* 0x000fd00000000016 */
[----:B------:R-:W-:-:S08]  /*0300*/  DFMA R22, R20, R22, R20 ;  /* 0x000000161416722b */ /* 0x000fd00000000014 */
[----:B------:R-:W-:-:S08]  /*0310*/  DFMA R20, R22, -R10, 1 ;  /* 0x3ff000001614742b */ /* 0x000fd0000000080a */
[----:B------:R-:W-:-:S08]  /*0320*/  DFMA R20, R22, R20, R22 ;  /* 0x000000141614722b */ /* 0x000fd00000000016 */
[----:B------:R-:W-:-:S08]  /*0330*/  DMUL R22, R20, -0.5 ;  /* 0xbfe0000014167828 */ /* 0x000fd00000000000 */
[----:B------:R-:W-:Y:S02]  /*0340*/  DFMA R10, R22, -R10, -0.5 ;  /* 0xbfe00000160a742b */ /* 0x000fe4000000080a */
        /* <DEDUP_REMOVED lines=12> */
[----:B------:R-:W-:Y:S01]  /*0410*/  IMAD.MOV.U32 R19, RZ, RZ, -0x40200000 ;  /* 0xbfe00000ff137424 */ /* 0x000fe200078e00ff */
[----:B0-----:R-:W-:Y:S01]  /*0420*/  MOV R4, UR6 ;  /* 0x0000000600047c02 */ /* 0x001fe20008000f00 */
[----:B------:R-:W-:-:S07]  /*0430*/  IMAD.U32 R7, RZ, RZ, UR7 ;  /* 0x00000007ff077e24 */ /* 0x000fce000f8e00ff */
[----:B-----5:R-:W-:Y:S05]  /*0440*/  CALL.REL.NOINC `($__internal_8_$__cuda_sm20_div_rn_f64_full) ;  /* 0x0000000000e87944 */ /* 0x020fea0003c00000 */
[----:B------:R-:W-:Y:S02]  /*0450*/  IMAD.MOV.U32 R2, RZ, RZ, R4 ;  /* 0x000000ffff027224 */ /* 0x000fe400078e0004 */
[----:B------:R-:W-:-:S07]  /*0460*/  IMAD.MOV.U32 R3, RZ, RZ, R5 ;  /* 0x000000ffff037224 */ /* 0x000fce00078e0005 */
.L_x_100:
[----:B------:R-:W-:Y:S01]  /*0470*/  DADD R4, R2, 1 ;  /* 0x3ff0000002047429 */ /* 0x000fe20000000000 */
[----:B------:R-:W0:Y:S01]  /*0480*/  LDCU.64 UR6, c[0x0][0x398] ;  /* 0x00007300ff0677ac */ /* 0x000e220008000a00 */
[----:B------:R-:W-:Y:S01]  /*0490*/  MOV R2, 0x1 ;  /* 0x0000000100027802 */ /* 0x000fe20000000f00 */
[----:B-----5:R-:W-:Y:S01]  /*04a0*/  DFMA R10, R10, -R12, R14 ;  /* 0x8000000c0a0a722b */ /* 0x020fe2000000000e */
[----:B------:R-:W-:Y:S02]  /*04b0*/  BSSY.RECONVERGENT B0, `(.L_x_101) ;  /* 0x0000016000007945 */ /* 0x000fe40003800200 */
[----:B------:R-:W1:Y:S05]  /*04c0*/  MUFU.RCP64H R3, R5 ;  /* 0x0000000500037308 */ /* 0x000e6a0000001800 */
[----:B0-----:R-:W-:-:S02]  /*04d0*/  DFMA R10, R4, R10, UR6 ;  /* 0x00000006040a7e2b */ /* 0x001fc4000800000a */
[----:B-1----:R-:W-:-:S08]  /*04e0*/  DFMA R6, -R4, R2, 1 ;  /* 0x3ff000000406742b */ /* 0x002fd00000000102 */
[----:B------:R-:W-:Y:S01]  /*04f0*/  FSETP.GEU.AND P1, PT, |R11|, 6.5827683646048100446e-37, PT ;  /* 0x036000000b00780b */ /* 0x000fe20003f2e200 */
        /* <DEDUP_REMOVED lines=12> */
[----:B------:R-:W-:Y:S02]  /*05c0*/  IMAD.MOV.U32 R19, RZ, RZ, R11 ;  /* 0x000000ffff137224 */ /* 0x000fe400078e000b */
[----:B------:R-:W-:-:S07]  /*05d0*/  IMAD.MOV.U32 R7, RZ, RZ, R5 ;  /* 0x000000ffff077224 */ /* 0x000fce00078e0005 */
[----:B------:R-:W-:Y:S05]  /*05e0*/  CALL.REL.NOINC `($__internal_8_$__cuda_sm20_div_rn_f64_full) ;  /* 0x0000000000807944 */ /* 0x000fea0003c00000 */
[----:B------:R-:W-:Y:S01]  /*05f0*/  IMAD.MOV.U32 R2, RZ, RZ, R4 ;  /* 0x000000ffff027224 */ /* 0x000fe200078e0004 */
[----:B------:R-:W-:-:S07]  /*0600*/  MOV R3, R5 ;  /* 0x0000000500037202 */ /* 0x000fce0000000f00 */
.L_x_102:
[----:B------:R-:W-:Y:S05]  /*0610*/  BSYNC.RECONVERGENT B0 ;  /* 0x0000000000007941 */ /* 0x000fea0003800200 */
.L_x_101:
[----:B------:R-:W-:Y:S01]  /*0620*/  DADD R12, R12, 1 ;  /* 0x3ff000000c0c7429 */ /* 0x000fe20000000000 */
[----:B------:R-:W-:Y:S01]  /*0630*/  IMAD.MOV.U32 R4, RZ, RZ, 0x1 ;  /* 0x00000001ff047424 */ /* 0x000fe200078e00ff */
[----:B------:R-:W-:Y:S01]  /*0640*/  FSETP.GEU.AND P1, PT, |R3|, 6.5827683646048100446e-37, PT ;  /* 0x036000000300780b */ /* 0x000fe20003f2e200 */
        /* <DEDUP_REMOVED lines=18> */
.L_x_104:
[----:B------:R-:W-:Y:S05]  /*0770*/  BSYNC.RECONVERGENT B0 ;  /* 0x0000000000007941 */ /* 0x000fea0003800200 */
.L_x_103:
[----:B------:R-:W0:Y:S02]  /*0780*/  LDC R3, c[0x0][0x3b4] ;  /* 0x0000ed00ff037b82 */ /* 0x000e240000000800 */
[----:B0-----:R-:W-:-:S06]  /*0790*/  IMAD.WIDE R16, R3, 0x4, R16 ;  /* 0x0000000403107825 */ /* 0x001fcc00078e0210 */
[----:B------:R-:W0:Y:S01]  /*07a0*/  LDC.64 R2, c[0x0][0x390] ;  /* 0x0000e400ff027b82 */ /* 0x000e220000000a00 */
[----:B------:R-:W0:Y:S02]  /*07b0*/  LDG.E R17, desc[UR4][R16.64] ;  /* 0x0000000410117981 */ /* 0x000e24000c1e1900 */
[----:B0-----:R-:W-:-:S05]  /*07c0*/  IMAD.WIDE R2, R17, 0x8, R2 ;  /* 0x0000000811027825 */ /* 0x001fca00078e0202 */
[----:B------:R-:W-:Y:S01]  /*07d0*/  STG.E.64 desc[UR4][R2.64], R4 ;  /* 0x0000000402007986 */ /* 0x000fe2000c101b04 */
[----:B------:R-:W-:Y:S05]  /*07e0*/  EXIT ;  /* 0x000000000000794d */ /* 0x000fea0003800000 */
        .weak           $__internal_8_$__cuda_sm20_div_rn_f64_full
        .type           $__internal_8_$__cuda_sm20_div_rn_f64_full,@function
        .size           $__internal_8_$__cuda_sm20_div_rn_f64_full,(.L_x_191 - $__internal_8_$__cuda_sm20_div_rn_f64_full)
$__internal_8_$__cuda_sm20_div_rn_f64_full:
[C---:B------:R-:W-:Y:S01]  /*07f0*/  FSETP.GEU.AND P0, PT, |R7|.reuse, 1.469367938527859385e-39, PT ;  /* 0x001000000700780b */ /* 0x040fe20003f0e200 */
[----:B------:R-:W-:Y:S01]  /*0800*/  IMAD.MOV.U32 R5, RZ, RZ, R19 ;  /* 0x000000ffff057224 */ /* 0x000fe200078e0013 */
[----:B------:R-:W-:Y:S01]  /*0810*/  LOP3.LUT R8, R7, 0x800fffff, RZ, 0xc0, !PT ;  /* 0x800fffff07087812 */ /* 0x000fe200078ec0ff */
[----:B------:R-:W-:Y:S01]  /*0820*/  BSSY.RECONVERGENT B1, `(.L_x_105) ;  /* 0x0000057000017945 */ /* 0x000fe20003800200 */
[----:B------:R-:W-:Y:S02]  /*0830*/  MOV R6, R4 ;  /* 0x0000000400067202 */ /* 0x000fe40000000f00 */
[----:B------:R-:W-:Y:S01]  /*0840*/  LOP3.LUT R9, R8, 0x3ff00000, RZ, 0xfc, !PT ;  /* 0x3ff0000008097812 */ /* 0x000fe200078efcff */
[----:B------:R-:W-:Y:S01]  /*0850*/  IMAD.MOV.U32 R8, RZ, RZ, R4 ;  /* 0x000000ffff087224 */ /* 0x000fe200078e0004 */
[C---:B------:R-:W-:Y:S01]  /*0860*/  FSETP.GEU.AND P2, PT, |R5|.reuse, 1.469367938527859385e-39, PT ;  /* 0x001000000500780b */ /* 0x040fe20003f4e200 */
[----:B------:R-:W-:Y:S01]  /*0870*/  IMAD.MOV.U32 R4, RZ, RZ, R2 ;  /* 0x000000ffff047224 */ /* 0x000fe200078e0002 */
[----:B------:R-:W-:Y:S01]  /*0880*/  LOP3.LUT R24, R5, 0x7ff00000, RZ, 0xc0, !PT ;  /* 0x7ff0000005187812 */ /* 0x000fe200078ec0ff */
[----:B------:R-:W-:Y:S01]  /*0890*/  IMAD.MOV.U32 R2, RZ, RZ, 0x1 ;  /* 0x00000001ff027424 */ /* 0x000fe200078e00ff */
[----:B------:R-:W-:Y:S01]  /*08a0*/  MOV R25, 0x1ca00000 ;  /* 0x1ca0000000197802 */ /* 0x000fe20000000f00 */
[----:B------:R-:W-:Y:S01]  /*08b0*/  @!P0 DMUL R8, R6, 8.98846567431157953865e+307 ;  /* 0x7fe0000006088828 */ /* 0x000fe20000000000 */
[----:B------:R-:W-:-:S04]  /*08c0*/  LOP3.LUT R27, R7, 0x7ff00000, RZ, 0xc0, !PT ;  /* 0x7ff00000071b7812 */ /* 0x000fc800078ec0ff */
[C---:B------:R-:W-:Y:S01]  /*08d0*/  ISETP.GE.U32.AND P1, PT, R24.reuse, R27, PT ;  /* 0x0000001b1800720c */ /* 0x040fe20003f26070 */
[----:B------:R-:W0:Y:S02]  /*08e0*/  MUFU.RCP64H R3, R9 ;  /* 0x0000000900037308 */ /* 0x000e240000001800 */
[----:B------:R-:W-:Y:S02]  /*08f0*/  @!P2 LOP3.LUT R21, R7, 0x7ff00000, RZ, 0xc0, !PT ;  /* 0x7ff000000715a812 */ /* 0x000fe400078ec0ff */
[----:B------:R-:W-:Y:S02]  /*0900*/  @!P0 LOP3.LUT R27, R9, 0x7ff00000, RZ, 0xc0, !PT ;  /* 0x7ff00000091b8812 */ /* 0x000fe400078ec0ff */
[----:B------:R-:W-:-:S04]  /*0910*/  @!P2 ISETP.GE.U32.AND P3, PT, R24, R21, PT ;  /* 0x000000151800a20c */ /* 0x000fc80003f66070 */
[----:B------:R-:W-:-:S04]  /*0920*/  @!P2 SEL R21, R25, 0x63400000, !P3 ;  /* 0x634000001915a807 */ /* 0x000fc80005800000 */
[----:B------:R-:W-:Y:S01]  /*0930*/  @!P2 LOP3.LUT R22, R21, 0x80000000, R5, 0xf8, !PT ;  /* 0x800000001516a812 */ /* 0x000fe200078ef805 */
[----:B0-----:R-:W-:-:S03]  /*0940*/  DFMA R18, R2, -R8, 1 ;  /* 0x3ff000000212742b */ /* 0x001fc60000000808 */
[----:B------:R-:W-:Y:S01]  /*0950*/  @!P2 LOP3.LUT R23, R22, 0x100000, RZ, 0xfc, !PT ;  /* 0x001000001617a812 */ /* 0x000fe200078efcff */
[----:B------:R-:W-:-:S04]  /*0960*/  @!P2 IMAD.MOV.U32 R22, RZ, RZ, RZ ;  /* 0x000000ffff16a224 */ /* 0x000fc800078e00ff */
[----:B------:R-:W-:-:S08]  /*0970*/  DFMA R18, R18, R18, R18 ;  /* 0x000000121212722b */ /* 0x000fd00000000012 */
[----:B------:R-:W-:Y:S01]  /*0980*/  DFMA R2, R2, R18, R2 ;  /* 0x000000120202722b */ /* 0x000fe20000000002 */
[----:B------:R-:W-:Y:S01]  /*0990*/  SEL R19, R25, 0x63400000, !P1 ;  /* 0x6340000019137807 */ /* 0x000fe20004800000 */
[----:B------:R-:W-:-:S03]  /*09a0*/  IMAD.MOV.U32 R18, RZ, RZ, R4 ;  /* 0x000000ffff127224 */ /* 0x000fc600078e0004 */
[----:B------:R-:W-:-:S03]  /*09b0*/  LOP3.LUT R19, R19, 0x800fffff, R5, 0xf8, !PT ;  /* 0x800fffff13137812 */ /* 0x000fc600078ef805 */
[----:B------:R-:W-:-:S03]  /*09c0*/  DFMA R20, R2, -R8, 1 ;  /* 0x3ff000000214742b */ /* 0x000fc60000000808 */
[----:B------:R-:W-:-:S05]  /*09d0*/  @!P2 DFMA R18, R18, 2, -R22 ;  /* 0x400000001212a82b */ /* 0x000fca0000000816 */
[----:B------:R-:W-:-:S08]  /*09e0*/  DFMA R2, R2, R20, R2 ;  /* 0x000000140202722b */ /* 0x000fd00000000002 */
[----:B------:R-:W-:-:S08]  /*09f0*/  DMUL R20, R2, R18 ;  /* 0x0000001202147228 */ /* 0x000fd00000000000 */
[----:B------:R-:W-:-:S08]  /*0a00*/  DFMA R22, R20, -R8, R18 ;  /* 0x800000081416722b */ /* 0x000fd00000000012 */
[----:B------:R-:W-:Y:S01]  /*0a10*/  DFMA R22, R2, R22, R20 ;  /* 0x000000160216722b */ /* 0x000fe20000000014 */
[----:B------:R-:W-:Y:S01]  /*0a20*/  IMAD.MOV.U32 R20, RZ, RZ, R24 ;  /* 0x000000ffff147224 */ /* 0x000fe200078e0018 */
[----:B------:R-:W-:Y:S01]  /*0a30*/  @!P2 LOP3.LUT R20, R19, 0x7ff00000, RZ, 0xc0, !PT ;  /* 0x7ff000001314a812 */ /* 0x000fe200078ec0ff */
[----:B------:R-:W-:-:S03]  /*0a40*/  VIADD R3, R27, 0xffffffff ;  /* 0xffffffff1b037836 */ /* 0x000fc60000000000 */
[----:B------:R-:W-:-:S04]  /*0a50*/  IADD3 R2, PT, PT, R20, -0x1, RZ ;  /* 0xffffffff14027810 */ /* 0x000fc80007ffe0ff */
        /* <DEDUP_REMOVED lines=30> */
.L_x_106:
        /* <DEDUP_REMOVED lines=16> */
.L_x_109:
[----:B------:R-:W-:Y:S01]  /*0d40*/  LOP3.LUT R3, R7, 0x80000, RZ, 0xfc, !PT ;  /* 0x0008000007037812 */ /* 0x000fe200078efcff */
[----:B------:R-:W-:Y:S01]  /*0d50*/  IMAD.MOV.U32 R2, RZ, RZ, R6 ;  /* 0x000000ffff027224 */ /* 0x000fe200078e0006 */
[----:B------:R-:W-:Y:S06]  /*0d60*/  BRA `(.L_x_107) ;  /* 0x0000000000087947 */ /* 0x000fec0003800000 */
.L_x_108:
[----:B------:R-:W-:Y:S01]  /*0d70*/  LOP3.LUT R3, R5, 0x80000, RZ, 0xfc, !PT ;  /* 0x0008000005037812 */ /* 0x000fe200078efcff */
[----:B------:R-:W-:-:S07]  /*0d80*/  IMAD.MOV.U32 R2, RZ, RZ, R4 ;  /* 0x000000ffff027224 */ /* 0x000fce00078e0004 */
.L_x_107:
[----:B------:R-:W-:Y:S05]  /*0d90*/  BSYNC.RECONVERGENT B1 ;  /* 0x0000000000017941 */ /* 0x000fea0003800200 */
.L_x_105:
[----:B------:R-:W-:Y:S01]  /*0da0*/  IMAD.MOV.U32 R4, RZ, RZ, R2 ;  /* 0x000000ffff047224 */ /* 0x000fe200078e0002 */
[----:B------:R-:W-:Y:S01]  /*0db0*/  MOV R5, R3 ;  /* 0x0000000300057202 */ /* 0x000fe20000000f00 */
[----:B------:R-:W-:Y:S02]  /*0dc0*/  IMAD.MOV.U32 R2, RZ, RZ, R0 ;  /* 0x000000ffff027224 */ /* 0x000fe400078e0000 */
[----:B------:R-:W-:-:S04]  /*0dd0*/  IMAD.MOV.U32 R3, RZ, RZ, 0x0 ;  /* 0x00000000ff037424 */ /* 0x000fc800078e00ff */
[----:B------:R-:W-:Y:S05]  /*0de0*/  RET.REL.NODEC R2 `(_Z40dvc_ScaLBL_D3Q7_AAodd_Ion_Flux_Diff_BC_ZPiS_PdddS0_ii) ;  /* 0xfffffff002847950 */ /* 0x000fea0003c3ffff */
.L_x_110:
        /* <DEDUP_REMOVED lines=9> */
.L_x_191:


//--------------------- .text._Z40dvc_ScaLBL_D3Q7_AAodd_Ion_Flux_Diff_BC_zPiS_PdddS0_ii --------------------------
	.section	.text._Z40dvc_ScaLBL_D3Q7_AAodd_Ion_Flux_Diff_BC_zPiS_PdddS0_ii,"ax",@progbits
	.align	128
        .global         _Z40dvc_ScaLBL_D3Q7_AAodd_Ion_Flux_Diff_BC_zPiS_PdddS0_ii
        .type           _Z40dvc_ScaLBL_D3Q7_AAodd_Ion_Flux_Diff_BC_zPiS_PdddS0_ii,@function
        .size           _Z40dvc_ScaLBL_D3Q7_AAodd_Ion_Flux_Diff_BC_zPiS_PdddS0_ii,(.L_x_192 - _Z40dvc_ScaLBL_D3Q7_AAodd_Ion_Flux_Diff_BC_zPiS_PdddS0_ii)
        .other          _Z40dvc_ScaLBL_D3Q7_AAodd_Ion_Flux_Diff_BC_zPiS_PdddS0_ii,@"STO_CUDA_ENTRY STV_DEFAULT"
_Z40dvc_ScaLBL_D3Q7_AAodd_Ion_Flux_Diff_BC_zPiS_PdddS0_ii:
.text._Z40dvc_ScaLBL_D3Q7_AAodd_Ion_Flux_Diff_BC_zPiS_PdddS0_ii:
        /* <DEDUP_REMOVED lines=32> */
[----:B0-----:R-:W-:-:S06]  /*0200*/  IMAD.WIDE R12, R13, 0x8, R18 ;  /* 0x000000080d0c7825 */ /* 0x001fcc00078e0212 */
[----:B------:R-:W5:Y:S01]  /*0210*/  LDG.E.64 R12, desc[UR4][R12.64] ;  /* 0x000000040c0c7981 */ /* 0x000f62000c1e1b00 */
        /* <DEDUP_REMOVED lines=8> */
[----:B------:R-:W-:Y:S02]  /*02a0*/  IMAD.WIDE R14, R15, 0x8, R10 ;  /* 0x000000080f0e7825 */ /* 0x000fe400078e020a */
[----:B------:R-:W0:Y:S04]  /*02b0*/  LDC.64 R10, c[0x0][0x3a0] ;  /* 0x0000e800ff0a7b82 */ /* 0x000e280000000a00 */
[----:B------:R-:W2:Y:S01]  /*02c0*/  LDG.E.64 R14, desc[UR4][R14.64] ;  /* 0x000000040e0e7981 */ /* 0x000ea2000c1e1b00 */
[----:B------:R-:W0:Y:S01]  /*02d0*/  MUFU.RCP64H R19, UR6 ;  /* 0x0000000600137d08 */ /* 0x000e220008001800 */
[----:B------:R-:W-:-:S06]  /*02e0*/  IMAD.MOV.U32 R18, RZ, RZ, 0x1 ;  /* 0x00000001ff127424 */ /* 0x000fcc00078e00ff */
[----:B0-----:R-:W-:-:S08]  /*02f0*/  DFMA R22, R18, -R10, 1 ;  /* 0x3ff000001216742b */ /* 0x001fd0000000080a */
        /* <DEDUP_REMOVED lines=21> */
[----:B-----5:R-:W-:Y:S05]  /*0450*/  CALL.REL.NOINC `($__internal_9_$__cuda_sm20_div_rn_f64_full) ;  /* 0x0000000000e87944 */ /* 0x020fea0003c00000 */
[----:B------:R-:W-:Y:S02]  /*0460*/  IMAD.MOV.U32 R2, RZ, RZ, R4 ;  /* 0x000000ffff027224 */ /* 0x000fe400078e0004 */
[----:B------:R-:W-:-:S07]  /*0470*/  IMAD.MOV.U32 R3, RZ, RZ, R5 ;  /* 0x000000ffff037224 */ /* 0x000fce00078e0005 */
.L_x_111:
[----:B------:R-:W-:Y:S01]  /*0480*/  DADD R4, R2, 1 ;  /* 0x3ff0000002047429 */ /* 0x000fe20000000000 */
[----:B------:R-:W0:Y:S01]  /*0490*/  LDCU.64 UR6, c[0x0][0x398] ;  /* 0x00007300ff0677ac */ /* 0x000e220008000a00 */
[----:B------:R-:W-:Y:S01]  /*04a0*/  MOV R2, 0x1 ;  /* 0x0000000100027802 */ /* 0x000fe20000000f00 */
[----:B-----5:R-:W-:Y:S01]  /*04b0*/  DFMA R10, R10, R12, R14 ;  /* 0x0000000c0a0a722b */ /* 0x020fe2000000000e */
        /* <DEDUP_REMOVED lines=19> */
[----:B------:R-:W-:Y:S05]  /*05f0*/  CALL.REL.NOINC `($__internal_9_$__cuda_sm20_div_rn_f64_full) ;  /* 0x0000000000807944 */ /* 0x000fea0003c00000 */
[----:B------:R-:W-:Y:S01]  /*0600*/  IMAD.MOV.U32 R2, RZ, RZ, R4 ;  /* 0x000000ffff027224 */ /* 0x000fe200078e0004 */
[----:B------:R-:W-:-:S07]  /*0610*/  MOV R3, R5 ;  /* 0x0000000500037202 */ /* 0x000fce0000000f00 */
.L_x_113:
[----:B------:R-:W-:Y:S05]  /*0620*/  BSYNC.RECONVERGENT B0 ;  /* 0x0000000000007941 */ /* 0x000fea0003800200 */
.L_x_112:
[----:B------:R-:W-:Y:S01]  /*0630*/  DADD R12, -R12, 1 ;  /* 0x3ff000000c0c7429 */ /* 0x000fe20000000100 */
        /* <DEDUP_REMOVED lines=20> */
.L_x_115:
[----:B------:R-:W-:Y:S05]  /*0780*/  BSYNC.RECONVERGENT B0 ;  /* 0x0000000000007941 */ /* 0x000fea0003800200 */
.L_x_114:
[----:B------:R-:W0:Y:S02]  /*0790*/  LDC R3, c[0x0][0x3b4] ;  /* 0x0000ed00ff037b82 */ /* 0x000e240000000800 */
[----:B0-----:R-:W-:-:S06]  /*07a0*/  IMAD.WIDE R16, R3, 0x4, R16 ;  /* 0x0000000403107825 */ /* 0x001fcc00078e0210 */
[----:B------:R-:W0:Y:S01]  /*07b0*/  LDC.64 R2, c[0x0][0x390] ;  /* 0x0000e400ff027b82 */ /* 0x000e220000000a00 */
[----:B------:R-:W0:Y:S02]  /*07c0*/  LDG.E R17, desc[UR4][R16.64] ;  /* 0x0000000410117981 */ /* 0x000e24000c1e1900 */
[----:B0-----:R-:W-:-:S05]  /*07d0*/  IMAD.WIDE R2, R17, 0x8, R2 ;  /* 0x0000000811027825 */ /* 0x001fca00078e0202 */
[----:B------:R-:W-:Y:S01]  /*07e0*/  STG.E.64 desc[UR4][R2.64], R4 ;  /* 0x0000000402007986 */ /* 0x000fe2000c101b04 */
[----:B------:R-:W-:Y:S05]  /*07f0*/  EXIT ;  /* 0x000000000000794d */ /* 0x000fea0003800000 */
        .weak           $__internal_9_$__cuda_sm20_div_rn_f64_full
        .type           $__internal_9_$__cuda_sm20_div_rn_f64_full,@function
        .size           $__internal_9_$__cuda_sm20_div_rn_f64_full,(.L_x_192 - $__internal_9_$__cuda_sm20_div_rn_f64_full)
$__internal_9_$__cuda_sm20_div_rn_f64_full:
        /* <DEDUP_REMOVED lines=69> */
.L_x_117:
        /* <DEDUP_REMOVED lines=16> */
.L_x_120:
[----:B------:R-:W-:Y:S01]  /*0d50*/  LOP3.LUT R3, R7, 0x80000, RZ, 0xfc, !PT ;  /* 0x0008000007037812 */ /* 0x000fe200078efcff */
[----:B------:R-:W-:Y:S01]  /*0d60*/  IMAD.MOV.U32 R2, RZ, RZ, R6 ;  /* 0x000000ffff027224 */ /* 0x000fe200078e0006 */
[----:B------:R-:W-:Y:S06]  /*0d70*/  BRA `(.L_x_118) ;  /* 0x0000000000087947 */ /* 0x000fec0003800000 */
.L_x_119:
[----:B------:R-:W-:Y:S01]  /*0d80*/  LOP3.LUT R3, R5, 0x80000, RZ, 0xfc, !PT ;  /* 0x0008000005037812 */ /* 0x000fe200078efcff */
[----:B------:R-:W-:-:S07]  /*0d90*/  IMAD.MOV.U32 R2, RZ, RZ, R4 ;  /* 0x000000ffff027224 */ /* 0x000fce00078e0004 */
.L_x_118:
[----:B------:R-:W-:Y:S05]  /*0da0*/  BSYNC.RECONVERGENT B1 ;  /* 0x0000000000017941 */ /* 0x000fea0003800200 */
.L_x_116:
[----:B------:R-:W-:Y:S01]  /*0db0*/  IMAD.MOV.U32 R4, RZ, RZ, R2 ;  /* 0x000000ffff047224 */ /* 0x000fe200078e0002 */
[----:B------:R-:W-:Y:S01]  /*0dc0*/  MOV R5, R3 ;  /* 0x0000000300057202 */ /* 0x000fe20000000f00 */
[----:B------:R-:W-:Y:S02]  /*0dd0*/  IMAD.MOV.U32 R2, RZ, RZ, R0 ;  /* 0x000000ffff027224 */ /* 0x000fe400078e0000 */
[----:B------:R-:W-:-:S04]  /*0de0*/  IMAD.MOV.U32 R3, RZ, RZ, 0x0 ;  /* 0x00000000ff037424 */ /* 0x000fc800078e00ff */
[----:B------:R-:W-:Y:S05]  /*0df0*/  RET.REL.NODEC R2 `(_Z40dvc_ScaLBL_D3Q7_AAodd_Ion_Flux_Diff_BC_zPiS_PdddS0_ii) ;  /* 0xfffffff002807950 */ /* 0x000fea0003c3ffff */
.L_x_121:
        /* <DEDUP_REMOVED lines=16> */
.L_x_192:


//--------------------- .text._Z41dvc_ScaLBL_D3Q7_AAeven_Ion_Flux_Diff_BC_ZPiPdddS0_ii --------------------------
	.section	.text._Z41dvc_ScaLBL_D3Q7_AAeven_Ion_Flux_Diff_BC_ZPiPdddS0_ii,"ax",@progbits
	.align	128
        .global         _Z41dvc_ScaLBL_D3Q7_AAeven_Ion_Flux_Diff_BC_ZPiPdddS0_ii
        .type           _Z41dvc_ScaLBL_D3Q7_AAeven_Ion_Flux_Diff_BC_ZPiPdddS0_ii,@function
        .size           _Z41dvc_ScaLBL_D3Q7_AAeven_Ion_Flux_Diff_BC_ZPiPdddS0_ii,(.L_x_193 - _Z41dvc_ScaLBL_D3Q7_AAeven_Ion_Flux_Diff_BC_ZPiPdddS0_ii)
        .other          _Z41dvc_ScaLBL_D3Q7_AAeven_Ion_Flux_Diff_BC_ZPiPdddS0_ii,@"STO_CUDA_ENTRY STV_DEFAULT"
_Z41dvc_ScaLBL_D3Q7_AAeven_Ion_Flux_Diff_BC_ZPiPdddS0_ii:
.text._Z41dvc_ScaLBL_D3Q7_AAeven_Ion_Flux_Diff_BC_ZPiPdddS0_ii:
        /* <DEDUP_REMOVED lines=30> */
[----:B-1----:R-:W-:Y:S01]  /*01e0*/  IMAD R15, R23, 0x3, R22 ;  /* 0x00000003170f7824 */ /* 0x002fe200078e0216 */
        /* <DEDUP_REMOVED lines=11> */
[----:B-1----:R-:W-:-:S08]  /*02a0*/  DFMA R20, R24, -R18, 1 ;  /* 0x3ff000001814742b */ /* 0x002fd00000000812 */
[----:B------:R-:W-:-:S08]  /*02b0*/  DFMA R20, R24, R20, R24 ;  /* 0x000000141814722b */ /* 0x000fd00000000018 */
[----:B------:R-:W-:-:S08]  /*02c0*/  DMUL R22, R20, -0.5 ;  /* 0xbfe0000014167828 */ /* 0x000fd00000000000 */
[----:B------:R-:W-:Y:S02]  /*02d0*/  DFMA R18, R22, -R18, -0.5 ;  /* 0xbfe000001612742b */ /* 0x000fe40000000812 */
        /* <DEDUP_REMOVED lines=11> */
[----:B------:R-:W-:Y:S01]  /*0390*/  IMAD.MOV.U32 R19, RZ, RZ, -0x40200000 ;  /* 0xbfe00000ff137424 */ /* 0x000fe200078e00ff */
[----:B------:R-:W-:Y:S01]  /*03a0*/  MOV R0, 0x3e0 ;  /* 0x000003e000007802 */ /* 0x000fe20000000f00 */
[----:B0-----:R-:W-:Y:S02]  /*03b0*/  IMAD.U32 R4, RZ, RZ, UR6 ;  /* 0x00000006ff047e24 */ /* 0x001fe4000f8e00ff */
[----:B------:R-:W-:-:S07]  /*03c0*/  IMAD.U32 R7, RZ, RZ, UR7 ;  /* 0x00000007ff077e24 */ /* 0x000fce000f8e00ff */
[----:B-----5:R-:W-:Y:S05]  /*03d0*/  CALL.REL.NOINC `($__internal_10_$__cuda_sm20_div_rn_f64_full) ;  /* 0x0000000000dc7944 */ /* 0x020fea0003c00000 */
[----:B------:R-:W-:Y:S01]  /*03e0*/  IMAD.MOV.U32 R2, RZ, RZ, R4 ;  /* 0x000000ffff027224 */ /* 0x000fe200078e0004 */
[----:B------:R-:W-:-:S07]  /*03f0*/  MOV R3, R5 ;  /* 0x0000000500037202 */ /* 0x000fce0000000f00 */
.L_x_122:
[----:B------:R-:W-:Y:S01]  /*0400*/  DADD R4, R2, 1 ;  /* 0x3ff0000002047429 */ /* 0x000fe20000000000 */
[----:B------:R-:W0:Y:S01]  /*0410*/  LDCU.64 UR6, c[0x0][0x390] ;  /* 0x00007200ff0677ac */ /* 0x000e220008000a00 */
[----:B------:R-:W-:Y:S01]  /*0420*/  IMAD.MOV.U32 R2, RZ, RZ, 0x1 ;  /* 0x00000001ff027424 */ /* 0x000fe200078e00ff */
        /* <DEDUP_REMOVED lines=20> */
[----:B------:R-:W-:Y:S05]  /*0570*/  CALL.REL.NOINC `($__internal_10_$__cuda_sm20_div_rn_f64_full) ;  /* 0x0000000000747944 */ /* 0x000fea0003c00000 */
[----:B------:R-:W-:Y:S01]  /*0580*/  MOV R2, R4 ;  /* 0x0000000400027202 */ /* 0x000fe20000000f00 */
[----:B------:R-:W-:-:S07]  /*0590*/  IMAD.MOV.U32 R3, RZ, RZ, R5 ;  /* 0x000000ffff037224 */ /* 0x000fce00078e0005 */
.L_x_124:
[----:B------:R-:W-:Y:S05]  /*05a0*/  BSYNC.RECONVERGENT B0 ;  /* 0x0000000000007941 */ /* 0x000fea0003800200 */
.L_x_123:
        /* <DEDUP_REMOVED lines=20> */
[----:B------:R-:W-:Y:S05]  /*06f0*/  CALL.REL.NOINC `($__internal_10_$__cuda_sm20_div_rn_f64_full) ;  /* 0x0000000000147944 */ /* 0x000fea0003c00000 */
.L_x_126:
[----:B------:R-:W-:Y:S05]  /*0700*/  BSYNC.RECONVERGENT B0 ;  /* 0x0000000000007941 */ /* 0x000fea0003800200 */
.L_x_125:
[----:B------:R-:W0:Y:S02]  /*0710*/  LDC R3, c[0x0][0x3ac] ;  /* 0x0000eb00ff037b82 */ /* 0x000e240000000800 */
[----:B0-----:R-:W-:-:S05]  /*0720*/  IMAD.WIDE R16, R3, 0x8, R16 ;  /* 0x0000000803107825 */ /* 0x001fca00078e0210 */
[----:B------:R-:W-:Y:S01]  /*0730*/  STG.E.64 desc[UR4][R16.64], R4 ;  /* 0x0000000410007986 */ /* 0x000fe2000c101b04 */
[----:B------:R-:W-:Y:S05]  /*0740*/  EXIT ;  /* 0x000000000000794d */ /* 0x000fea0003800000 */
        .weak           $__internal_10_$__cuda_sm20_div_rn_f64_full
        .type           $__internal_10_$__cuda_sm20_div_rn_f64_full,@function
        .size           $__internal_10_$__cuda_sm20_div_rn_f64_full,(.L_x_193 - $__internal_10_$__cuda_sm20_div_rn_f64_full)
$__internal_10_$__cuda_sm20_div_rn_f64_full:
[C---:B------:R-:W-:Y:S01]  /*0750*/  FSETP.GEU.AND P0, PT, |R7|.reuse, 1.469367938527859385e-39, PT ;  /* 0x001000000700780b */ /* 0x040fe20003f0e200 */
[--C-:B------:R-:W-:Y:S01]  /*0760*/  IMAD.MOV.U32 R6, RZ, RZ, R4.reuse ;  /* 0x000000ffff067224 */ /* 0x100fe200078e0004 */
[C---:B------:R-:W-:Y:S01]  /*0770*/  LOP3.LUT R8, R7.reuse, 0x800fffff, RZ, 0xc0, !PT ;  /* 0x800fffff07087812 */ /* 0x040fe200078ec0ff */
[----:B------:R-:W-:Y:S01]  /*0780*/  IMAD.MOV.U32 R5, RZ, RZ, R19 ;  /* 0x000000ffff057224 */ /* 0x000fe200078e0013 */
[----:B------:R-:W-:Y:S01]  /*0790*/  LOP3.LUT R27, R7, 0x7ff00000, RZ, 0xc0, !PT ;  /* 0x7ff00000071b7812 */ /* 0x000fe200078ec0ff */
[----:B------:R-:W-:Y:S01]  /*07a0*/  IMAD.MOV.U32 R25, RZ, RZ, 0x1ca00000 ;  /* 0x1ca00000ff197424 */ /* 0x000fe200078e00ff */
[----:B------:R-:W-:Y:S01]  /*07b0*/  LOP3.LUT R9, R8, 0x3ff00000, RZ, 0xfc, !PT ;  /* 0x3ff0000008097812 */ /* 0x000fe200078efcff */
[----:B------:R-:W-:Y:S01]  /*07c0*/  IMAD.MOV.U32 R8, RZ, RZ, R4 ;  /* 0x000000ffff087224 */ /* 0x000fe200078e0004 */
[C---:B------:R-:W-:Y:S01]  /*07d0*/  FSETP.GEU.AND P2, PT, |R5|.reuse, 1.469367938527859385e-39, PT ;  /* 0x001000000500780b */ /* 0x040fe20003f4e200 */
[----:B------:R-:W-:Y:S01]  /*07e0*/  IMAD.MOV.U32 R4, RZ, RZ, R2 ;  /* 0x000000ffff047224 */ /* 0x000fe200078e0002 */
[----:B------:R-:W-:Y:S01]  /*07f0*/  MOV R2, 0x1 ;  /* 0x0000000100027802 */ /* 0x000fe20000000f00 */
[----:B------:R-:W-:Y:S01]  /*0800*/  BSSY.RECONVERGENT B1, `(.L_x_127) ;  /* 0x000004f000017945 */ /* 0x000fe20003800200 */
[----:B------:R-:W-:Y:S01]  /*0810*/  LOP3.LUT R24, R5, 0x7ff00000, RZ, 0xc0, !PT ;  /* 0x7ff0000005187812 */ /* 0x000fe200078ec0ff */
[----:B------:R-:W-:-:S03]  /*0820*/  @!P0 DMUL R8, R6, 8.98846567431157953865e+307 ;  /* 0x7fe0000006088828 */ /* 0x000fc60000000000 */
[----:B------:R-:W-:-:S03]  /*0830*/  ISETP.GE.U32.AND P1, PT, R24, R27, PT ;  /* 0x0000001b1800720c */ /* 0x000fc60003f26070 */
        /* <DEDUP_REMOVED lines=54> */
.L_x_128:
        /* <DEDUP_REMOVED lines=16> */
.L_x_131:
[----:B------:R-:W-:Y:S01]  /*0ca0*/  LOP3.LUT R3, R7, 0x80000, RZ, 0xfc, !PT ;  /* 0x0008000007037812 */ /* 0x000fe200078efcff */
[----:B------:R-:W-:Y:S01]  /*0cb0*/  IMAD.MOV.U32 R2, RZ, RZ, R6 ;  /* 0x000000ffff027224 */ /* 0x000fe200078e0006 */
[----:B------:R-:W-:Y:S06]  /*0cc0*/  BRA `(.L_x_129) ;  /* 0x0000000000087947 */ /* 0x000fec0003800000 */
.L_x_130:
[----:B------:R-:W-:Y:S01]  /*0cd0*/  LOP3.LUT R3, R5, 0x80000, RZ, 0xfc, !PT ;  /* 0x0008000005037812 */ /* 0x000fe200078efcff */
[----:B------:R-:W-:-:S07]  /*0ce0*/  IMAD.MOV.U32 R2, RZ, RZ, R4 ;  /* 0x000000ffff027224 */ /* 0x000fce00078e0004 */
.L_x_129:
[----:B------:R-:W-:Y:S05]  /*0cf0*/  BSYNC.RECONVERGENT B1 ;  /* 0x0000000000017941 */ /* 0x000fea0003800200 */
.L_x_127:
[----:B------:R-:W-:Y:S01]  /*0d00*/  MOV R4, R2 ;  /* 0x0000000200047202 */ /* 0x000fe20000000f00 */
[----:B------:R-:W-:Y:S02]  /*0d10*/  IMAD.MOV.U32 R5, RZ, RZ, R3 ;  /* 0x000000ffff057224 */ /* 0x000fe400078e0003 */
[----:B------:R-:W-:Y:S02]  /*0d20*/  IMAD.MOV.U32 R2, RZ, RZ, R0 ;  /* 0x000000ffff027224 */ /* 0x000fe400078e0000 */
[----:B------:R-:W-:-:S04]  /*0d30*/  IMAD.MOV.U32 R3, RZ, RZ, 0x0 ;  /* 0x00000000ff037424 */ /* 0x000fc800078e00ff */
[----:B------:R-:W-:Y:S05]  /*0d40*/  RET.REL.NODEC R2 `(_Z41dvc_ScaLBL_D3Q7_AAeven_Ion_Flux_Diff_BC_ZPiPdddS0_ii) ;  /* 0xfffffff002ac7950 */ /* 0x000fea0003c3ffff */
.L_x_132:
        /* <DEDUP_REMOVED lines=11> */
.L_x_193:


//--------------------- .text._Z41dvc_ScaLBL_D3Q7_AAeven_Ion_Flux_Diff_BC_zPiPdddS0_ii --------------------------
	.section	.text._Z41dvc_ScaLBL_D3Q7_AAeven_Ion_Flux_Diff_BC_zPiPdddS0_ii,"ax",@progbits
	.align	128
        .global         _Z41dvc_ScaLBL_D3Q7_AAeven_Ion_Flux_Diff_BC_zPiPdddS0_ii
        .type           _Z41dvc_ScaLBL_D3Q7_AAeven_Ion_Flux_Diff_BC_zPiPdddS0_ii,@function
        .size           _Z41dvc_ScaLBL_D3Q7_AAeven_Ion_Flux_Diff_BC_zPiPdddS0_ii,(.L_x_194 - _Z41dvc_ScaLBL_D3Q7_AAeven_Ion_Flux_Diff_BC_zPiPdddS0_ii)
        .other          _Z41dvc_ScaLBL_D3Q7_AAeven_Ion_Flux_Diff_BC_zPiPdddS0_ii,@"STO_CUDA_ENTRY STV_DEFAULT"
_Z41dvc_ScaLBL_D3Q7_AAeven_Ion_Flux_Diff_BC_zPiPdddS0_ii:
.text._Z41dvc_ScaLBL_D3Q7_AAeven_Ion_Flux_Diff_BC_zPiPdddS0_ii:
        /* <DEDUP_REMOVED lines=18> */
[----:B------:R-:W-:Y:S02]  /*0120*/  IMAD.MOV.U32 R22, RZ, RZ, 0x1 ;  /* 0x00000001ff167424 */ /* 0x000fe400078e00ff */
[----:B---3--:R-:W-:-:S05]  /*0130*/  IMAD.WIDE R14, R0, 0x8, R20 ;  /* 0x00000008000e7825 */ /* 0x008fca00078e0214 */
[----:B------:R-:W2:Y:S01]  /*0140*/  LDG.E.64 R4, desc[UR4][R14.64] ;  /* 0x000000040e047981 */ /* 0x000ea2000c1e1b00 */
[----:B------:R-:W-:-:S05]  /*0150*/  IMAD.WIDE R12, R9, 0x8, R14 ;  /* 0x00000008090c7825 */ /* 0x000fca00078e020e */
[----:B------:R0:W2:Y:S01]  /*0160*/  LDG.E.64 R2, desc[UR4][R12.64] ;  /* 0x000000040c027981 */ /* 0x0000a2000c1e1b00 */
[----:B------:R-:W-:Y:S01]  /*0170*/  IMAD.WIDE R10, R17, 0x8, R14 ;  /* 0x00000008110a7825 */ /* 0x000fe200078e020e */
[----:B------:R-:W-:-:S05]  /*0180*/  IADD3 R9, PT, PT, R9, -R17, R0 ;  /* 0x8000001109097210 */ /* 0x000fca0007ffe000 */
[----:B------:R-:W3:Y:S01]  /*0190*/  LDG.E.64 R10, desc[UR4][R10.64] ;  /* 0x000000040a0a7981 */ /* 0x000ee2000c1e1b00 */
[----:B------:R-:W-:-:S04]  /*01a0*/  IMAD R9, R17, 0x3, R9 ;  /* 0x0000000311097824 */ /* 0x000fc800078e0209 */
[----:B------:R-:W-:-:S05]  /*01b0*/  IMAD.WIDE R20, R9, 0x8, R20 ;  /* 0x0000000809147825 */ /* 0x000fca00078e0214 */
[----:B------:R1:W4:Y:S01]  /*01c0*/  LDG.E.64 R6, desc[UR4][R20.64] ;  /* 0x0000000414067981 */ /* 0x000322000c1e1b00 */
[----:B------:R-:W-:-:S06]  /*01d0*/  IMAD.WIDE R8, R17, 0x8, R12 ;  /* 0x0000000811087825 */ /* 0x000fcc00078e020c */
[----:B------:R-:W4:Y:S01]  /*01e0*/  LDG.E.64 R8, desc[UR4][R8.64] ;  /* 0x0000000408087981 */ /* 0x000f22000c1e1b00 */
[----:B------:R-:W-:-:S04]  /*01f0*/  IMAD.WIDE R16, R17, 0x8, R20 ;  /* 0x0000000811107825 */ /* 0x000fc800078e0214 */
[----:B0-----:R-:W-:Y:S01]  /*0200*/  IMAD.WIDE R12, R0, 0x8, R18 ;  /* 0x00000008000c7825 */ /* 0x001fe200078e0212 */
[----:B------:R-:W4:Y:S01]  /*0210*/  LDG.E.64 R14, desc[UR4][R16.64] ;  /* 0x00000004100e7981 */ /* 0x000f22000c1e1b00 */
[----:B------:R-:W1:Y:S04]  /*0220*/  LDC.64 R18, c[0x0][0x398] ;  /* 0x0000e600ff127b82 */ /* 0x000e680000000a00 */
[----:B------:R-:W5:Y:S01]  /*0230*/  LDG.E.64 R12, desc[UR4][R12.64] ;  /* 0x000000040c0c7981 */ /* 0x000f62000c1e1b00 */
[----:B-1----:R-:W-:-:S08]  /*0240*/  DFMA R20, R22, -R18, 1 ;  /* 0x3ff000001614742b */ /* 0x002fd00000000812 */
[----:B------:R-:W-:-:S08]  /*0250*/  DFMA R20, R20, R20, R20 ;  /* 0x000000141414722b */ /* 0x000fd00000000014 */
[----:B------:R-:W-:-:S08]  /*0260*/  DFMA R20, R22, R20, R22 ;  /* 0x000000141614722b */ /* 0x000fd00000000016 */
[----:B------:R-:W-:-:S08]  /*0270*/  DFMA R22, R20, -R18, 1 ;  /* 0x3ff000001416742b */ /* 0x000fd00000000812 */
[----:B------:R-:W-:-:S08]  /*0280*/  DFMA R22, R20, R22, R20 ;  /* 0x000000161416722b */ /* 0x000fd00000000014 */
[----:B------:R-:W-:-:S08]  /*0290*/  DMUL R20, R22, -0.5 ;  /* 0xbfe0000016147828 */ /* 0x000fd00000000000 */
[----:B------:R-:W-:Y:S02]  /*02a0*/  DFMA R18, R20, -R18, -0.5 ;  /* 0xbfe000001412742b */ /* 0x000fe40000000812 */
[----:B--2---:R-:W-:-:S08]  /*02b0*/  DADD R2, R4, R2 ;  /* 0x0000000004027229 */ /* 0x004fd00000000002 */
[----:B---3--:R-:W-:Y:S02]  /*02c0*/  DADD R10, R10, R2 ;  /* 0x000000000a0a7229 */ /* 0x008fe40000000002 */
[----:B------:R-:W-:-:S06]  /*02d0*/  DFMA R2, R22, R18, R20 ;  /* 0x000000121602722b */ /* 0x000fcc0000000014 */
[----:B----4-:R-:W-:-:S04]  /*02e0*/  DADD R6, R6, R10 ;  /* 0x0000000006067229 */ /* 0x010fc8000000000a */
        /* <DEDUP_REMOVED lines=8> */
[----:B------:R-:W-:Y:S02]  /*0370*/  IMAD.MOV.U32 R19, RZ, RZ, -0x40200000 ;  /* 0xbfe00000ff137424 */ /* 0x000fe400078e00ff */
[----:B0-----:R-:W-:Y:S02]  /*0380*/  IMAD.U32 R4, RZ, RZ, UR6 ;  /* 0x00000006ff047e24 */ /* 0x001fe4000f8e00ff */
[----:B------:R-:W-:-:S07]  /*0390*/  IMAD.U32 R7, RZ, RZ, UR7 ;  /* 0x00000007ff077e24 */ /* 0x000fce000f8e00ff */
[----:B-----5:R-:W-:Y:S05]  /*03a0*/  CALL.REL.NOINC `($__internal_11_$__cuda_sm20_div_rn_f64_full) ;  /* 0x0000000000dc7944 */ /* 0x020fea0003c00000 */
[----:B------:R-:W-:Y:S01]  /*03b0*/  MOV R2, R4 ;  /* 0x0000000400027202 */ /* 0x000fe20000000f00 */
[----:B------:R-:W-:-:S07]  /*03c0*/  IMAD.MOV.U32 R3, RZ, RZ, R5 ;  /* 0x000000ffff037224 */ /* 0x000fce00078e0005 */
.L_x_133:
[----:B------:R-:W-:Y:S01]  /*03d0*/  DADD R4, R2, 1 ;  /* 0x3ff0000002047429 */ /* 0x000fe20000000000 */
[----:B------:R-:W0:Y:S01]  /*03e0*/  LDCU.64 UR6, c[0x0][0x390] ;  /* 0x00007200ff0677ac */ /* 0x000e220008000a00 */
[----:B------:R-:W-:Y:S01]  /*03f0*/  IMAD.MOV.U32 R2, RZ, RZ, 0x1 ;  /* 0x00000001ff027424 */ /* 0x000fe200078e00ff */
        /* <DEDUP_REMOVED lines=20> */
[----:B------:R-:W-:Y:S05]  /*0540*/  CALL.REL.NOINC `($__internal_11_$__cuda_sm20_div_rn_f64_full) ;  /* 0x0000000000747944 */ /* 0x000fea0003c00000 */
[----:B------:R-:W-:Y:S01]  /*0550*/  MOV R2, R4 ;  /* 0x0000000400027202 */ /* 0x000fe20000000f00 */
[----:B------:R-:W-:-:S07]  /*0560*/  IMAD.MOV.U32 R3, RZ, RZ, R5 ;  /* 0x000000ffff037224 */ /* 0x000fce00078e0005 */
.L_x_135:
[----:B------:R-:W-:Y:S05]  /*0570*/  BSYNC.RECONVERGENT B0 ;  /* 0x0000000000007941 */ /* 0x000fea0003800200 */
.L_x_134:
        /* <DEDUP_REMOVED lines=21> */
.L_x_137:
[----:B------:R-:W-:Y:S05]  /*06d0*/  BSYNC.RECONVERGENT B0 ;  /* 0x0000000000007941 */ /* 0x000fea0003800200 */
.L_x_136:
[----:B------:R-:W0:Y:S02]  /*06e0*/  LDC R3, c[0x0][0x3ac] ;  /* 0x0000eb00ff037b82 */ /* 0x000e240000000800 */
[----:B0-----:R-:W-:-:S05]  /*06f0*/  IMAD.WIDE R16, R3, 0x8, R16 ;  /* 0x0000000803107825 */ /* 0x001fca00078e0210 */
[----:B------:R-:W-:Y:S01]  /*0700*/  STG.E.64 desc[UR4][R16.64], R4 ;  /* 0x0000000410007986 */ /* 0x000fe2000c101b04 */
[----:B------:R-:W-:Y:S05]  /*0710*/  EXIT ;  /* 0x000000000000794d */ /* 0x000fea0003800000 */
        .weak           $__internal_11_$__cuda_sm20_div_rn_f64_full
        .type           $__internal_11_$__cuda_sm20_div_rn_f64_full,@function
        .size           $__internal_11_$__cuda_sm20_div_rn_f64_full,(.L_x_194 - $__internal_11_$__cuda_sm20_div_rn_f64_full)
$__internal_11_$__cuda_sm20_div_rn_f64_full:
[C---:B------:R-:W-:Y:S01]  /*0720*/  FSETP.GEU.AND P0, PT, |R7|.reuse, 1.469367938527859385e-39, PT ;  /* 0x001000000700780b */ /* 0x040fe20003f0e200 */
[----:B------:R-:W-:Y:S01]  /*0730*/  IMAD.MOV.U32 R5, RZ, RZ, R19 ;  /* 0x000000ffff057224 */ /* 0x000fe200078e0013 */
[----:B------:R-:W-:Y:S01]  /*0740*/  LOP3.LUT R8, R7, 0x800fffff, RZ, 0xc0, !PT ;  /* 0x800fffff07087812 */ /* 0x000fe200078ec0ff */
[----:B------:R-:W-:Y:S01]  /*0750*/  IMAD.MOV.U32 R25, RZ, RZ, 0x1ca00000 ;  /* 0x1ca00000ff197424 */ /* 0x000fe200078e00ff */
[----:B------:R-:W-:Y:S01]  /*0760*/  MOV R6, R4 ;  /* 0x0000000400067202 */ /* 0x000fe20000000f00 */
[----:B------:R-:W-:Y:S01]  /*0770*/  BSSY.RECONVERGENT B1, `(.L_x_138) ;  /* 0x0000055000017945 */ /* 0x000fe20003800200 */
[----:B------:R-:W-:Y:S01]  /*0780*/  LOP3.LUT R9, R8, 0x3ff00000, RZ, 0xfc, !PT ;  /* 0x3ff0000008097812 */ /* 0x000fe200078efcff */
[----:B------:R-:W-:Y:S01]  /*0790*/  IMAD.MOV.U32 R8, RZ, RZ, R4 ;  /* 0x000000ffff087224 */ /* 0x000fe200078e0004 */
[C---:B------:R-:W-:Y:S01]  /*07a0*/  FSETP.GEU.AND P2, PT, |R5|.reuse, 1.469367938527859385e-39, PT ;  /* 0x001000000500780b */ /* 0x040fe20003f4e200 */
[----:B------:R-:W-:Y:S01]  /*07b0*/  IMAD.MOV.U32 R4, RZ, RZ, R2 ;  /* 0x000000ffff047224 */ /* 0x000fe200078e0002 */
[----:B------:R-:W-:Y:S01]  /*07c0*/  LOP3.LUT R24, R5, 0x7ff00000, RZ, 0xc0, !PT ;  /* 0x7ff0000005187812 */ /* 0x000fe200078ec0ff */
[----:B------:R-:W-:Y:S01]  /*07d0*/  IMAD.MOV.U32 R2, RZ, RZ, 0x1 ;  /* 0x00000001ff027424 */ /* 0x000fe200078e00ff */
        /* <DEDUP_REMOVED lines=14> */
[----:B------:R-:W-:Y:S02]  /*08c0*/  SEL R19, R25, 0x63400000, !P1 ;  /* 0x6340000019137807 */ /* 0x000fe40004800000 */
[----:B------:R-:W-:Y:S02]  /*08d0*/  MOV R18, R4 ;  /* 0x0000000400127202 */ /* 0x000fe40000000f00 */
        /* <DEDUP_REMOVED lines=9> */
[----:B------:R-:W-:-:S04]  /*0970*/  VIADD R3, R27, 0xffffffff ;  /* 0xffffffff1b037836 */ /* 0x000fc80000000000 */
[----:B------:R-:W-:-:S05]  /*0980*/  VIADD R2, R20, 0xffffffff ;  /* 0xffffffff14027836 */ /* 0x000fca0000000000 */
        /* <DEDUP_REMOVED lines=9> */
[----:B------:R-:W-:-:S05]  /*0a20*/  IMAD.IADD R4, R2, 0x1, -R25 ;  /* 0x0000000102047824 */ /* 0x000fca00078e0a19 */
[----:B------:R-:W-:-:S06]  /*0a30*/  IADD3 R21, PT, PT, R4, 0x7fe00000, RZ ;  /* 0x7fe0000004157810 */ /* 0x000fcc0007ffe0ff */
        /* <DEDUP_REMOVED lines=19> */
.L_x_139:
[----:B------:R-:W-:-:S14]  /*0b70*/  DSETP.NAN.AND P0, PT, R4, R4, PT ;  /* 0x000000040400722a */ /* 0x000fdc0003f08000 */
[----:B------:R-:W-:Y:S05]  /*0b80*/  @P0 BRA `(.L_x_141) ;  /* 0x0000000000440947 */ /* 0x000fea0003800000 */
[----:B------:R-:W-:-:S14]  /*0b90*/  DSETP.NAN.AND P0, PT, R6, R6, PT ;  /* 0x000000060600722a */ /* 0x000fdc0003f08000 */
[----:B------:R-:W-:Y:S05]  /*0ba0*/  @P0 BRA `(.L_x_142) ;  /* 0x0000000000300947 */ /* 0x000fea0003800000 */
[----:B------:R-:W-:Y:S01]  /*0bb0*/  ISETP.NE.AND P0, PT, R20, R27, PT ;  /* 0x0000001b1400720c */ /* 0x000fe20003f05270 */
[----:B------:R-:W-:Y:S01]  /*0bc0*/  IMAD.MOV.U32 R2, RZ, RZ, 0x0 ;  /* 0x00000000ff027424 */ /* 0x000fe200078e00ff */
        /* <DEDUP_REMOVED lines=10> */
.L_x_142:
[----:B------:R-:W-:Y:S01]  /*0c70*/  LOP3.LUT R3, R7, 0x80000, RZ, 0xfc, !PT ;  /* 0x0008000007037812 */ /* 0x000fe200078efcff */
[----:B------:R-:W-:Y:S01]  /*0c80*/  IMAD.MOV.U32 R2, RZ, RZ, R6 ;  /* 0x000000ffff027224 */ /* 0x000fe200078e0006 */
[----:B------:R-:W-:Y:S06]  /*0c90*/  BRA `(.L_x_140) ;  /* 0x0000000000087947 */ /* 0x000fec0003800000 */
.L_x_141:
[----:B------:R-:W-:Y:S01]  /*0ca0*/  LOP3.LUT R3, R5, 0x80000, RZ, 0xfc, !PT ;  /* 0x0008000005037812 */ /* 0x000fe200078efcff */
[----:B------:R-:W-:-:S07]  /*0cb0*/  IMAD.MOV.U32 R2, RZ, RZ, R4 ;  /* 0x000000ffff027224 */ /* 0x000fce00078e0004 */
.L_x_140:
[----:B------:R-:W-:Y:S05]  /*0cc0*/  BSYNC.RECONVERGENT B1 ;  /* 0x0000000000017941 */ /* 0x000fea0003800200 */
.L_x_138:
[----:B------:R-:W-:Y:S01]  /*0cd0*/  MOV R4, R2 ;  /* 0x0000000200047202 */ /* 0x000fe20000000f00 */
[----:B------:R-:W-:Y:S02]  /*0ce0*/  IMAD.MOV.U32 R5, RZ, RZ, R3 ;  /* 0x000000ffff057224 */ /* 0x000fe400078e0003 */
[----:B------:R-:W-:Y:S02]  /*0cf0*/  IMAD.MOV.U32 R2, RZ, RZ, R0 ;  /* 0x000000ffff027224 */ /* 0x000fe400078e0000 */
[----:B------:R-:W-:-:S04]  /*0d00*/  IMAD.MOV.U32 R3, RZ, RZ, 0x0 ;  /* 0x00000000ff037424 */ /* 0x000fc800078e00ff */
[----:B------:R-:W-:Y:S05]  /*0d10*/  RET.REL.NODEC R2 `(_Z41dvc_ScaLBL_D3Q7_AAeven_Ion_Flux_Diff_BC_zPiPdddS0_ii) ;  /* 0xfffffff002b87950 */ /* 0x000fea0003c3ffff */
.L_x_143:
        /* <DEDUP_REMOVED lines=14> */
.L_x_194:


//--------------------- .text._Z44dvc_ScaLBL_D3Q7_AAodd_Ion_Concentration_BC_ZPiS_Pddii --------------------------
	.section	.text._Z44dvc_ScaLBL_D3Q7_AAodd_Ion_Concentration_BC_ZPiS_Pddii,"ax",@progbits
	.align	128
        .global         _Z44dvc_ScaLBL_D3Q7_AAodd_Ion_Concentration_BC_ZPiS_Pddii
        .type           _Z44dvc_ScaLBL_D3Q7_AAodd_Ion_Concentration_BC_ZPiS_Pddii,@function
        .size           _Z44dvc_ScaLBL_D3Q7_AAodd_Ion_Concentration_BC_ZPiS_Pddii,(.L_x_208 - _Z44dvc_ScaLBL_D3Q7_AAodd_Ion_Concentration_BC_ZPiS_Pddii)
        .other          _Z44dvc_ScaLBL_D3Q7_AAodd_Ion_Concentration_BC_ZPiS_Pddii,@"STO_CUDA_ENTRY STV_DEFAULT"
_Z44dvc_ScaLBL_D3Q7_AAodd_Ion_Concentration_BC_ZPiS_Pddii:
.text._Z44dvc_ScaLBL_D3Q7_AAodd_Ion_Concentration_BC_ZPiS_Pddii:
        /* <DEDUP_REMOVED lines=9> */
[----:B------:R-:W1:Y:S07]  /*0090*/  LDCU.64 UR4, c[0x0][0x358] ;  /* 0x00006b00ff0477ac */ /* 0x000e6e0008000a00 */
[----:B------:R-:W2:Y:S01]  /*00a0*/  LDC R7, c[0x0][0x3a4] ;  /* 0x0000e900ff077b82 */ /* 0x000ea20000000800 */
[----:B0-----:R-:W-:-:S07]  /*00b0*/  IMAD.WIDE R2, R5, 0x4, R2 ;  /* 0x0000000405027825 */ /* 0x001fce00078e0202 */
[----:B------:R-:W0:Y:S01]  /*00c0*/  LDC.64 R4, c[0x0][0x380] ;  /* 0x0000e000ff047b82 */ /* 0x000e220000000a00 */
[----:B-1----:R-:W0:Y:S01]  /*00d0*/  LDG.E R11, desc[UR4][R2.64] ;  /* 0x00000004020b7981 */ /* 0x002e22000c1e1900 */
[----:B--2---:R-:W-:Y:S01]  /*00e0*/  SHF.L.U32 R13, R7, 0x1, RZ ;  /* 0x00000001070d7819 */ /* 0x004fe200000006ff */
[----:B0-----:R-:W-:-:S05]  /*00f0*/  IMAD.WIDE R8, R11, 0x4, R4 ;  /* 0x000000040b087825 */ /* 0x001fca00078e0204 */
[----:B------:R0:W2:Y:S01]  /*0100*/  LDG.E R23, desc[UR4][R8.64] ;  /* 0x0000000408177981 */ /* 0x0000a2000c1e1900 */
[----:B------:R-:W-:-:S06]  /*0110*/  IMAD.WIDE R20, R7, 0x4, R8 ;  /* 0x0000000407147825 */ /* 0x000fcc00078e0208 */
[----:B------:R-:W3:Y:S01]  /*0120*/  LDG.E R21, desc[UR4][R20.64] ;  /* 0x0000000414157981 */ /* 0x000ee2000c1e1900 */
[----:B------:R-:W-:-:S05]  /*0130*/  IMAD.WIDE R12, R13, 0x4, R8 ;  /* 0x000000040d0c7825 */ /* 0x000fca00078e0208 */
[----:B------:R-:W4:Y:S01]  /*0140*/  LDG.E R15, desc[UR4][R12.64] ;  /* 0x000000040c0f7981 */ /* 0x000f22000c1e1900 */
[C---:B------:R-:W-:Y:S01]  /*0150*/  IMAD.WIDE R16, R7.reuse, 0x4, R12 ;  /* 0x0000000407107825 */ /* 0x040fe200078e020c */
[----:B------:R-:W-:-:S05]  /*0160*/  LEA R3, R7, R11, 0x2 ;  /* 0x0000000b07037211 */ /* 0x000fca00078e10ff */
[----:B------:R-:W5:Y:S01]  /*0170*/  LDG.E R17, desc[UR4][R16.64] ;  /* 0x0000000410117981 */ /* 0x000f62000c1e1900 */
[----:B------:R-:W-:Y:S02]  /*0180*/  IMAD.WIDE R4, R3, 0x4, R4 ;  /* 0x0000000403047825 */ /* 0x000fe400078e0204 */
[----:B------:R-:W0:Y:S03]  /*0190*/  LDC.64 R2, c[0x0][0x390] ;  /* 0x0000e400ff027b82 */ /* 0x000e260000000a00 */
[----:B------:R1:W5:Y:S01]  /*01a0*/  LDG.E R19, desc[UR4][R4.64] ;  /* 0x0000000404137981 */ /* 0x000362000c1e1900 */
[----:B0-----:R-:W-:-:S06]  /*01b0*/  IMAD.WIDE R8, R11, 0x8, R2 ;  /* 0x000000080b087825 */ /* 0x001fcc00078e0202 */
[----:B------:R-:W5:Y:S01]  /*01c0*/  LDG.E.64 R8, desc[UR4][R8.64] ;  /* 0x0000000408087981 */ /* 0x000f62000c1e1b00 */
[----:B-1----:R-:W-:Y:S02]  /*01d0*/  IMAD.WIDE R4, R7, 0x4, R4 ;  /* 0x0000000407047825 */ /* 0x002fe400078e0204 */
[----:B------:R-:W0:Y:S04]  /*01e0*/  LDC.64 R6, c[0x0][0x398] ;  /* 0x0000e600ff067b82 */ /* 0x000e280000000a00 */
[----:B------:R-:W5:Y:S01]  /*01f0*/  LDG.E R5, desc[UR4][R4.64] ;  /* 0x0000000404057981 */ /* 0x000f62000c1e1900 */
[----:B--2---:R-:W-:-:S06]  /*0200*/  IMAD.WIDE R10, R23, 0x8, R2 ;  /* 0x00000008170a7825 */ /* 0x004fcc00078e0202 */
[----:B------:R-:W2:Y:S01]  /*0210*/  LDG.E.64 R10, desc[UR4][R10.64] ;  /* 0x000000040a0a7981 */ /* 0x000ea2000c1e1b00 */
[----:B---3--:R-:W-:-:S06]  /*0220*/  IMAD.WIDE R12, R21, 0x8, R2 ;  /* 0x00000008150c7825 */ /* 0x008fcc00078e0202 */
[----:B------:R-:W3:Y:S01]  /*0230*/  LDG.E.64 R12, desc[UR4][R12.64] ;  /* 0x000000040c0c7981 */ /* 0x000ee2000c1e1b00 */
[----:B----4-:R-:W-:-:S06]  /*0240*/  IMAD.WIDE R14, R15, 0x8, R2 ;  /* 0x000000080f0e7825 */ /* 0x010fcc00078e0202 */
[----:B------:R-:W4:Y:S01]  /*0250*/  LDG.E.64 R14, desc[UR4][R14.64] ;  /* 0x000000040e0e7981 */ /* 0x000f22000c1e1b00 */
[----:B-----5:R-:W-:-:S06]  /*0260*/  IMAD.WIDE R16, R17, 0x8, R2 ;  /* 0x0000000811107825 */ /* 0x020fcc00078e0202 */
[----:B------:R-:W5:Y:S01]  /*0270*/  LDG.E.64 R16, desc[UR4][R16.64] ;  /* 0x0000000410107981 */ /* 0x000f62000c1e1b00 */
[----:B------:R-:W-:-:S06]  /*0280*/  IMAD.WIDE R18, R19, 0x8, R2 ;  /* 0x0000000813127825 */ /* 0x000fcc00078e0202 */
[----:B------:R-:W5:Y:S01]  /*0290*/  LDG.E.64 R18, desc[UR4][R18.64] ;  /* 0x0000000412127981 */ /* 0x000f62000c1e1b00 */
[----:B------:R-:W-:Y:S01]  /*02a0*/  IMAD.WIDE R2, R5, 0x8, R2 ;  /* 0x0000000805027825 */ /* 0x000fe200078e0202 */
[----:B--2---:R-:W-:-:S08]  /*02b0*/  DADD R8, R8, R10 ;  /* 0x0000000008087229 */ /* 0x004fd0000000000a */
[----:B---3--:R-:W-:-:S08]  /*02c0*/  DADD R8, R12, R8 ;  /* 0x000000000c087229 */ /* 0x008fd00000000008 */
[----:B----4-:R-:W-:-:S08]  /*02d0*/  DADD R8, R14, R8 ;  /* 0x000000000e087229 */ /* 0x010fd00000000008 */
[----:B-----5:R-:W-:-:S08]  /*02e0*/  DADD R8, R16, R8 ;  /* 0x0000000010087229 */ /* 0x020fd00000000008 */
[----:B------:R-:W-:-:S08]  /*02f0*/  DADD R8, R18, R8 ;  /* 0x0000000012087229 */ /* 0x000fd00000000008 */
[----:B0-----:R-:W-:-:S07]  /*0300*/  DADD R8, -R8, R6 ;  /* 0x0000000008087229 */ /* 0x001fce0000000106 */
[----:B------:R-:W-:Y:S01]  /*0310*/  STG.E.64 desc[UR4][R2.64], R8 ;  /* 0x0000000802007986 */ /* 0x000fe2000c101b04 */
[----:B------:R-:W-:Y:S05]  /*0320*/  EXIT ;  /* 0x000000000000794d */ /* 0x000fea0003800000 */
.L_x_144:
        /* <DEDUP_REMOVED lines=13> */
.L_x_208:


//--------------------- .text._Z44dvc_ScaLBL_D3Q7_AAodd_Ion_Concentration_BC_zPiS_Pddii --------------------------
	.section	.text._Z44dvc_ScaLBL_D3Q7_AAodd_Ion_Concentration_BC_zPiS_Pddii,"ax",@progbits
	.align	128
        .global         _Z44dvc_ScaLBL_D3Q7_AAodd_Ion_Concentration_BC_zPiS_Pddii
        .type           _Z44dvc_ScaLBL_D3Q7_AAodd_Ion_Concentration_BC_zPiS_Pddii,@function
        .size           _Z44dvc_ScaLBL_D3Q7_AAodd_Ion_Concentration_BC_zPiS_Pddii,(.L_x_209 - _Z44dvc_ScaLBL_D3Q7_AAodd_Ion_Concentration_BC_zPiS_Pddii)
        .other          _Z44dvc_ScaLBL_D3Q7_AAodd_Ion_Concentration_BC_zPiS_Pddii,@"STO_CUDA_ENTRY STV_DEFAULT"
_Z44dvc_ScaLBL_D3Q7_AAodd_Ion_Concentration_BC_zPiS_Pddii:
.text._Z44dvc_ScaLBL_D3Q7_AAodd_Ion_Concentration_BC_zPiS_Pddii:
        /* <DEDUP_REMOVED lines=10> */
[----:B------:R-:W2:Y:S08]  /*00a0*/  LDC.64 R18, c[0x0][0x380] ;  /* 0x0000e000ff127b82 */ /* 0x000eb00000000a00 */
[----:B------:R-:W3:Y:S01]  /*00b0*/  LDC R9, c[0x0][0x3a4] ;  /* 0x0000e900ff097b82 */ /* 0x000ee20000000800 */
[----:B0-----:R-:W-:-:S05]  /*00c0*/  IMAD.WIDE R2, R5, 0x4, R2 ;  /* 0x0000000405027825 */ /* 0x001fca00078e0202 */
[----:B-1----:R-:W2:Y:S01]  /*00d0*/  LDG.E R23, desc[UR4][R2.64] ;  /* 0x0000000402177981 */ /* 0x002ea2000c1e1900 */
[----:B---3--:R-:W-:Y:S01]  /*00e0*/  SHF.L.U32 R0, R9, 0x1, RZ ;  /* 0x0000000109007819 */ /* 0x008fe200000006ff */
[----:B--2---:R-:W-:-:S05]  /*00f0*/  IMAD.WIDE R6, R23, 0x4, R18 ;  /* 0x0000000417067825 */ /* 0x004fca00078e0212 */
[----:B------:R0:W2:Y:S01]  /*0100*/  LDG.E R25, desc[UR4][R6.64] ;  /* 0x0000000406197981 */ /* 0x0000a2000c1e1900 */
[----:B------:R-:W-:-:S05]  /*0110*/  IMAD.WIDE R10, R9, 0x4, R6 ;  /* 0x00000004090a7825 */ /* 0x000fca00078e0206 */
[----:B------:R-:W3:Y:S01]  /*0120*/  LDG.E R13, desc[UR4][R10.64] ;  /* 0x000000040a0d7981 */ /* 0x000ee2000c1e1900 */
[----:B------:R-:W-:Y:S01]  /*0130*/  IMAD.WIDE R20, R0, 0x4, R6 ;  /* 0x0000000400147825 */ /* 0x000fe200078e0206 */
[----:B------:R-:W-:-:S04]  /*0140*/  IADD3 R17, PT, PT, R23, R9, R0 ;  /* 0x0000000917117210 */ /* 0x000fc80007ffe000 */
[----:B------:R-:W4:Y:S01]  /*0150*/  LDG.E R15, desc[UR4][R20.64] ;  /* 0x00000004140f7981 */ /* 0x000f22000c1e1900 */
[----:B------:R-:W-:Y:S01]  /*0160*/  IMAD.WIDE R4, R9, 0x4, R20 ;  /* 0x0000000409047825 */ /* 0x000fe200078e0214 */
[----:B------:R-:W-:-:S04]  /*0170*/  IADD3 R3, PT, PT, R0, R17, RZ ;  /* 0x0000001100037210 */ /* 0x000fc80007ffe0ff */
[----:B------:R1:W5:Y:S01]  /*0180*/  LDG.E R17, desc[UR4][R4.64] ;  /* 0x0000000404117981 */ /* 0x000362000c1e1900 */
[----:B------:R-:W-:Y:S02]  /*0190*/  IMAD.WIDE R18, R3, 0x4, R18 ;  /* 0x0000000403127825 */ /* 0x000fe400078e0212 */
[----:B------:R-:W0:Y:S04]  /*01a0*/  LDC.64 R2, c[0x0][0x390] ;  /* 0x0000e400ff027b82 */ /* 0x000e280000000a00 */
[----:B------:R-:W5:Y:S01]  /*01b0*/  LDG.E R19, desc[UR4][R18.64] ;  /* 0x0000000412137981 */ /* 0x000f62000c1e1900 */
        /* <DEDUP_REMOVED lines=9> */
[----:B----4-:R-:W-:-:S04]  /*0250*/  IMAD.WIDE R14, R15, 0x8, R2 ;  /* 0x000000080f0e7825 */ /* 0x010fc800078e0202 */
[--C-:B-----5:R-:W-:Y:S02]  /*0260*/  IMAD.WIDE R16, R17, 0x8, R2.reuse ;  /* 0x0000000811107825 */ /* 0x120fe400078e0202 */
[----:B------:R-:W4:Y:S04]  /*0270*/  LDG.E.64 R14, desc[UR4][R14.64] ;  /* 0x000000040e0e7981 */ /* 0x000f28000c1e1b00 */
        /* <DEDUP_REMOVED lines=12> */
.L_x_145:
        /* <DEDUP_REMOVED lines=12> */
.L_x_209:


//--------------------- .text._Z45dvc_ScaLBL_D3Q7_AAeven_Ion_Concentration_BC_ZPiPddii --------------------------
	.section	.text._Z45dvc_ScaLBL_D3Q7_AAeven_Ion_Concentration_BC_ZPiPddii,"ax",@progbits
	.align	128
        .global         _Z45dvc_ScaLBL_D3Q7_AAeven_Ion_Concentration_BC_ZPiPddii
        .type           _Z45dvc_ScaLBL_D3Q7_AAeven_Ion_Concentration_BC_ZPiPddii,@function
        .size           _Z45dvc_ScaLBL_D3Q7_AAeven_Ion_Concentration_BC_ZPiPddii,(.L_x_210 - _Z45dvc_ScaLBL_D3Q7_AAeven_Ion_Concentration_BC_ZPiPddii)
        .other          _Z45dvc_ScaLBL_D3Q7_AAeven_Ion_Concentration_BC_ZPiPddii,@"STO_CUDA_ENTRY STV_DEFAULT"
_Z45dvc_ScaLBL_D3Q7_AAeven_Ion_Concentration_BC_ZPiPddii:
.text._Z45dvc_ScaLBL_D3Q7_AAeven_Ion_Concentration_BC_ZPiPddii:
        /* <DEDUP_REMOVED lines=10> */
[----:B------:R-:W2:Y:S06]  /*00a0*/  LDCU.64 UR6, c[0x0][0x390] ;  /* 0x00007200ff0677ac */ /* 0x000eac0008000a00 */
[----:B------:R-:W3:Y:S01]  /*00b0*/  LDC R0, c[0x0][0x39c] ;  /* 0x0000e700ff007b82 */ /* 0x000ee20000000800 */
[----:B0-----:R-:W-:-:S07]  /*00c0*/  IMAD.WIDE R2, R5, 0x4, R2 ;  /* 0x0000000405027825 */ /* 0x001fce00078e0202 */
[----:B------:R-:W0:Y:S01]  /*00d0*/  LDC.64 R4, c[0x0][0x388] ;  /* 0x0000e200ff047b82 */ /* 0x000e220000000a00 */
[----:B-1----:R-:W0:Y:S01]  /*00e0*/  LDG.E R3, desc[UR4][R2.64] ;  /* 0x0000000402037981 */ /* 0x002e22000c1e1900 */
[----:B---3--:R-:W-:Y:S01]  /*00f0*/  SHF.L.U32 R6, R0, 0x1, RZ ;  /* 0x0000000100067819 */ /* 0x008fe200000006ff */
[----:B0-----:R-:W-:-:S03]  /*0100*/  IMAD.WIDE R16, R3, 0x8, R4 ;  /* 0x0000000803107825 */ /* 0x001fc600078e0204 */
[----:B------:R-:W-:Y:S01]  /*0110*/  IADD3 R19, PT, PT, R3, R6, RZ ;  /* 0x0000000603137210 */ /* 0x000fe20007ffe0ff */
[--C-:B------:R-:W-:Y:S02]  /*0120*/  IMAD.WIDE R12, R6, 0x8, R16.reuse ;  /* 0x00000008060c7825 */ /* 0x100fe400078e0210 */
[----:B------:R-:W3:Y:S01]  /*0130*/  LDG.E.64 R6, desc[UR4][R16.64] ;  /* 0x0000000410067981 */ /* 0x000ee2000c1e1b00 */
[-C--:B------:R-:W-:Y:S01]  /*0140*/  IADD3 R11, PT, PT, R19, -R0.reuse, RZ ;  /* 0x80000000130b7210 */ /* 0x080fe20007ffe0ff */
[C---:B------:R-:W-:Y:S02]  /*0150*/  IMAD.WIDE R14, R0.reuse, 0x8, R16 ;  /* 0x00000008000e7825 */ /* 0x040fe400078e0210 */
[----:B------:R-:W3:Y:S02]  /*0160*/  LDG.E.64 R8, desc[UR4][R12.64] ;  /* 0x000000040c087981 */ /* 0x000ee4000c1e1b00 */
[----:B------:R-:W-:Y:S02]  /*0170*/  IMAD R3, R0, 0x3, R11 ;  /* 0x0000000300037824 */ /* 0x000fe400078e020b */
[----:B------:R-:W4:Y:S02]  /*0180*/  LDG.E.64 R14, desc[UR4][R14.64] ;  /* 0x000000040e0e7981 */ /* 0x000f24000c1e1b00 */
[----:B------:R-:W-:Y:S01]  /*0190*/  IMAD.WIDE R2, R3, 0x8, R4 ;  /* 0x0000000803027825 */ /* 0x000fe200078e0204 */
[----:B------:R-:W-:-:S04]  /*01a0*/  IADD3 R21, PT, PT, R19, R0, RZ ;  /* 0x0000000013157210 */ /* 0x000fc80007ffe0ff */
[----:B------:R0:W5:Y:S01]  /*01b0*/  LDG.E.64 R10, desc[UR4][R2.64] ;  /* 0x00000004020a7981 */ /* 0x000162000c1e1b00 */
[----:B------:R-:W-:-:S04]  /*01c0*/  IMAD.WIDE R18, R0, 0x8, R12 ;  /* 0x0000000800127825 */ /* 0x000fc800078e020c */
[----:B------:R-:W-:Y:S02]  /*01d0*/  IMAD R21, R0, 0x3, R21 ;  /* 0x0000000300157824 */ /* 0x000fe400078e0215 */
[----:B------:R-:W2:Y:S02]  /*01e0*/  LDG.E.64 R18, desc[UR4][R18.64] ;  /* 0x0000000412127981 */ /* 0x000ea4000c1e1b00 */
[----:B------:R-:W-:-:S06]  /*01f0*/  IMAD.WIDE R4, R21, 0x8, R4 ;  /* 0x0000000815047825 */ /* 0x000fcc00078e0204 */
[----:B------:R-:W2:Y:S01]  /*0200*/  LDG.E.64 R4, desc[UR4][R4.64] ;  /* 0x0000000404047981 */ /* 0x000ea2000c1e1b00 */
[----:B0-----:R-:W-:Y:S01]  /*0210*/  IMAD.WIDE R2, R0, 0x8, R2 ;  /* 0x0000000800027825 */ /* 0x001fe200078e0202 */
[----:B---3--:R-:W-:-:S08]  /*0220*/  DADD R6, R6, R8 ;  /* 0x0000000006067229 */ /* 0x008fd00000000008 */
[----:B----4-:R-:W-:-:S08]  /*0230*/  DADD R6, R14, R6 ;  /* 0x000000000e067229 */ /* 0x010fd00000000006 */
[----:B-----5:R-:W-:-:S08]  /*0240*/  DADD R6, R10, R6 ;  /* 0x000000000a067229 */ /* 0x020fd00000000006 */
[----:B--2---:R-:W-:-:S08]  /*0250*/  DADD R6, R18, R6 ;  /* 0x0000000012067229 */ /* 0x004fd00000000006 */
[----:B------:R-:W-:-:S08]  /*0260*/  DADD R6, R4, R6 ;  /* 0x0000000004067229 */ /* 0x000fd00000000006 */
[----:B------:R-:W-:-:S07]  /*0270*/  DADD R6, -R6, UR6 ;  /* 0x0000000606067e29 */ /* 0x000fce0008000100 */
[----:B------:R-:W-:Y:S01]  /*0280*/  STG.E.64 desc[UR4][R2.64], R6 ;  /* 0x0000000602007986 */ /* 0x000fe2000c101b04 */
[----:B------:R-:W-:Y:S05]  /*0290*/  EXIT ;  /* 0x000000000000794d */ /* 0x000fea0003800000 */
.L_x_146:
        /* <DEDUP_REMOVED lines=14> */
.L_x_210:


//--------------------- .text._Z45dvc_ScaLBL_D3Q7_AAeven_Ion_Concentration_BC_zPiPddii --------------------------
	.section	.text._Z45dvc_ScaLBL_D3Q7_AAeven_Ion_Concentration_BC_zPiPddii,"ax",@progbits
	.align	128
        .global         _Z45dvc_ScaLBL_D3Q7_AAeven_Ion_Concentration_BC_zPiPddii
        .type           _Z45dvc_ScaLBL_D3Q7_AAeven_Ion_Concentration_BC_zPiPddii,@function
        .size           _Z45dvc_ScaLBL_D3Q7_AAeven_Ion_Concentration_BC_zPiPddii,(.L_x_211 - _Z45dvc_ScaLBL_D3Q7_AAeven_Ion_Concentration_BC_zPiPddii)
        .other          _Z45dvc_ScaLBL_D3Q7_AAeven_Ion_Concentration_BC_zPiPddii,@"STO_CUDA_ENTRY STV_DEFAULT"
_Z45dvc_ScaLBL_D3Q7_AAeven_Ion_Concentration_BC_zPiPddii:
.text._Z45dvc_ScaLBL_D3Q7_AAeven_Ion_Concentration_BC_zPiPddii:
        /* <DEDUP_REMOVED lines=11> */
[----:B------:R-:W3:Y:S08]  /*00b0*/  LDC.64 R14, c[0x0][0x388] ;  /* 0x0000e200ff0e7b82 */ /* 0x000ef00000000a00 */
[----:B------:R-:W4:Y:S01]  /*00c0*/  LDC R0, c[0x0][0x39c] ;  /* 0x0000e700ff007b82 */ /* 0x000f220000000800 */
[----:B0-----:R-:W-:-:S06]  /*00d0*/  IMAD.WIDE R6, R3, 0x4, R6 ;  /* 0x0000000403067825 */ /* 0x001fcc00078e0206 */
[----:B-1----:R-:W3:Y:S01]  /*00e0*/  LDG.E R7, desc[UR4][R6.64] ;  /* 0x0000000406077981 */ /* 0x002ee2000c1e1900 */
[----:B----4-:R-:W-:Y:S01]  /*00f0*/  SHF.L.U32 R13, R0, 0x1, RZ ;  /* 0x00000001000d7819 */ /* 0x010fe200000006ff */
[----:B---3--:R-:W-:-:S03]  /*0100*/  IMAD.WIDE R8, R7, 0x8, R14 ;  /* 0x0000000807087825 */ /* 0x008fc600078e020e */
[C---:B------:R-:W-:Y:S02]  /*0110*/  IADD3 R17, PT, PT, R13.reuse, -R0, R7 ;  /* 0x800000000d117210 */ /* 0x040fe40007ffe007 */
[----:B------:R-:W3:Y:S01]  /*0120*/  LDG.E.64 R2, desc[UR4][R8.64] ;  /* 0x0000000408027981 */ /* 0x000ee2000c1e1b00 */
[----:B------:R-:W-:-:S05]  /*0130*/  IMAD.WIDE R10, R13, 0x8, R8 ;  /* 0x000000080d0a7825 */ /* 0x000fca00078e0208 */
[----:B------:R-:W3:Y:S01]  /*0140*/  LDG.E.64 R4, desc[UR4][R10.64] ;  /* 0x000000040a047981 */ /* 0x000ee2000c1e1b00 */
[----:B------:R-:W-:-:S04]  /*0150*/  IMAD.WIDE R12, R0, 0x8, R8 ;  /* 0x00000008000c7825 */ /* 0x000fc800078e0208 */
[----:B------:R-:W-:Y:S02]  /*0160*/  IMAD R17, R0, 0x3, R17 ;  /* 0x0000000300117824 */ /* 0x000fe400078e0211 */
[----:B------:R-:W4:Y:S02]  /*0170*/  LDG.E.64 R12, desc[UR4][R12.64] ;  /* 0x000000040c0c7981 */ /* 0x000f24000c1e1b00 */
[----:B------:R-:W-:-:S05]  /*0180*/  IMAD.WIDE R6, R17, 0x8, R14 ;  /* 0x0000000811067825 */ /* 0x000fca00078e020e */
[----:B------:R-:W5:Y:S01]  /*0190*/  LDG.E.64 R14, desc[UR4][R6.64] ;  /* 0x00000004060e7981 */ /* 0x000f62000c1e1b00 */
[----:B------:R-:W-:-:S06]  /*01a0*/  IMAD.WIDE R16, R0, 0x8, R10 ;  /* 0x0000000800107825 */ /* 0x000fcc00078e020a */
[----:B------:R-:W2:Y:S01]  /*01b0*/  LDG.E.64 R16, desc[UR4][R16.64] ;  /* 0x0000000410107981 */ /* 0x000ea2000c1e1b00 */
[----:B------:R-:W-:-:S05]  /*01c0*/  IMAD.WIDE R18, R0, 0x8, R6 ;  /* 0x0000000800127825 */ /* 0x000fca00078e0206 */
[----:B------:R-:W2:Y:S01]  /*01d0*/  LDG.E.64 R8, desc[UR4][R18.64] ;  /* 0x0000000412087981 */ /* 0x000ea2000c1e1b00 */
[----:B---3--:R-:W-:-:S08]  /*01e0*/  DADD R2, R2, R4 ;  /* 0x0000000002027229 */ /* 0x008fd00000000004 */
[----:B----4-:R-:W-:-:S08]  /*01f0*/  DADD R2, R12, R2 ;  /* 0x000000000c027229 */ /* 0x010fd00000000002 */
[----:B-----5:R-:W-:-:S08]  /*0200*/  DADD R2, R14, R2 ;  /* 0x000000000e027229 */ /* 0x020fd00000000002 */
[----:B--2---:R-:W-:-:S08]  /*0210*/  DADD R2, R16, R2 ;  /* 0x0000000010027229 */ /* 0x004fd00000000002 */
[----:B------:R-:W-:Y:S01]  /*0220*/  DADD R2, R8, R2 ;  /* 0x0000000008027229 */ /* 0x000fe20000000002 */
[----:B------:R-:W-:-:S07]  /*0230*/  IMAD.WIDE R4, R0, 0x8, R18 ;  /* 0x0000000800047825 */ /* 0x000fce00078e0212 */
[----:B------:R-:W-:-:S07]  /*0240*/  DADD R2, -R2, UR6 ;  /* 0x0000000602027e29 */ /* 0x000fce0008000100 */
[----:B------:R-:W-:Y:S01]  /*0250*/  STG.E.64 desc[UR4][R4.64], R2 ;  /* 0x0000000204007986 */ /* 0x000fe2000c101b04 */
[----:B------:R-:W-:Y:S05]  /*0260*/  EXIT ;  /* 0x000000000000794d */ /* 0x000fea0003800000 */
.L_x_147:
        /* <DEDUP_REMOVED lines=9> */
.L_x_211:


//--------------------- .text._Z28dvc_ScaLBL_Poisson_D3Q7_BC_ZPiS_Pddi --------------------------
	.section	.text._Z28dvc_ScaLBL_Poisson_D3Q7_BC_ZPiS_Pddi,"ax",@progbits
	.align	128
        .global         _Z28dvc_ScaLBL_Poisson_D3Q7_BC_ZPiS_Pddi
        .type           _Z28dvc_ScaLBL_Poisson_D3Q7_BC_ZPiS_Pddi,@function
        .size           _Z28dvc_ScaLBL_Poisson_D3Q7_BC_ZPiS_Pddi,(.L_x_212 - _Z28dvc_ScaLBL_Poisson_D3Q7_BC_ZPiS_Pddi)
        .other          _Z28dvc_ScaLBL_Poisson_D3Q7_BC_ZPiS_Pddi,@"STO_CUDA_ENTRY STV_DEFAULT"
_Z28dvc_ScaLBL_Poisson_D3Q7_BC_ZPiS_Pddi:
.text._Z28dvc_ScaLBL_Poisson_D3Q7_BC_ZPiS_Pddi:
        /* <DEDUP_REMOVED lines=11> */
[----:B------:R-:W3:Y:S01]  /*00b0*/  LDC.64 R8, c[0x0][0x398] ;  /* 0x0000e600ff087b82 */ /* 0x000ee20000000a00 */
[----:B0-----:R-:W-:-:S07]  /*00c0*/  IMAD.WIDE R2, R5, 0x4, R2 ;  /* 0x0000000405027825 */ /* 0x001fce00078e0202 */
[----:B------:R-:W0:Y:S01]  /*00d0*/  LDC.64 R4, c[0x0][0x388] ;  /* 0x0000e200ff047b82 */ /* 0x000e220000000a00 */
[----:B-1----:R-:W0:Y:S02]  /*00e0*/  LDG.E R3, desc[UR4][R2.64] ;  /* 0x0000000402037981 */ /* 0x002e24000c1e1900 */
[----:B0-----:R-:W-:-:S06]  /*00f0*/  IMAD.WIDE R4, R3, 0x4, R4 ;  /* 0x0000000403047825 */ /* 0x001fcc00078e0204 */
[----:B------:R-:W2:Y:S02]  /*0100*/  LDG.E R5, desc[UR4][R4.64] ;  /* 0x0000000404057981 */ /* 0x000ea4000c1e1900 */
[----:B--2---:R-:W-:-:S05]  /*0110*/  IMAD.WIDE R6, R5, 0x8, R6 ;  /* 0x0000000805067825 */ /* 0x004fca00078e0206 */
[----:B---3--:R-:W-:Y:S01]  /*0120*/  STG.E.64 desc[UR4][R6.64], R8 ;  /* 0x0000000806007986 */ /* 0x008fe2000c101b04 */
[----:B------:R-:W-:Y:S05]  /*0130*/  EXIT ;  /* 0x000000000000794d */ /* 0x000fea0003800000 */
.L_x_148:
        /* <DEDUP_REMOVED lines=12> */
.L_x_212:


//--------------------- .text._Z28dvc_ScaLBL_Poisson_D3Q7_BC_zPiS_Pddi --------------------------
	.section	.text._Z28dvc_ScaLBL_Poisson_D3Q7_BC_zPiS_Pddi,"ax",@progbits
	.align	128
        .global         _Z28dvc_ScaLBL_Poisson_D3Q7_BC_zPiS_Pddi
        .type           _Z28dvc_ScaLBL_Poisson_D3Q7_BC_zPiS_Pddi,@function
        .size           _Z28dvc_ScaLBL_Poisson_D3Q7_BC_zPiS_Pddi,(.L_x_213 - _Z28dvc_ScaLBL_Poisson_D3Q7_BC_zPiS_Pddi)
        .other          _Z28dvc_ScaLBL_Poisson_D3Q7_BC_zPiS_Pddi,@"STO_CUDA_ENTRY STV_DEFAULT"
_Z28dvc_ScaLBL_Poisson_D3Q7_BC_zPiS_Pddi:
.text._Z28dvc_ScaLBL_Poisson_D3Q7_BC_zPiS_Pddi:
        /* <DEDUP_REMOVED lines=20> */
.L_x_149:
        /* <DEDUP_REMOVED lines=12> */
.L_x_213:


//--------------------- .text._Z44dvc_ScaLBL_D3Q7_AAodd_Poisson_Potential_BC_ZPiS_Pddii --------------------------
	.section	.text._Z44dvc_ScaLBL_D3Q7_AAodd_Poisson_Potential_BC_ZPiS_Pddii,"ax",@progbits
	.align	128
        .global         _Z44dvc_ScaLBL_D3Q7_AAodd_Poisson_Potential_BC_ZPiS_Pddii
        .type           _Z44dvc_ScaLBL_D3Q7_AAodd_Poisson_Potential_BC_ZPiS_Pddii,@function
        .size           _Z44dvc_ScaLBL_D3Q7_AAodd_Poisson_Potential_BC_ZPiS_Pddii,(.L_x_214 - _Z44dvc_ScaLBL_D3Q7_AAodd_Poisson_Potential_BC_ZPiS_Pddii)
        .other          _Z44dvc_ScaLBL_D3Q7_AAodd_Poisson_Potential_BC_ZPiS_Pddii,@"STO_CUDA_ENTRY STV_DEFAULT"
_Z44dvc_ScaLBL_D3Q7_AAodd_Poisson_Potential_BC_ZPiS_Pddii:
.text._Z44dvc_ScaLBL_D3Q7_AAodd_Poisson_Potential_BC_ZPiS_Pddii:
        /* <DEDUP_REMOVED lines=51> */
.L_x_150:
        /* <DEDUP_REMOVED lines=13> */
.L_x_214:


//--------------------- .text._Z44dvc_ScaLBL_D3Q7_AAodd_Poisson_Potential_BC_zPiS_Pddii --------------------------
	.section	.text._Z44dvc_ScaLBL_D3Q7_AAodd_Poisson_Potential_BC_zPiS_Pddii,"ax",@progbits
	.align	128
        .global         _Z44dvc_ScaLBL_D3Q7_AAodd_Poisson_Potential_BC_zPiS_Pddii
        .type           _Z44dvc_ScaLBL_D3Q7_AAodd_Poisson_Potential_BC_zPiS_Pddii,@function
        .size           _Z44dvc_ScaLBL_D3Q7_AAodd_Poisson_Potential_BC_zPiS_Pddii,(.L_x_215 - _Z44dvc_ScaLBL_D3Q7_AAodd_Poisson_Potential_BC_zPiS_Pddii)
        .other          _Z44dvc_ScaLBL_D3Q7_AAodd_Poisson_Potential_BC_zPiS_Pddii,@"STO_CUDA_ENTRY STV_DEFAULT"
_Z44dvc_ScaLBL_D3Q7_AAodd_Poisson_Potential_BC_zPiS_Pddii:
.text._Z44dvc_ScaLBL_D3Q7_AAodd_Poisson_Potential_BC_zPiS_Pddii:
        /* <DEDUP_REMOVED lines=52> */
.L_x_151:
        /* <DEDUP_REMOVED lines=12> */
.L_x_215:


//--------------------- .text._Z45dvc_ScaLBL_D3Q7_AAeven_Poisson_Potential_BC_ZPiPddii --------------------------
	.section	.text._Z45dvc_ScaLBL_D3Q7_AAeven_Poisson_Potential_BC_ZPiPddii,"ax",@progbits
	.align	128
        .global         _Z45dvc_ScaLBL_D3Q7_AAeven_Poisson_Potential_BC_ZPiPddii
        .type           _Z45dvc_ScaLBL_D3Q7_AAeven_Poisson_Potential_BC_ZPiPddii,@function
        .size           _Z45dvc_ScaLBL_D3Q7_AAeven_Poisson_Potential_BC_ZPiPddii,(.L_x_216 - _Z45dvc_ScaLBL_D3Q7_AAeven_Poisson_Potential_BC_ZPiPddii)
        .other          _Z45dvc_ScaLBL_D3Q7_AAeven_Poisson_Potential_BC_ZPiPddii,@"STO_CUDA_ENTRY STV_DEFAULT"
_Z45dvc_ScaLBL_D3Q7_AAeven_Poisson_Potential_BC_ZPiPddii:
.text._Z45dvc_ScaLBL_D3Q7_AAeven_Poisson_Potential_BC_ZPiPddii:
        /* <DEDUP_REMOVED lines=42> */
.L_x_152:
        /* <DEDUP_REMOVED lines=14> */
.L_x_216:


//--------------------- .text._Z45dvc_ScaLBL_D3Q7_AAeven_Poisson_Potential_BC_zPiPddii --------------------------
	.section	.text._Z45dvc_ScaLBL_D3Q7_AAeven_Poisson_Potential_BC_zPiPddii,"ax",@progbits
	.align	128
        .global         _Z45dvc_ScaLBL_D3Q7_AAeven_Poisson_Potential_BC_zPiPddii
        .type           _Z45dvc_ScaLBL_D3Q7_AAeven_Poisson_Potential_BC_zPiPddii,@function
        .size           _Z45dvc_ScaLBL_D3Q7_AAeven_Poisson_Potential_BC_zPiPddii,(.L_x_217 - _Z45dvc_ScaLBL_D3Q7_AAeven_Poisson_Potential_BC_zPiPddii)
        .other          _Z45dvc_ScaLBL_D3Q7_AAeven_Poisson_Potential_BC_zPiPddii,@"STO_CUDA_ENTRY STV_DEFAULT"
_Z45dvc_ScaLBL_D3Q7_AAeven_Poisson_Potential_BC_zPiPddii:
.text._Z45dvc_ScaLBL_D3Q7_AAeven_Poisson_Potential_BC_zPiPddii:
        /* <DEDUP_REMOVED lines=39> */
.L_x_153:
        /* <DEDUP_REMOVED lines=9> */
.L_x_217:


//--------------------- .text._Z41dvc_ScaLBL_Solid_SlippingVelocityBC_D3Q19PdS_S_S_ddddddPiS0_S0_S_PfS1_S1_ii --------------------------
	.section	.text._Z41dvc_ScaLBL_Solid_SlippingVelocityBC_D3Q19PdS_S_S_ddddddPiS0_S0_S_PfS1_S1_ii,"ax",@progbits
	.align	128
        .global         _Z41dvc_ScaLBL_Solid_SlippingVelocityBC_D3Q19PdS_S_S_ddddddPiS0_S0_S_PfS1_S1_ii
        .type           _Z41dvc_ScaLBL_Solid_SlippingVelocityBC_D3Q19PdS_S_S_ddddddPiS0_S0_S_PfS1_S1_ii,@function
        .size           _Z41dvc_ScaLBL_Solid_SlippingVelocityBC_D3Q19PdS_S_S_ddddddPiS0_S0_S_PfS1_S1_ii,(.L_x_195 - _Z41dvc_ScaLBL_Solid_SlippingVelocityBC_D3Q19PdS_S_S_ddddddPiS0_S0_S_PfS1_S1_ii)
        .other          _Z41dvc_ScaLBL_Solid_SlippingVelocityBC_D3Q19PdS_S_S_ddddddPiS0_S0_S_PfS1_S1_ii,@"STO_CUDA_ENTRY STV_DEFAULT"
_Z41dvc_ScaLBL_Solid_SlippingVelocityBC_D3Q19PdS_S_S_ddddddPiS0_S0_S_PfS1_S1_ii:
.text._Z41dvc_ScaLBL_Solid_SlippingVelocityBC_D3Q19PdS_S_S_ddddddPiS0_S0_S_PfS1_S1_ii:
        /* <DEDUP_REMOVED lines=8> */
[----:B------:R-:W0:Y:S01]  /*0080*/  MUFU.RCP64H R3, 3 ;  /* 0x4008000000037908 */ /* 0x000e220000001800 */
[----:B------:R-:W-:Y:S01]  /*0090*/  IMAD.MOV.U32 R6, RZ, RZ, 0x0 ;  /* 0x00000000ff067424 */ /* 0x000fe200078e00ff */
[----:B------:R-:W1:Y:S01]  /*00a0*/  LDC.64 R10, c[0x0][0x3a8] ;  /* 0x0000ea00ff0a7b82 */ /* 0x000e620000000a00 */
[----:B------:R-:W-:Y:S01]  /*00b0*/  IMAD.MOV.U32 R7, RZ, RZ, 0x40080000 ;  /* 0x40080000ff077424 */ /* 0x000fe200078e00ff */
[----:B------:R-:W2:Y:S01]  /*00c0*/  LDCU.64 UR4, c[0x0][0x358] ;  /* 0x00006b00ff0477ac */ /* 0x000ea20008000a00 */
[----:B------:R-:W-:-:S06]  /*00d0*/  IMAD.MOV.U32 R2, RZ, RZ, 0x1 ;  /* 0x00000001ff027424 */ /* 0x000fcc00078e00ff */
[----:B0-----:R-:W-:-:S08]  /*00e0*/  DFMA R4, R2, -R6, 1 ;  /* 0x3ff000000204742b */ /* 0x001fd00000000806 */
[----:B------:R-:W-:Y:S02]  /*00f0*/  DFMA R4, R4, R4, R4 ;  /* 0x000000040404722b */ /* 0x000fe40000000004 */
[----:B-1----:R-:W-:-:S06]  /*0100*/  DADD R10, R10, -0.5 ;  /* 0xbfe000000a0a7429 */ /* 0x002fcc0000000000 */
[----:B------:R-:W-:-:S04]  /*0110*/  DFMA R4, R2, R4, R2 ;  /* 0x000000040204722b */ /* 0x000fc80000000002 */
[----:B------:R-:W-:-:S04]  /*0120*/  FSETP.GEU.AND P1, PT, |R11|, 6.5827683646048100446e-37, PT ;  /* 0x036000000b00780b */ /* 0x000fc80003f2e200 */
[----:B------:R-:W-:-:S08]  /*0130*/  DFMA R2, R4, -R6, 1 ;  /* 0x3ff000000402742b */ /* 0x000fd00000000806 */
[----:B------:R-:W-:-:S08]  /*0140*/  DFMA R2, R4, R2, R4 ;  /* 0x000000020402722b */ /* 0x000fd00000000004 */
[----:B------:R-:W-:-:S08]  /*0150*/  DMUL R22, R10, R2 ;  /* 0x000000020a167228 */ /* 0x000fd00000000000 */
[----:B------:R-:W-:-:S08]  /*0160*/  DFMA R4, R22, -3, R10 ;  /* 0xc00800001604782b */ /* 0x000fd0000000000a */
[----:B------:R-:W-:-:S10]  /*0170*/  DFMA R22, R2, R4, R22 ;  /* 0x000000040216722b */ /* 0x000fd40000000016 */
[----:B------:R-:W-:-:S05]  /*0180*/  FFMA R2, RZ, 2.125, R23 ;  /* 0x40080000ff027823 */ /* 0x000fca0000000017 */
[----:B------:R-:W-:-:S13]  /*0190*/  FSETP.GT.AND P0, PT, |R2|, 1.469367938527859385e-39, PT ;  /* 0x001000000200780b */ /* 0x000fda0003f04200 */
[----:B--2---:R-:W-:Y:S05]  /*01a0*/  @P0 BRA P1, `(.L_x_154) ;  /* 0x0000000000180947 */ /* 0x004fea0000800000 */
[----:B------:R-:W-:Y:S01]  /*01b0*/  IMAD.MOV.U32 R12, RZ, RZ, RZ ;  /* 0x000000ffff0c7224 */ /* 0x000fe200078e00ff */
[----:B------:R-:W-:Y:S02]  /*01c0*/  MOV R13, 0x40080000 ;  /* 0x40080000000d7802 */ /* 0x000fe40000000f00 */
[----:B------:R-:W-:-:S07]  /*01d0*/  MOV R6, 0x1f0 ;  /* 0x000001f000067802 */ /* 0x000fce0000000f00 */
[----:B------:R-:W-:Y:S05]  /*01e0*/  CALL.REL.NOINC `($__internal_12_$__cuda_sm20_div_rn_f64_full) ;  /* 0x00000010009c7944 */ /* 0x000fea0003c00000 */
[----:B------:R-:W-:Y:S02]  /*01f0*/  IMAD.MOV.U32 R22, RZ, RZ, R8 ;  /* 0x000000ffff167224 */ /* 0x000fe400078e0008 */
[----:B------:R-:W-:-:S07]  /*0200*/  IMAD.MOV.U32 R23, RZ, RZ, R9 ;  /* 0x000000ffff177224 */ /* 0x000fce00078e0009 */
.L_x_154:
[----:B------:R-:W0:Y:S01]  /*0210*/  LDC.64 R2, c[0x0][0x3e0] ;  /* 0x0000f800ff027b82 */ /* 0x000e220000000a00 */
[----:B------:R-:W1:Y:S07]  /*0220*/  LDCU.64 UR6, c[0x0][0x3b0] ;  /* 0x00007600ff0677ac */ /* 0x000e6e0008000a00 */
[----:B------:R-:W2:Y:S08]  /*0230*/  LDC.64 R12, c[0x0][0x3d8] ;  /* 0x0000f600ff0c7b82 */ /* 0x000eb00000000a00 */
[----:B------:R-:W3:Y:S01]  /*0240*/  LDC.64 R26, c[0x0][0x3d0] ;  /* 0x0000f400ff1a7b82 */ /* 0x000ee20000000a00 */
[----:B0-----:R-:W-:-:S07]  /*0250*/  IMAD.WIDE R2, R0, 0x4, R2 ;  /* 0x0000000400027825 */ /* 0x001fce00078e0202 */
[----:B------:R-:W0:Y:S01]  /*0260*/  LDC.64 R4, c[0x0][0x390] ;  /* 0x0000e400ff047b82 */ /* 0x000e220000000a00 */
[----:B------:R-:W0:Y:S01]  /*0270*/  LDG.E R3, desc[UR4][R2.64] ;  /* 0x0000000402037981 */ /* 0x000e22000c1e1900 */
[----:B--2---:R-:W-:-:S06]  /*0280*/  IMAD.WIDE R12, R0, 0x4, R12 ;  /* 0x00000004000c7825 */ /* 0x004fcc00078e020c */
[----:B------:R-:W2:Y:S01]  /*0290*/  LDC.64 R10, c[0x0][0x398] ;  /* 0x0000e600ff0a7b82 */ /* 0x000ea20000000a00 */
[----:B------:R-:W4:Y:S01]  /*02a0*/  LDG.E R12, desc[UR4][R12.64] ;  /* 0x000000040c0c7981 */ /* 0x000f22000c1e1900 */
[----:B---3--:R-:W-:-:S06]  /*02b0*/  IMAD.WIDE R26, R0, 0x4, R26 ;  /* 0x00000004001a7825 */ /* 0x008fcc00078e021a */
[----:B------:R-:W3:Y:S01]  /*02c0*/  LDC R7, c[0x0][0x40c] ;  /* 0x00010300ff077b82 */ /* 0x000ee20000000800 */
[----:B------:R-:W4:Y:S07]  /*02d0*/  LDG.E R26, desc[UR4][R26.64] ;  /* 0x000000041a1a7981 */ /* 0x000f2e000c1e1900 */
[----:B------:R-:W4:Y:S08]  /*02e0*/  LDC.64 R20, c[0x0][0x388] ;  /* 0x0000e200ff147b82 */ /* 0x000f300000000a00 */
[----:B------:R-:W1:Y:S01]  /*02f0*/  LDC.64 R24, c[0x0][0x380] ;  /* 0x0000e000ff187b82 */ /* 0x000e620000000a00 */
[----:B0-----:R-:W-:-:S04]  /*0300*/  IMAD.WIDE R4, R3, 0x8, R4 ;  /* 0x0000000803047825 */ /* 0x001fc800078e0204 */
[----:B--2---:R-:W-:-:S04]  /*0310*/  IMAD.WIDE R10, R3, 0x8, R10 ;  /* 0x00000008030a7825 */ /* 0x004fc800078e020a */
[C---:B---3--:R-:W-:Y:S02]  /*0320*/  IMAD.WIDE R14, R7.reuse, 0x8, R4 ;  /* 0x00000008070e7825 */ /* 0x048fe400078e0204 */
[----:B------:R-:W2:Y:S02]  /*0330*/  LDG.E.64 R4, desc[UR4][R4.64] ;  /* 0x0000000404047981 */ /* 0x000ea4000c1e1b00 */
[C---:B------:R-:W-:Y:S02]  /*0340*/  IMAD.WIDE R16, R7.reuse, 0x8, R10 ;  /* 0x0000000807107825 */ /* 0x040fe400078e020a */
[----:B------:R-:W3:Y:S04]  /*0350*/  LDG.E.64 R8, desc[UR4][R14.64] ;  /* 0x000000040e087981 */ /* 0x000ee8000c1e1b00 */
[----:B------:R0:W3:Y:S01]  /*0360*/  LDG.E.64 R2, desc[UR4][R16.64] ;  /* 0x0000000410027981 */ /* 0x0000e2000c1e1b00 */
[----:B------:R-:W-:-:S03]  /*0370*/  IMAD.WIDE R18, R7, 0x8, R14 ;  /* 0x0000000807127825 */ /* 0x000fc600078e020e */
[----:B------:R-:W2:Y:S01]  /*0380*/  LDG.E.64 R10, desc[UR4][R10.64] ;  /* 0x000000040a0a7981 */ /* 0x000ea2000c1e1b00 */
[----:B------:R-:W-:-:S03]  /*0390*/  IMAD.WIDE R6, R7, 0x8, R16 ;  /* 0x0000000807067825 */ /* 0x000fc600078e0210 */
[----:B------:R-:W2:Y:S04]  /*03a0*/  LDG.E.64 R18, desc[UR4][R18.64] ;  /* 0x0000000412127981 */ /* 0x000ea8000c1e1b00 */
[----:B------:R-:W2:Y:S01]  /*03b0*/  LDG.E.64 R6, desc[UR4][R6.64] ;  /* 0x0000000406067981 */ /* 0x000ea2000c1e1b00 */
[----:B----4-:R-:W-:-:S05]  /*03c0*/  IMAD.WIDE R12, R12, 0x8, R20 ;  /* 0x000000080c0c7825 */ /* 0x010fca00078e0214 */
[----:B------:R4:W4:Y:S01]  /*03d0*/  LDG.E.64 R20, desc[UR4][R12.64] ;  /* 0x000000040c147981 */ /* 0x000922000c1e1b00 */
[----:B-1----:R-:W-:-:S05]  /*03e0*/  IMAD.WIDE R26, R26, 0x8, R24 ;  /* 0x000000081a1a7825 */ /* 0x002fca00078e0218 */
[----:B------:R1:W5:Y:S01]  /*03f0*/  LDG.E.64 R24, desc[UR4][R26.64] ;  /* 0x000000041a187981 */ /* 0x000362000c1e1b00 */
[----:B------:R-:W-:Y:S01]  /*0400*/  DMUL R22, R22, UR6 ;  /* 0x0000000616167c28 */ /* 0x000fe20008000000 */
[----:B0-----:R-:W-:Y:S01]  /*0410*/  IMAD.MOV.U32 R16, RZ, RZ, 0x1 ;  /* 0x00000001ff107424 */ /* 0x001fe200078e00ff */
[----:B------:R-:W0:Y:S04]  /*0420*/  LDCU.64 UR6, c[0x0][0x3a0] ;  /* 0x00007400ff0677ac */ /* 0x000e280008000a00 */
[----:B------:R-:W1:Y:S02]  /*0430*/  MUFU.RCP64H R17, R23 ;  /* 0x0000001700117308 */ /* 0x000e640000001800 */
[----:B-1----:R-:W-:-:S08]  /*0440*/  DFMA R28, -R22, R16, 1 ;  /* 0x3ff00000161c742b */ /* 0x002fd00000000110 */
[----:B------:R-:W-:-:S08]  /*0450*/  DFMA R28, R28, R28, R28 ;  /* 0x0000001c1c1c722b */ /* 0x000fd0000000001c */
[----:B------:R-:W-:Y:S01]  /*0460*/  DFMA R28, R16, R28, R16 ;  /* 0x0000001c101c722b */ /* 0x000fe20000000010 */
[----:B------:R-:W-:Y:S01]  /*0470*/  BSSY.RECONVERGENT B0, `(.L_x_155) ;  /* 0x0000018000007945 */ /* 0x000fe20003800200 */
[----:B---3--:R-:W-:-:S08]  /*0480*/  DMUL R14, R8, R2 ;  /* 0x00000002080e7228 */ /* 0x008fd00000000000 */
[----:B--2---:R-:W-:-:S08]  /*0490*/  DFMA R14, R4, R10, R14 ;  /* 0x0000000a040e722b */ /* 0x004fd0000000000e */
[----:B----4-:R-:W-:Y:S02]  /*04a0*/  DFMA R12, R18, R6, R14 ;  /* 0x00000006120c722b */ /* 0x010fe4000000000e */
[----:B0-----:R-:W-:-:S06]  /*04b0*/  DMUL R20, R20, -UR6 ;  /* 0x8000000614147c28 */ /* 0x001fcc0008000000 */
[----:B------:R-:W-:Y:S02]  /*04c0*/  DFMA R10, -R10, R12, R4 ;  /* 0x0000000c0a0a722b */ /* 0x000fe40000000104 */
[----:B------:R-:W-:-:S06]  /*04d0*/  DFMA R4, -R22, R28, 1 ;  /* 0x3ff000001604742b */ /* 0x000fcc000000011c */
[----:B------:R-:W-:Y:S02]  /*04e0*/  DMUL R10, R10, R20 ;  /* 0x000000140a0a7228 */ /* 0x000fe40000000000 */
[----:B------:R-:W-:-:S08]  /*04f0*/  DFMA R4, R28, R4, R28 ;  /* 0x000000041c04722b */ /* 0x000fd0000000001c */
[----:B------:R-:W-:-:S08]  /*0500*/  DMUL R14, R10, R4 ;  /* 0x000000040a0e7228 */ /* 0x000fd00000000000 */
[----:B------:R-:W-:-:S08]  /*0510*/  DFMA R16, -R22, R14, R10 ;  /* 0x0000000e1610722b */ /* 0x000fd0000000010a */
[----:B------:R-:W-:Y:S01]  /*0520*/  DFMA R4, R4, R16, R14 ;  /* 0x000000100404722b */ /* 0x000fe2000000000e */
[----:B------:R-:W-:-:S09]  /*0530*/  FSETP.GEU.AND P1, PT, |R11|, 6.5827683646048100446e-37, PT ;  /* 0x036000000b00780b */ /* 0x000fd20003f2e200 */
[----:B------:R-:W-:-:S05]  /*0540*/  FFMA R14, RZ, R23, R5 ;  /* 0x00000017ff0e7223 */ /* 0x000fca0000000005 */
[----:B------:R-:W-:Y:S01]  /*0550*/  FSETP.GT.AND P0, PT, |R14|, 1.469367938527859385e-39, PT ;  /* 0x001000000e00780b */ /* 0x000fe20003f04200 */
[-C--:B------:R-:W-:Y:S02]  /*0560*/  DFMA R2, -R2, R12.reuse, R8 ;  /* 0x0000000c0202722b */ /* 0x080fe40000000108 */
[----:B------:R-:W-:-:S10]  /*0570*/  DFMA R18, -R6, R12, R18 ;  /* 0x0000000c0612722b */ /* 0x000fd40000000112 */
[----:B------:R-:W-:Y:S05]  /*0580*/  @P0 BRA P1, `(.L_x_156) ;  /* 0x0000000000180947 */ /* 0x000fea0000800000 */
[----:B------:R-:W-:Y:S01]  /*0590*/  IMAD.MOV.U32 R12, RZ, RZ, R22 ;  /* 0x000000ffff0c7224 */ /* 0x000fe200078e0016 */
[----:B------:R-:W-:Y:S02]  /*05a0*/  MOV R13, R23 ;  /* 0x00000017000d7202 */ /* 0x000fe40000000f00 */
[----:B------:R-:W-:-:S07]  /*05b0*/  MOV R6, 0x5d0 ;  /* 0x000005d000067802 */ /* 0x000fce0000000f00 */
[----:B-----5:R-:W-:Y:S05]  /*05c0*/  CALL.REL.NOINC `($__internal_12_$__cuda_sm20_div_rn_f64_full) ;  /* 0x0000000c00a47944 */ /* 0x020fea0003c00000 */
[----:B------:R-:W-:Y:S02]  /*05d0*/  IMAD.MOV.U32 R4, RZ, RZ, R8 ;  /* 0x000000ffff047224 */ /* 0x000fe400078e0008 */
[----:B------:R-:W-:-:S07]  /*05e0*/  IMAD.MOV.U32 R5, RZ, RZ, R9 ;  /* 0x000000ffff057224 */ /* 0x000fce00078e0009 */
.L_x_156:
[----:B------:R-:W-:Y:S05]  /*05f0*/  BSYNC.RECONVERGENT B0 ;  /* 0x0000000000007941 */ /* 0x000fea0003800200 */
.L_x_155:
[----:B------:R-:W0:Y:S01]  /*0600*/  LDC.64 R16, c[0x0][0x3c0] ;  /* 0x0000f000ff107b82 */ /* 0x000e220000000a00 */
[----:B------:R-:W-:Y:S01]  /*0610*/  UMOV UR6, 0x812dea11 ;  /* 0x812dea1100067882 */ /* 0x000fe20000000000 */
[----:B------:R-:W-:Y:S01]  /*0620*/  UMOV UR7, 0x3d719799 ;  /* 0x3d71979900077882 */ /* 0x000fe20000000000 */
[----:B------:R-:W-:Y:S01]  /*0630*/  IMAD.MOV.U32 R6, RZ, RZ, 0x1 ;  /* 0x00000001ff067424 */ /* 0x000fe200078e00ff */
[----:B------:R-:W-:Y:S04]  /*0640*/  BSSY.RECONVERGENT B0, `(.L_x_157) ;  /* 0x0000019000007945 */ /* 0x000fe80003800200 */
[----:B------:R-:W1:Y:S01]  /*0650*/  LDC.64 R10, c[0x0][0x3c8] ;  /* 0x0000f200ff0a7b82 */ /* 0x000e620000000a00 */
[----:B0-----:R-:W-:-:S08]  /*0660*/  DMUL R16, R16, R16 ;  /* 0x0000001010107228 */ /* 0x001fd00000000000 */
[----:B------:R-:W-:Y:S02]  /*0670*/  DMUL R16, R16, UR6 ;  /* 0x0000000610107c28 */ /* 0x000fe40008000000 */
[----:B-1----:R-:W-:-:S04]  /*0680*/  DMUL R4, R4, R10 ;  /* 0x0000000a04047228 */ /* 0x002fc80000000000 */
[----:B------:R-:W0:Y:S04]  /*0690*/  MUFU.RCP64H R7, R17 ;  /* 0x0000001100077308 */ /* 0x000e280000001800 */
[----:B------:R-:W-:-:S10]  /*06a0*/  DMUL R10, R4, R10 ;  /* 0x0000000a040a7228 */ /* 0x000fd40000000000 */
        /* <DEDUP_REMOVED lines=13> */
[----:B------:R-:W-:Y:S02]  /*0780*/  MOV R13, R17 ;  /* 0x00000011000d7202 */ /* 0x000fe40000000f00 */
[----:B------:R-:W-:-:S07]  /*0790*/  MOV R6, 0x7b0 ;  /* 0x000007b000067802 */ /* 0x000fce0000000f00 */
[----:B-----5:R-:W-:Y:S05]  /*07a0*/  CALL.REL.NOINC `($__internal_12_$__cuda_sm20_div_rn_f64_full) ;  /* 0x0000000c002c7944 */ /* 0x020fea0003c00000 */
[----:B------:R-:W-:Y:S02]  /*07b0*/  IMAD.MOV.U32 R6, RZ, RZ, R8 ;  /* 0x000000ffff067224 */ /* 0x000fe400078e0008 */
[----:B------:R-:W-:-:S07]  /*07c0*/  IMAD.MOV.U32 R7, RZ, RZ, R9 ;  /* 0x000000ffff077224 */ /* 0x000fce00078e0009 */
.L_x_158:
[----:B------:R-:W-:Y:S05]  /*07d0*/  BSYNC.RECONVERGENT B0 ;  /* 0x0000000000007941 */ /* 0x000fea0003800200 */
.L_x_157:
[----:B------:R-:W0:Y:S01]  /*07e0*/  LDCU UR6, c[0x0][0x3bc] ;  /* 0x00007780ff0677ac */ /* 0x000e220008000800 */
[----:B------:R-:W1:Y:S01]  /*07f0*/  LDC.64 R10, c[0x0][0x3b8] ;  /* 0x0000ee00ff0a7b82 */ /* 0x000e620000000a00 */
[----:B------:R-:W-:Y:S01]  /*0800*/  IMAD.MOV.U32 R4, RZ, RZ, 0x1 ;  /* 0x00000001ff047424 */ /* 0x000fe200078e00ff */
[----:B------:R-:W-:Y:S01]  /*0810*/  FSETP.GEU.AND P1, PT, |R7|, 6.5827683646048100446e-37, PT ;  /* 0x036000000700780b */ /* 0x000fe20003f2e200 */
[----:B------:R-:W-:Y:S01]  /*0820*/  BSSY.RECONVERGENT B0, `(.L_x_159) ;  /* 0x0000016000007945 */ /* 0x000fe20003800200 */
[----:B0-----:R-:W1:Y:S03]  /*0830*/  MUFU.RCP64H R5, UR6 ;  /* 0x0000000600057d08 */ /* 0x001e660008001800 */
        /* <DEDUP_REMOVED lines=17> */
[----:B-----5:R-:W-:Y:S05]  /*0950*/  CALL.REL.NOINC `($__internal_12_$__cuda_sm20_div_rn_f64_full) ;  /* 0x0000000800c07944 */ /* 0x020fea0003c00000 */
[----:B------:R-:W-:Y:S02]  /*0960*/  IMAD.MOV.U32 R4, RZ, RZ, R8 ;  /* 0x000000ffff047224 */ /* 0x000fe400078e0008 */
[----:B------:R-:W-:-:S07]  /*0970*/  IMAD.MOV.U32 R5, RZ, RZ, R9 ;  /* 0x000000ffff057224 */ /* 0x000fce00078e0009 */
.L_x_160:
[----:B------:R-:W-:Y:S05]  /*0980*/  BSYNC.RECONVERGENT B0 ;  /* 0x0000000000007941 */ /* 0x000fea0003800200 */
.L_x_159:
[----:B------:R-:W0:Y:S01]  /*0990*/  MUFU.RCP64H R7, R23 ;  /* 0x0000001700077308 */ /* 0x000e220000001800 */
[----:B------:R-:W-:Y:S01]  /*09a0*/  MOV R6, 0x1 ;  /* 0x0000000100067802 */ /* 0x000fe20000000f00 */
[----:B------:R-:W-:Y:S01]  /*09b0*/  DMUL R10, R2, R20 ;  /* 0x00000014020a7228 */ /* 0x000fe20000000000 */
[----:B------:R-:W-:Y:S09]  /*09c0*/  BSSY.RECONVERGENT B0, `(.L_x_161) ;  /* 0x0000013000007945 */ /* 0x000ff20003800200 */
        /* <DEDUP_REMOVED lines=15> */
[----:B-----5:R-:W-:Y:S05]  /*0ac0*/  CALL.REL.NOINC `($__internal_12_$__cuda_sm20_div_rn_f64_full) ;  /* 0x0000000800647944 */ /* 0x020fea0003c00000 */
[----:B------:R-:W-:Y:S01]  /*0ad0*/  IMAD.MOV.U32 R2, RZ, RZ, R8 ;  /* 0x000000ffff027224 */ /* 0x000fe200078e0008 */
[----:B------:R-:W-:-:S07]  /*0ae0*/  MOV R3, R9 ;  /* 0x0000000900037202 */ /* 0x000fce0000000f00 */
.L_x_162:
[----:B------:R-:W-:Y:S05]  /*0af0*/  BSYNC.RECONVERGENT B0 ;  /* 0x0000000000007941 */ /* 0x000fea0003800200 */
.L_x_161:
[----:B------:R-:W0:Y:S01]  /*0b00*/  MUFU.RCP64H R7, R17 ;  /* 0x0000001100077308 */ /* 0x000e220000001800 */
[----:B------:R-:W-:Y:S01]  /*0b10*/  IMAD.MOV.U32 R6, RZ, RZ, 0x1 ;  /* 0x00000001ff067424 */ /* 0x000fe200078e00ff */
[----:B------:R-:W1:Y:S01]  /*0b20*/  LDCU.64 UR6, c[0x0][0x3c8] ;  /* 0x00007900ff0677ac */ /* 0x000e620008000a00 */
[----:B------:R-:W-:Y:S04]  /*0b30*/  BSSY.RECONVERGENT B0, `(.L_x_163) ;  /* 0x0000015000007945 */ /* 0x000fe80003800200 */
[----:B0-----:R-:W-:Y:S02]  /*0b40*/  DFMA R8, -R16, R6, 1 ;  /* 0x3ff000001008742b */ /* 0x001fe40000000106 */
[----:B-1----:R-:W-:-:S06]  /*0b50*/  DMUL R2, R2, UR6 ;  /* 0x0000000602027c28 */ /* 0x002fcc0008000000 */
[----:B------:R-:W-:Y:S02]  /*0b60*/  DFMA R8, R8, R8, R8 ;  /* 0x000000080808722b */ /* 0x000fe40000000008 */
[----:B------:R-:W-:-:S06]  /*0b70*/  DMUL R10, R2, UR6 ;  /* 0x00000006020a7c28 */ /* 0x000fcc0008000000 */
[----:B------:R-:W-:-:S04]  /*0b80*/  DFMA R8, R6, R8, R6 ;  /* 0x000000080608722b */ /* 0x000fc80000000006 */
[----:B------:R-:W-:-:S04]  /*0b90*/  FSETP.GEU.AND P1, PT, |R11|, 6.5827683646048100446e-37, PT ;  /* 0x036000000b00780b */ /* 0x000fc80003f2e200 */
        /* <DEDUP_REMOVED lines=12> */
[----:B------:R-:W-:Y:S01]  /*0c60*/  MOV R6, R8 ;  /* 0x0000000800067202 */ /* 0x000fe20000000f00 */
[----:B------:R-:W-:-:S07]  /*0c70*/  IMAD.MOV.U32 R7, RZ, RZ, R9 ;  /* 0x000000ffff077224 */ /* 0x000fce00078e0009 */
.L_x_164:
[----:B------:R-:W-:Y:S05]  /*0c80*/  BSYNC.RECONVERGENT B0 ;  /* 0x0000000000007941 */ /* 0x000fea0003800200 */
.L_x_163:
        /* <DEDUP_REMOVED lines=24> */
[----:B------:R-:W-:Y:S01]  /*0e10*/  IMAD.MOV.U32 R2, RZ, RZ, R8 ;  /* 0x000000ffff027224 */ /* 0x000fe200078e0008 */
[----:B------:R-:W-:-:S07]  /*0e20*/  MOV R3, R9 ;  /* 0x0000000900037202 */ /* 0x000fce0000000f00 */
.L_x_166:
[----:B------:R-:W-:Y:S05]  /*0e30*/  BSYNC.RECONVERGENT B0 ;  /* 0x0000000000007941 */ /* 0x000fea0003800200 */
.L_x_165:
[----:B------:R-:W0:Y:S01]  /*0e40*/  MUFU.RCP64H R7, R23 ;  /* 0x0000001700077308 */ /* 0x000e220000001800 */
[----:B------:R-:W-:Y:S01]  /*0e50*/  IMAD.MOV.U32 R6, RZ, RZ, 0x1 ;  /* 0x00000001ff067424 */ /* 0x000fe200078e00ff */
        /* <DEDUP_REMOVED lines=20> */
.L_x_168:
[----:B------:R-:W-:Y:S05]  /*0fa0*/  BSYNC.RECONVERGENT B0 ;  /* 0x0000000000007941 */ /* 0x000fea0003800200 */
.L_x_167:
[----:B------:R-:W0:Y:S01]  /*0fb0*/  MUFU.RCP64H R9, R17 ;  /* 0x0000001100097308 */ /* 0x000e220000001800 */
[----:B------:R-:W-:Y:S01]  /*0fc0*/  IMAD.MOV.U32 R8, RZ, RZ, 0x1 ;  /* 0x00000001ff087424 */ /* 0x000fe200078e00ff */
[----:B------:R-:W1:Y:S01]  /*0fd0*/  LDCU.64 UR6, c[0x0][0x3c8] ;  /* 0x00007900ff0677ac */ /* 0x000e620008000a00 */
[----:B------:R-:W-:Y:S04]  /*0fe0*/  BSSY.RECONVERGENT B0, `(.L_x_169) ;  /* 0x0000013000007945 */ /* 0x000fe80003800200 */
[----:B0-----:R-:W-:Y:S02]  /*0ff0*/  DFMA R10, -R16, R8, 1 ;  /* 0x3ff00000100a742b */ /* 0x001fe40000000108 */
[----:B-1----:R-:W-:-:S06]  /*1000*/  DMUL R6, R6, UR6 ;  /* 0x0000000606067c28 */ /* 0x002fcc0008000000 */
[----:B------:R-:W-:-:S08]  /*1010*/  DFMA R10, R10, R10, R10 ;  /* 0x0000000a0a0a722b */ /* 0x000fd0000000000a */
[----:B------:R-:W-:Y:S02]  /*1020*/  DFMA R8, R8, R10, R8 ;  /* 0x0000000a0808722b */ /* 0x000fe40000000008 */
[----:B------:R-:W-:-:S06]  /*1030*/  DMUL R10, R6, UR6 ;  /* 0x00000006060a7c28 */ /* 0x000fcc0008000000 */
[----:B------:R-:W-:-:S04]  /*1040*/  DFMA R12, -R16, R8, 1 ;  /* 0x3ff00000100c742b */ /* 0x000fc80000000108 */
[----:B------:R-:W-:-:S04]  /*1050*/  FSETP.GEU.AND P1, PT, |R11|, 6.5827683646048100446e-37, PT ;  /* 0x036000000b00780b */ /* 0x000fc80003f2e200 */
        /* <DEDUP_REMOVED lines=11> */
.L_x_170:
[----:B------:R-:W-:Y:S05]  /*1110*/  BSYNC.RECONVERGENT B0 ;  /* 0x0000000000007941 */ /* 0x000fea0003800200 */
.L_x_169:
        /* <DEDUP_REMOVED lines=23> */
[----:B-----5:R-:W-:Y:S05]  /*1290*/  CALL.REL.NOINC `($__internal_12_$__cuda_sm20_div_rn_f64_full) ;  /* 0x0000000000707944 */ /* 0x020fea0003c00000 */
[----:B------:R-:W-:Y:S02]  /*12a0*/  IMAD.MOV.U32 R6, RZ, RZ, R8 ;  /* 0x000000ffff067224 */ /* 0x000fe400078e0008 */
[----:B------:R-:W-:-:S07]  /*12b0*/  IMAD.MOV.U32 R7, RZ, RZ, R9 ;  /* 0x000000ffff077224 */ /* 0x000fce00078e0009 */
.L_x_172:
[----:B------:R-:W-:Y:S05]  /*12c0*/  BSYNC.RECONVERGENT B0 ;  /* 0x0000000000007941 */ /* 0x000fea0003800200 */
.L_x_171:
[----:B------:R-:W0:Y:S01]  /*12d0*/  LDC.64 R12, c[0x0][0x3f8] ;  /* 0x0000fe00ff0c7b82 */ /* 0x000e220000000a00 */
[----:B------:R-:W1:Y:S07]  /*12e0*/  LDCU.64 UR6, c[0x0][0x3b0] ;  /* 0x00007600ff0677ac */ /* 0x000e6e0008000a00 */
[----:B------:R-:W2:Y:S08]  /*12f0*/  LDC.64 R10, c[0x0][0x3f0] ;  /* 0x0000fc00ff0a7b82 */ /* 0x000eb00000000a00 */
[----:B------:R-:W3:Y:S08]  /*1300*/  LDC.64 R8, c[0x0][0x3e8] ;  /* 0x0000fa00ff087b82 */ /* 0x000ef00000000a00 */
[----:B------:R-:W4:Y:S01]  /*1310*/  LDC.64 R14, c[0x0][0x400] ;  /* 0x00010000ff0e7b82 */ /* 0x000f220000000a00 */
[----:B0-----:R-:W-:-:S06]  /*1320*/  IMAD.WIDE R12, R0, 0x4, R12 ;  /* 0x00000004000c7825 */ /* 0x001fcc00078e020c */
[----:B------:R-:W4:Y:S01]  /*1330*/  LDG.E R12, desc[UR4][R12.64] ;  /* 0x000000040c0c7981 */ /* 0x000f22000c1e1900 */
[----:B--2---:R-:W-:-:S06]  /*1340*/  IMAD.WIDE R10, R0, 0x4, R10 ;  /* 0x00000004000a7825 */ /* 0x004fcc00078e020a */
[----:B------:R-:W2:Y:S01]  /*1350*/  LDG.E R10, desc[UR4][R10.64] ;  /* 0x000000040a0a7981 */ /* 0x000ea2000c1e1900 */
[----:B---3--:R-:W-:-:S06]  /*1360*/  IMAD.WIDE R8, R0, 0x8, R8 ;  /* 0x0000000800087825 */ /* 0x008fcc00078e0208 */
[----:B------:R-:W3:Y:S01]  /*1370*/  LDG.E.64 R8, desc[UR4][R8.64] ;  /* 0x0000000408087981 */ /* 0x000ee2000c1e1b00 */
[----:B----4-:R-:W-:-:S06]  /*1380*/  IMAD.WIDE R14, R0, 0x4, R14 ;  /* 0x00000004000e7825 */ /* 0x010fcc00078e020e */
[----:B------:R-:W4:Y:S01]  /*1390*/  LDG.E R14, desc[UR4][R14.64] ;  /* 0x000000040e0e7981 */ /* 0x000f22000c1e1900 */
[----:B------:R-:W0:Y:S08]  /*13a0*/  F2F.F64.F32 R20, R12 ;  /* 0x0000000c00147310 */ /* 0x000e300000201800 */
[----:B--2---:R-:W2:Y:S01]  /*13b0*/  F2F.F64.F32 R18, R10 ;  /* 0x0000000a00127310 */ /* 0x004ea20000201800 */
[----:B---3--:R-:W-:-:S02]  /*13c0*/  DADD R16, R8, R8 ;  /* 0x0000000008107229 */ /* 0x008fc40000000008 */
[----:B0-----:R-:W-:-:S05]  /*13d0*/  DMUL R20, R20, R2 ;  /* 0x0000000214147228 */ /* 0x001fca0000000000 */
[----:B----4-:R-:W0:Y:S01]  /*13e0*/  F2F.F64.F32 R2, R14 ;  /* 0x0000000e00027310 */ /* 0x010e220000201800 */
[----:B-1----:R-:W-:Y:S02]  /*13f0*/  DMUL R16, R16, UR6 ;  /* 0x0000000610107c28 */ /* 0x002fe40008000000 */
[----:B--2---:R-:W-:-:S06]  /*1400*/  DFMA R18, R18, R4, R20 ;  /* 0x000000041212722b */ /* 0x004fcc0000000014 */
[----:B------:R-:W-:Y:S02]  /*1410*/  DMUL R16, R16, 3 ;  /* 0x4008000010107828 */ /* 0x000fe40000000000 */
[----:B0-----:R-:W-:-:S08]  /*1420*/  DFMA R2, R2, R6, R18 ;  /* 0x000000060202722b */ /* 0x001fd00000000012 */
[----:B-----5:R-:W-:-:S07]  /*1430*/  DFMA R2, -R16, R2, R24 ;  /* 0x000000021002722b */ /* 0x020fce0000000118 */
[----:B------:R-:W-:Y:S01]  /*1440*/  STG.E.64 desc[UR4][R26.64], R2 ;  /* 0x000000021a007986 */ /* 0x000fe2000c101b04 */
[----:B------:R-:W-:Y:S05]  /*1450*/  EXIT ;  /* 0x000000000000794d */ /* 0x000fea0003800000 */
        .weak           $__internal_12_$__cuda_sm20_div_rn_f64_full
        .type           $__internal_12_$__cuda_sm20_div_rn_f64_full,@function
        .size           $__internal_12_$__cuda_sm20_div_rn_f64_full,(.L_x_195 - $__internal_12_$__cuda_sm20_div_rn_f64_full)
$__internal_12_$__cuda_sm20_div_rn_f64_full:
        /* <DEDUP_REMOVED lines=10> */
[C---:B------:R-:W-:Y:S02]  /*1500*/  ISETP.GE.U32.AND P1, PT, R34.reuse, R35, PT ;  /* 0x000000232200720c */ /* 0x040fe40003f26070 */
[----:B------:R-:W-:Y:S01]  /*1510*/  @!P2 LOP3.LUT R7, R13, 0x7ff00000, RZ, 0xc0, !PT ;  /* 0x7ff000000d07a812 */ /* 0x000fe200078ec0ff */
[----:B------:R-:W0:Y:S01]  /*1520*/  MUFU.RCP64H R9, R15 ;  /* 0x0000000f00097308 */ /* 0x000e220000001800 */
[----:B------:R-:W-:Y:S02]  /*1530*/  @!P2 MOV R32, RZ ;  /* 0x000000ff0020a202 */ /* 0x000fe40000000f00 */
[----:B------:R-:W-:Y:S01]  /*1540*/  @!P2 ISETP.GE.U32.AND P3, PT, R34, R7, PT ;  /* 0x000000072200a20c */ /* 0x000fe20003f66070 */
[----:B------:R-:W-:Y:S01]  /*1550*/  IMAD.MOV.U32 R7, RZ, RZ, 0x1ca00000 ;  /* 0x1ca00000ff077424 */ /* 0x000fe200078e00ff */
[----:B------:R-:W-:-:S04]  /*1560*/  @!P0 LOP3.LUT R35, R15, 0x7ff00000, RZ, 0xc0, !PT ;  /* 0x7ff000000f238812 */ /* 0x000fc800078ec0ff */
[----:B------:R-:W-:Y:S01]  /*1570*/  @!P2 SEL R29, R7, 0x63400000, !P3 ;  /* 0x63400000071da807 */ /* 0x000fe20005800000 */
[----:B------:R-:W-:-:S03]  /*1580*/  VIADD R36, R35, 0xffffffff ;  /* 0xffffffff23247836 */ /* 0x000fc60000000000 */
[----:B------:R-:W-:Y:S01]  /*1590*/  @!P2 LOP3.LUT R29, R29, 0x80000000, R11, 0xf8, !PT ;  /* 0x800000001d1da812 */ /* 0x000fe200078ef80b */
[----:B0-----:R-:W-:-:S03]  /*15a0*/  DFMA R30, R8, -R14, 1 ;  /* 0x3ff00000081e742b */ /* 0x001fc6000000080e */
[----:B------:R-:W-:-:S05]  /*15b0*/  @!P2 LOP3.LUT R33, R29, 0x100000, RZ, 0xfc, !PT ;  /* 0x001000001d21a812 */ /* 0x000fca00078efcff */
        /* <DEDUP_REMOVED lines=9> */
[----:B------:R-:W-:Y:S02]  /*1650*/  DMUL R30, R28, R8 ;  /* 0x000000081c1e7228 */ /* 0x000fe40000000000 */
[----:B------:R-:W-:-:S05]  /*1660*/  VIADD R32, R34, 0xffffffff ;  /* 0xffffffff22207836 */ /* 0x000fca0000000000 */
[----:B------:R-:W-:Y:S01]  /*1670*/  ISETP.GT.U32.AND P0, PT, R32, 0x7feffffe, PT ;  /* 0x7feffffe2000780c */ /* 0x000fe20003f04070 */
[----:B------:R-:W-:-:S03]  /*1680*/  DFMA R32, R30, -R14, R8 ;  /* 0x8000000e1e20722b */ /* 0x000fc60000000008 */
[----:B------:R-:W-:-:S05]  /*1690*/  ISETP.GT.U32.OR P0, PT, R36, 0x7feffffe, P0 ;  /* 0x7feffffe2400780c */ /* 0x000fca0000704470 */
[----:B------:R-:W-:-:S08]  /*16a0*/  DFMA R32, R28, R32, R30 ;  /* 0x000000201c20722b */ /* 0x000fd0000000001e */
[----:B------:R-:W-:Y:S05]  /*16b0*/  @P0 BRA `(.L_x_174) ;  /* 0x0000000000700947 */ /* 0x000fea0003800000 */
[----:B------:R-:W-:Y:S02]  /*16c0*/  LOP3.LUT R28, R11, 0x7ff00000, RZ, 0xc0, !PT ;  /* 0x7ff000000b1c7812 */ /* 0x000fe400078ec0ff */
[----:B------:R-:W-:-:S04]  /*16d0*/  LOP3.LUT R11, R13, 0x7ff00000, RZ, 0xc0, !PT ;  /* 0x7ff000000d0b7812 */ /* 0x000fc800078ec0ff */
[CC--:B------:R-:W-:Y:S02]  /*16e0*/  VIADDMNMX R10, R28.reuse, -R11.reuse, 0xb9600000, !PT ;  /* 0xb96000001c0a7446 */ /* 0x0c0fe4000780090b */
[----:B------:R-:W-:Y:S02]  /*16f0*/  ISETP.GE.U32.AND P0, PT, R28, R11, PT ;  /* 0x0000000b1c00720c */ /* 0x000fe40003f06070 */
[----:B------:R-:W-:Y:S02]  /*1700*/  VIMNMX R10, PT, PT, R10, 0x46a00000, PT ;  /* 0x46a000000a0a7848 */ /* 0x000fe40003fe0100 */
[----:B------:R-:W-:-:S05]  /*1710*/  SEL R7, R7, 0x63400000, !P0 ;  /* 0x6340000007077807 */ /* 0x000fca0004000000 */
[----:B------:R-:W-:Y:S02]  /*1720*/  IMAD.IADD R7, R10, 0x1, -R7 ;  /* 0x000000010a077824 */ /* 0x000fe400078e0a07 */
[----:B------:R-:W-:-:S03]  /*1730*/  IMAD.MOV.U32 R10, RZ, RZ, RZ ;  /* 0x000000ffff0a7224 */ /* 0x000fc600078e00ff */
        /* <DEDUP_REMOVED lines=11> */
[----:B------:R-:W-:Y:S01]  /*17f0*/  MOV R8, RZ ;  /* 0x000000ff00087202 */ /* 0x000fe20000000f00 */
[----:B------:R-:W-:Y:S01]  /*1800*/  DMUL.RP R10, R32, R10 ;  /* 0x0000000a200a7228 */ /* 0x000fe20000008000 */
[----:B------:R-:W-:-:S04]  /*1810*/  IADD3 R7, PT, PT, -R7, -0x43300000, RZ ;  /* 0xbcd0000007077810 */ /* 0x000fc80007ffe1ff */
[----:B------:R-:W-:-:S05]  /*1820*/  DFMA R8, R28, -R8, R32 ;  /* 0x800000081c08722b */ /* 0x000fca0000000020 */
[----:B------:R-:W-:-:S05]  /*1830*/  LOP3.LUT R13, R11, R13, RZ, 0x3c, !PT ;  /* 0x0000000d0b0d7212 */ /* 0x000fca00078e3cff */
[----:B------:R-:W-:-:S04]  /*1840*/  FSETP.NEU.AND P0, PT, |R9|, R7, PT ;  /* 0x000000070900720b */ /* 0x000fc80003f0d200 */
[----:B------:R-:W-:Y:S02]  /*1850*/  FSEL R28, R10, R28, !P0 ;  /* 0x0000001c0a1c7208 */ /* 0x000fe40004000000 */
[----:B------:R-:W-:Y:S01]  /*1860*/  FSEL R29, R13, R29, !P0 ;  /* 0x0000001d0d1d7208 */ /* 0x000fe20004000000 */
[----:B------:R-:W-:Y:S06]  /*1870*/  BRA `(.L_x_175) ;  /* 0x0000000000547947 */ /* 0x000fec0003800000 */
.L_x_174:
        /* <DEDUP_REMOVED lines=11> */
[----:B------:R-:W-:Y:S01]  /*1930*/  @P0 LOP3.LUT R7, R29, 0x7ff00000, RZ, 0xfc, !PT ;  /* 0x7ff000001d070812 */ /* 0x000fe200078efcff */
[----:B------:R-:W-:Y:S01]  /*1940*/  @!P0 IMAD.MOV.U32 R28, RZ, RZ, RZ ;  /* 0x000000ffff1c8224 */ /* 0x000fe200078e00ff */
[----:B------:R-:W-:-:S03]  /*1950*/  @P0 MOV R28, RZ ;  /* 0x000000ff001c0202 */ /* 0x000fc60000000f00 */
[----:B------:R-:W-:Y:S01]  /*1960*/  @P0 IMAD.MOV.U32 R29, RZ, RZ, R7 ;  /* 0x000000ffff1d0224 */ /* 0x000fe200078e0007 */
[----:B------:R-:W-:Y:S06]  /*1970*/  BRA `(.L_x_175) ;  /* 0x0000000000147947 */ /* 0x000fec0003800000 */
.L_x_177:
[----:B------:R-:W-:Y:S01]  /*1980*/  LOP3.LUT R29, R13, 0x80000, RZ, 0xfc, !PT ;  /* 0x000800000d1d7812 */ /* 0x000fe200078efcff */
[----:B------:R-:W-:Y:S01]  /*1990*/  IMAD.MOV.U32 R28, RZ, RZ, R12 ;  /* 0x000000ffff1c7224 */ /* 0x000fe200078e000c */
[----:B------:R-:W-:Y:S06]  /*19a0*/  BRA `(.L_x_175) ;  /* 0x0000000000087947 */ /* 0x000fec0003800000 */
.L_x_176:
[----:B------:R-:W-:Y:S01]  /*19b0*/  LOP3.LUT R29, R11, 0x80000, RZ, 0xfc, !PT ;  /* 0x000800000b1d7812 */ /* 0x000fe200078efcff */
[----:B------:R-:W-:-:S07]  /*19c0*/  IMAD.MOV.U32 R28, RZ, RZ, R10 ;  /* 0x000000ffff1c7224 */ /* 0x000fce00078e000a */
.L_x_175:
[----:B------:R-:W-:Y:S05]  /*19d0*/  BSYNC.RECONVERGENT B1 ;  /* 0x0000000000017941 */ /* 0x000fea0003800200 */
.L_x_173:
[----:B------:R-:W-:Y:S01]  /*19e0*/  IMAD.MOV.U32 R7, RZ, RZ, 0x0 ;  /* 0x00000000ff077424 */ /* 0x000fe200078e00ff */
[----:B------:R-:W-:Y:S01]  /*19f0*/  MOV R8, R28 ;  /* 0x0000001c00087202 */ /* 0x000fe20000000f00 */
[----:B------:R-:W-:Y:S02]  /*1a00*/  IMAD.MOV.U32 R9, RZ, RZ, R29 ;  /* 0x000000ffff097224 */ /* 0x000fe400078e001d */
[----:B------:R-:W-:Y:S05]  /*1a10*/  RET.REL.NODEC R6 `(_Z41dvc_ScaLBL_Solid_SlippingVelocityBC_D3Q19PdS_S_S_ddddddPiS0_S0_S_PfS1_S1_ii) ;  /* 0xffffffe406787950 */ /* 0x000fea0003c3ffff */
.L_x_178:
        /* <DEDUP_REMOVED lines=14> */
.L_x_195:


//--------------------- .text._Z41dvc_ScaLBL_Solid_DirichletAndNeumann_D3Q7PdS_PiS0_S0_i --------------------------
	.section	.text._Z41dvc_ScaLBL_Solid_DirichletAndNeumann_D3Q7PdS_PiS0_S0_i,"ax",@progbits
	.align	128
        .global         _Z41dvc_ScaLBL_Solid_DirichletAndNeumann_D3Q7PdS_PiS0_S0_i
        .type           _Z41dvc_ScaLBL_Solid_DirichletAndNeumann_D3Q7PdS_PiS0_S0_i,@function
        .size           _Z41dvc_ScaLBL_Solid_DirichletAndNeumann_D3Q7PdS_PiS0_S0_i,(.L_x_219 - _Z41dvc_ScaLBL_Solid_DirichletAndNeumann_D3Q7PdS_PiS0_S0_i)
        .other          _Z41dvc_ScaLBL_Solid_DirichletAndNeumann_D3Q7PdS_PiS0_S0_i,@"STO_CUDA_ENTRY STV_DEFAULT"
_Z41dvc_ScaLBL_Solid_DirichletAndNeumann_D3Q7PdS_PiS0_S0_i:
.text._Z41dvc_ScaLBL_Solid_DirichletAndNeumann_D3Q7PdS_PiS0_S0_i:
        /* <DEDUP_REMOVED lines=14> */
[----:B-1----:R-:W3:Y:S01]  /*00e0*/  LDG.E R5, desc[UR4][R4.64] ;  /* 0x0000000404057981 */ /* 0x002ee2000c1e1900 */
[----:B--2---:R-:W-:-:S06]  /*00f0*/  IMAD.WIDE R2, R7, 0x4, R2 ;  /* 0x0000000407027825 */ /* 0x004fcc00078e0202 */
[----:B------:R-:W1:Y:S01]  /*0100*/  LDC.64 R6, c[0x0][0x388] ;  /* 0x0000e200ff067b82 */ /* 0x000e620000000a00 */
[----:B------:R-:W0:Y:S01]  /*0110*/  LDG.E R3, desc[UR4][R2.64] ;  /* 0x0000000402037981 */ /* 0x000e22000c1e1900 */
[----:B---3--:R-:W-:-:S06]  /*0120*/  IMAD.WIDE R8, R5, 0x4, R8 ;  /* 0x0000000405087825 */ /* 0x008fcc00078e0208 */
[----:B------:R-:W2:Y:S01]  /*0130*/  LDG.E R8, desc[UR4][R8.64] ;  /* 0x0000000408087981 */ /* 0x000ea2000c1e1900 */
[----:B-1----:R-:W-:-:S04]  /*0140*/  IMAD.WIDE R6, R5, 0x8, R6 ;  /* 0x0000000805067825 */ /* 0x002fc800078e0206 */
[----:B0-----:R-:W-:Y:S02]  /*0150*/  IMAD.WIDE R10, R3, 0x8, R10 ;  /* 0x00000008030a7825 */ /* 0x001fe400078e020a */
[----:B------:R-:W5:Y:S04]  /*0160*/  LDG.E.64 R6, desc[UR4][R6.64] ;  /* 0x0000000406067981 */ /* 0x000f68000c1e1b00 */
[----:B------:R0:W5:Y:S01]  /*0170*/  LDG.E.64 R4, desc[UR4][R10.64] ;  /* 0x000000040a047981 */ /* 0x000162000c1e1b00 */
[----:B--2---:R-:W-:-:S13]  /*0180*/  ISETP.NE.AND P0, PT, R8, 0x2, PT ;  /* 0x000000020800780c */ /* 0x004fda0003f05270 */
[----:B0-----:R-:W-:Y:S05]  /*0190*/  @!P0 BRA `(.L_x_179) ;  /* 0x0000000000148947 */ /* 0x001fea0003800000 */
[----:B------:R-:W-:-:S13]  /*01a0*/  ISETP.NE.AND P0, PT, R8, 0x1, PT ;  /* 0x000000010800780c */ /* 0x000fda0003f05270 */
[----:B------:R-:W-:Y:S05]  /*01b0*/  @P0 EXIT ;  /* 0x000000000000094d */ /* 0x000fea0003800000 */
[----:B-----5:R-:W-:-:S07]  /*01c0*/  DFMA R4, R6, 0.25, -R4 ;  /* 0x3fd000000604782b */ /* 0x020fce0000000804 */
[----:B------:R-:W-:Y:S01]  /*01d0*/  STG.E.64 desc[UR4][R10.64], R4 ;  /* 0x000000040a007986 */ /* 0x000fe2000c101b04 */
[----:B------:R-:W-:Y:S05]  /*01e0*/  EXIT ;  /* 0x000000000000794d */ /* 0x000fea0003800000 */
.L_x_179:
[----:B-----5:R-:W-:-:S07]  /*01f0*/  DADD R4, R6, R4 ;  /* 0x0000000006047229 */ /* 0x020fce0000000004 */
[----:B------:R-:W-:Y:S01]  /*0200*/  STG.E.64 desc[UR4][R10.64], R4 ;  /* 0x000000040a007986 */ /* 0x000fe2000c101b04 */
[----:B------:R-:W-:Y:S05]  /*0210*/  EXIT ;  /* 0x000000000000794d */ /* 0x000fea0003800000 */
.L_x_180:
        /* <DEDUP_REMOVED lines=14> */
.L_x_219:


//--------------------- .text._Z29dvc_ScaLBL_Solid_Neumann_D3Q7PdS_PiS0_i --------------------------
	.section	.text._Z29dvc_ScaLBL_Solid_Neumann_D3Q7PdS_PiS0_i,"ax",@progbits
	.align	128
        .global         _Z29dvc_ScaLBL_Solid_Neumann_D3Q7PdS_PiS0_i
        .type           _Z29dvc_ScaLBL_Solid_Neumann_D3Q7PdS_PiS0_i,@function
        .size           _Z29dvc_ScaLBL_Solid_Neumann_D3Q7PdS_PiS0_i,(.L_x_220 - _Z29dvc_ScaLBL_Solid_Neumann_D3Q7PdS_PiS0_i)
        .other          _Z29dvc_ScaLBL_Solid_Neumann_D3Q7PdS_PiS0_i,@"STO_CUDA_ENTRY STV_DEFAULT"
_Z29dvc_ScaLBL_Solid_Neumann_D3Q7PdS_PiS0_i:
.text._Z29dvc_ScaLBL_Solid_Neumann_D3Q7PdS_PiS0_i:
        /* <DEDUP_REMOVED lines=12> */
[----:B0-----:R-:W-:-:S06]  /*00c0*/  IMAD.WIDE R4, R7, 0x4, R4 ;  /* 0x0000000407047825 */ /* 0x001fcc00078e0204 */
[----:B-1----:R-:W4:Y:S01]  /*00d0*/  LDG.E R5, desc[UR4][R4.64] ;  /* 0x0000000404057981 */ /* 0x002f22000c1e1900 */
[----:B--2---:R-:W-:Y:S02]  /*00e0*/  IMAD.WIDE R2, R7, 0x4, R2 ;  /* 0x0000000407027825 */ /* 0x004fe400078e0202 */
[----:B------:R-:W4:Y:S04]  /*00f0*/  LDC.64 R6, c[0x0][0x388] ;  /* 0x0000e200ff067b82 */ /* 0x000f280000000a00 */
[----:B------:R-:W3:Y:S01]  /*0100*/  LDG.E R3, desc[UR4][R2.64] ;  /* 0x0000000402037981 */ /* 0x000ee2000c1e1900 */
[----:B----4-:R-:W-:-:S06]  /*0110*/  IMAD.WIDE R6, R5, 0x8, R6 ;  /* 0x0000000805067825 */ /* 0x010fcc00078e0206 */
[----:B------:R-:W2:Y:S01]  /*0120*/  LDG.E.64 R6, desc[UR4][R6.64] ;  /* 0x0000000406067981 */ /* 0x000ea2000c1e1b00 */
[----:B---3--:R-:W-:-:S05]  /*0130*/  IMAD.WIDE R8, R3, 0x8, R8 ;  /* 0x0000000803087825 */ /* 0x008fca00078e0208 */
[----:B------:R-:W2:Y:S02]  /*0140*/  LDG.E.64 R10, desc[UR4][R8.64] ;  /* 0x00000004080a7981 */ /* 0x000ea4000c1e1b00 */
[----:B--2---:R-:W-:-:S07]  /*0150*/  DADD R10, R6, R10 ;  /* 0x00000000060a7229 */ /* 0x004fce000000000a */
[----:B------:R-:W-:Y:S01]  /*0160*/  STG.E.64 desc[UR4][R8.64], R10 ;  /* 0x0000000a08007986 */ /* 0x000fe2000c101b04 */
[----:B------:R-:W-:Y:S05]  /*0170*/  EXIT ;  /* 0x000000000000794d */ /* 0x000fea0003800000 */
.L_x_181:
        /* <DEDUP_REMOVED lines=16> */
.L_x_220:


//--------------------- .text._Z31dvc_ScaLBL_Solid_Dirichlet_D3Q7PdS_PiS0_i --------------------------
	.section	.text._Z31dvc_ScaLBL_Solid_Dirichlet_D3Q7PdS_PiS0_i,"ax",@progbits
	.align	128
        .global         _Z31dvc_ScaLBL_Solid_Dirichlet_D3Q7PdS_PiS0_i
        .type           _Z31dvc_ScaLBL_Solid_Dirichlet_D3Q7PdS_PiS0_i,@function
        .size           _Z31dvc_ScaLBL_Solid_Dirichlet_D3Q7PdS_PiS0_i,(.L_x_221 - _Z31dvc_ScaLBL_Solid_Dirichlet_D3Q7PdS_PiS0_i)
        .other          _Z31dvc_ScaLBL_Solid_Dirichlet_D3Q7PdS_PiS0_i,@"STO_CUDA_ENTRY STV_DEFAULT"
_Z31dvc_ScaLBL_Solid_Dirichlet_D3Q7PdS_PiS0_i:
.text._Z31dvc_ScaLBL_Solid_Dirichlet_D3Q7PdS_PiS0_i:
        /* <DEDUP_REMOVED lines=21> */
[----:B--2---:R-:W-:-:S07]  /*0150*/  DFMA R10, R6, 0.25, -R10 ;  /* 0x3fd00000060a782b */ /* 0x004fce000000080a */
[----:B------:R-:W-:Y:S01]  /*0160*/  STG.E.64 desc[UR4][R8.64], R10 ;  /* 0x0000000a08007986 */ /* 0x000fe2000c101b04 */
[----:B------:R-:W-:Y:S05]  /*0170*/  EXIT ;  /* 0x000000000000794d */ /* 0x000fea0003800000 */
.L_x_182:
        /* <DEDUP_REMOVED lines=16> */
.L_x_221:


//--------------------- .nv.shared.reserved.0     --------------------------
	.section	.nv.shared.reserved.0,"aw",@nobits
	.weak		__nv_reservedSMEM_offset_0_alias
	.size		__nv_reservedSMEM_offset_0_alias, 0, 64
	.other		__nv_reservedSMEM_offset_0_alias,@"STO_CUDA_RESERVED_SHARED STV_DEFAULT"
__nv_reservedSMEM_offset_0_alias:
	.zero		0
	.zero		64


//--------------------- .nv.constant0._Z48dvc_ScaLBL_D3Q7_AAodd_Ion_Flux_DiffAdvcElec_BC_ZPiS_PdddS0_S0_dddii --------------------------
	.section	.nv.constant0._Z48dvc_ScaLBL_D3Q7_AAodd_Ion_Flux_DiffAdvcElec_BC_ZPiS_PdddS0_S0_dddii,"a",@progbits
	.sectionflags	@""
	.align	4
.nv.constant0._Z48dvc_ScaLBL_D3Q7_AAodd_Ion_Flux_DiffAdvcElec_BC_ZPiS_PdddS0_S0_dddii:
	.zero		984


//--------------------- .nv.constant0._Z48dvc_ScaLBL_D3Q7_AAodd_Ion_Flux_DiffAdvcElec_BC_zPiS_PdddS0_S0_dddii --------------------------
	.section	.nv.constant0._Z48dvc_ScaLBL_D3Q7_AAodd_Ion_Flux_DiffAdvcElec_BC_zPiS_PdddS0_S0_dddii,"a",@progbits
	.sectionflags	@""
	.align	4
.nv.constant0._Z48dvc_ScaLBL_D3Q7_AAodd_Ion_Flux_DiffAdvcElec_BC_zPiS_PdddS0_S0_dddii:
	.zero		984


//--------------------- .nv.constant0._Z49dvc_ScaLBL_D3Q7_AAeven_Ion_Flux_DiffAdvcElec_BC_ZPiPdddS0_S0_dddii --------------------------
	.section	.nv.constant0._Z49dvc_ScaLBL_D3Q7_AAeven_Ion_Flux_DiffAdvcElec_BC_ZPiPdddS0_S0_dddii,"a",@progbits
	.sectionflags	@""
	.align	4
.nv.constant0._Z49dvc_ScaLBL_D3Q7_AAeven_Ion_Flux_DiffAdvcElec_BC_ZPiPdddS0_S0_dddii:
	.zero		976


//--------------------- .nv.constant0._Z49dvc_ScaLBL_D3Q7_AAeven_Ion_Flux_DiffAdvcElec_BC_zPiPdddS0_S0_dddii --------------------------
	.section	.nv.constant0._Z49dvc_ScaLBL_D3Q7_AAeven_Ion_Flux_DiffAdvcElec_BC_zPiPdddS0_S0_dddii,"a",@progbits
	.sectionflags	@""
	.align	4
.nv.constant0._Z49dvc_ScaLBL_D3Q7_AAeven_Ion_Flux_DiffAdvcElec_BC_zPiPdddS0_S0_dddii:
	.zero		976


//--------------------- .nv.constant0._Z44dvc_ScaLBL_D3Q7_AAodd_Ion_Flux_DiffAdvc_BC_ZPiS_PdddS0_ii --------------------------
	.section	.nv.constant0._Z44dvc_ScaLBL_D3Q7_AAodd_Ion_Flux_DiffAdvc_BC_ZPiS_PdddS0_ii,"a",@progbits
	.sectionflags	@""
	.align	4
.nv.constant0._Z44dvc_ScaLBL_D3Q7_AAodd_Ion_Flux_DiffAdvc_BC_ZPiS_PdddS0_ii:
	.zero		952


//--------------------- .nv.constant0._Z44dvc_ScaLBL_D3Q7_AAodd_Ion_Flux_DiffAdvc_BC_zPiS_PdddS0_ii --------------------------
	.section	.nv.constant0._Z44dvc_ScaLBL_D3Q7_AAodd_Ion_Flux_DiffAdvc_BC_zPiS_PdddS0_ii,"a",@progbits
	.sectionflags	@""
	.align	4
.nv.constant0._Z44dvc_ScaLBL_D3Q7_AAodd_Ion_Flux_DiffAdvc_BC_zPiS_PdddS0_ii:
	.zero		952


//--------------------- .nv.constant0._Z45dvc_ScaLBL_D3Q7_AAeven_Ion_Flux_DiffAdvc_BC_ZPiPdddS0_ii --------------------------
	.section	.nv.constant0._Z45dvc_ScaLBL_D3Q7_AAeven_Ion_Flux_DiffAdvc_BC_ZPiPdddS0_ii,"a",@progbits
	.sectionflags	@""
	.align	4
.nv.constant0._Z45dvc_ScaLBL_D3Q7_AAeven_Ion_Flux_DiffAdvc_BC_ZPiPdddS0_ii:
	.zero		944


//--------------------- .nv.constant0._Z45dvc_ScaLBL_D3Q7_AAeven_Ion_Flux_DiffAdvc_BC_zPiPdddS0_ii --------------------------
	.section	.nv.constant0._Z45dvc_ScaLBL_D3Q7_AAeven_Ion_Flux_DiffAdvc_BC_zPiPdddS0_ii,"a",@progbits
	.sectionflags	@""
	.align	4
.nv.constant0._Z45dvc_ScaLBL_D3Q7_AAeven_Ion_Flux_DiffAdvc_BC_zPiPdddS0_ii:
	.zero		944


//--------------------- .nv.constant0._Z40dvc_ScaLBL_D3Q7_AAodd_Ion_Flux_Diff_BC_ZPiS_PdddS0_ii --------------------------
	.section	.nv.constant0._Z40dvc_ScaLBL_D3Q7_AAodd_Ion_Flux_Diff_BC_ZPiS_PdddS0_ii,"a",@progbits
	.sectionflags	@""
	.align	4
.nv.constant0._Z40dvc_ScaLBL_D3Q7_AAodd_Ion_Flux_Diff_BC_ZPiS_PdddS0_ii:
	.zero		952


//--------------------- .nv.constant0._Z40dvc_ScaLBL_D3Q7_AAodd_Ion_Flux_Diff_BC_zPiS_PdddS0_ii --------------------------
	.section	.nv.constant0._Z40dvc_ScaLBL_D3Q7_AAodd_Ion_Flux_Diff_BC_zPiS_PdddS0_ii,"a",@progbits
	.sectionflags	@""
	.align	4
.nv.constant0._Z40dvc_ScaLBL_D3Q7_AAodd_Ion_Flux_Diff_BC_zPiS_PdddS0_ii:
	.zero		952


//--------------------- .nv.constant0._Z41dvc_ScaLBL_D3Q7_AAeven_Ion_Flux_Diff_BC_ZPiPdddS0_ii --------------------------
	.section	.nv.constant0._Z41dvc_ScaLBL_D3Q7_AAeven_Ion_Flux_Diff_BC_ZPiPdddS0_ii,"a",@progbits
	.sectionflags	@""
	.align	4
.nv.constant0._Z41dvc_ScaLBL_D3Q7_AAeven_Ion_Flux_Diff_BC_ZPiPdddS0_ii:
	.zero		944


//--------------------- .nv.constant0._Z41dvc_ScaLBL_D3Q7_AAeven_Ion_Flux_Diff_BC_zPiPdddS0_ii --------------------------
	.section	.nv.constant0._Z41dvc_ScaLBL_D3Q7_AAeven_Ion_Flux_Diff_BC_zPiPdddS0_ii,"a",@progbits
	.sectionflags	@""
	.align	4
.nv.constant0._Z41dvc_ScaLBL_D3Q7_AAeven_Ion_Flux_Diff_BC_zPiPdddS0_ii:
	.zero		944


//--------------------- .nv.constant0._Z44dvc_ScaLBL_D3Q7_AAodd_Ion_Concentration_BC_ZPiS_Pddii --------------------------
	.section	.nv.constant0._Z44dvc_ScaLBL_D3Q7_AAodd_Ion_Concentration_BC_ZPiS_Pddii,"a",@progbits
	.sectionflags	@""
	.align	4
.nv.constant0._Z44dvc_ScaLBL_D3Q7_AAodd_Ion_Concentration_BC_ZPiS_Pddii:
	.zero		936


//--------------------- .nv.constant0._Z44dvc_ScaLBL_D3Q7_AAodd_Ion_Concentration_BC_zPiS_Pddii --------------------------
	.section	.nv.constant0._Z44dvc_ScaLBL_D3Q7_AAodd_Ion_Concentration_BC_zPiS_Pddii,"a",@progbits
	.sectionflags	@""
	.align	4
.nv.constant0._Z44dvc_ScaLBL_D3Q7_AAodd_Ion_Concentration_BC_zPiS_Pddii:
	.zero		936


//--------------------- .nv.constant0._Z45dvc_ScaLBL_D3Q7_AAeven_Ion_Concentration_BC_ZPiPddii --------------------------
	.section	.nv.constant0._Z45dvc_ScaLBL_D3Q7_AAeven_Ion_Concentration_BC_ZPiPddii,"a",@progbits
	.sectionflags	@""
	.align	4
.nv.constant0._Z45dvc_ScaLBL_D3Q7_AAeven_Ion_Concentration_BC_ZPiPddii:
	.zero		928


//--------------------- .nv.constant0._Z45dvc_ScaLBL_D3Q7_AAeven_Ion_Concentration_BC_zPiPddii --------------------------
	.section	.nv.constant0._Z45dvc_ScaLBL_D3Q7_AAeven_Ion_Concentration_BC_zPiPddii,"a",@progbits
	.sectionflags	@""
	.align	4
.nv.constant0._Z45dvc_ScaLBL_D3Q7_AAeven_Ion_Concentration_BC_zPiPddii:
	.zero		928


//--------------------- .nv.constant0._Z28dvc_ScaLBL_Poisson_D3Q7_BC_ZPiS_Pddi --------------------------
	.section	.nv.constant0._Z28dvc_ScaLBL_Poisson_D3Q7_BC_ZPiS_Pddi,"a",@progbits
	.sectionflags	@""
	.align	4
.nv.constant0._Z28dvc_ScaLBL_Poisson_D3Q7_BC_ZPiS_Pddi:
	.zero		932


//--------------------- .nv.constant0._Z28dvc_ScaLBL_Poisson_D3Q7_BC_zPiS_Pddi --------------------------
	.section	.nv.constant0._Z28dvc_ScaLBL_Poisson_D3Q7_BC_zPiS_Pddi,"a",@progbits
	.sectionflags	@""
	.align	4
.nv.constant0._Z28dvc_ScaLBL_Poisson_D3Q7_BC_zPiS_Pddi:
	.zero		932


//--------------------- .nv.constant0._Z44dvc_ScaLBL_D3Q7_AAodd_Poisson_Potential_BC_ZPiS_Pddii --------------------------
	.section	.nv.constant0._Z44dvc_ScaLBL_D3Q7_AAodd_Poisson_Potential_BC_ZPiS_Pddii,"a",@progbits
	.sectionflags	@""
	.align	4
.nv.constant0._Z44dvc_ScaLBL_D3Q7_AAodd_Poisson_Potential_BC_ZPiS_Pddii:
	.zero		936


//--------------------- .nv.constant0._Z44dvc_ScaLBL_D3Q7_AAodd_Poisson_Potential_BC_zPiS_Pddii --------------------------
	.section	.nv.constant0._Z44dvc_ScaLBL_D3Q7_AAodd_Poisson_Potential_BC_zPiS_Pddii,"a",@progbits
	.sectionflags	@""
	.align	4
.nv.constant0._Z44dvc_ScaLBL_D3Q7_AAodd_Poisson_Potential_BC_zPiS_Pddii:
	.zero		936


//--------------------- .nv.constant0._Z45dvc_ScaLBL_D3Q7_AAeven_Poisson_Potential_BC_ZPiPddii --------------------------
	.section	.nv.constant0._Z45dvc_ScaLBL_D3Q7_AAeven_Poisson_Potential_BC_ZPiPddii,"a",@progbits
	.sectionflags	@""
	.align	4
.nv.constant0._Z45dvc_ScaLBL_D3Q7_AAeven_Poisson_Potential_BC_ZPiPddii:
	.zero		928


//--------------------- .nv.constant0._Z45dvc_ScaLBL_D3Q7_AAeven_Poisson_Potential_BC_zPiPddii --------------------------
	.section	.nv.constant0._Z45dvc_ScaLBL_D3Q7_AAeven_Poisson_Potential_BC_zPiPddii,"a",@progbits
	.sectionflags	@""
	.align	4
.nv.constant0._Z45dvc_ScaLBL_D3Q7_AAeven_Poisson_Potential_BC_zPiPddii:
	.zero		928


//--------------------- .nv.constant0._Z41dvc_ScaLBL_Solid_SlippingVelocityBC_D3Q19PdS_S_S_ddddddPiS0_S0_S_PfS1_S1_ii --------------------------
	.section	.nv.constant0._Z41dvc_ScaLBL_Solid_SlippingVelocityBC_D3Q19PdS_S_S_ddddddPiS0_S0_S_PfS1_S1_ii,"a",@progbits
	.sectionflags	@""
	.align	4
.nv.constant0._Z41dvc_ScaLBL_Solid_SlippingVelocityBC_D3Q19PdS_S_S_ddddddPiS0_S0_S_PfS1_S1_ii:
	.zero		1040


//--------------------- .nv.constant0._Z41dvc_ScaLBL_Solid_DirichletAndNeumann_D3Q7PdS_PiS0_S0_i --------------------------
	.section	.nv.constant0._Z41dvc_ScaLBL_Solid_DirichletAndNeumann_D3Q7PdS_PiS0_S0_i,"a",@progbits
	.sectionflags	@""
	.align	4
.nv.constant0._Z41dvc_ScaLBL_Solid_DirichletAndNeumann_D3Q7PdS_PiS0_S0_i:
	.zero		940


//--------------------- .nv.constant0._Z29dvc_ScaLBL_Solid_Neumann_D3Q7PdS_PiS0_i --------------------------
	.section	.nv.constant0._Z29dvc_ScaLBL_Solid_Neumann_D3Q7PdS_PiS0_i,"a",@progbits
	.sectionflags	@""
	.align	4
.nv.constant0._Z29dvc_ScaLBL_Solid_Neumann_D3Q7PdS_PiS0_i:
	.zero		932


//--------------------- .nv.constant0._Z31dvc_ScaLBL_Solid_Dirichlet_D3Q7PdS_PiS0_i --------------------------
	.section	.nv.constant0._Z31dvc_ScaLBL_Solid_Dirichlet_D3Q7PdS_PiS0_i,"a",@progbits
	.sectionflags	@""
	.align	4
.nv.constant0._Z31dvc_ScaLBL_Solid_Dirichlet_D3Q7PdS_PiS0_i:
	.zero		932


//--------------------- SYMBOLS --------------------------

	.type		.nv.reservedSmem.offset0,@object
	.size		.nv.reservedSmem.offset0,0x4
